//
// Generated by NVIDIA NVVM Compiler
//
// Compiler Build ID: CL-36424714
// Cuda compilation tools, release 13.0, V13.0.88
// Based on NVVM 20.0.0
//

.version 9.0
.target sm_100
.address_size 64

	// .globl	_Z12sgemm_v6_vecILi128ELi8ELi128ELi32ELi64ELi8ELi8EEvPfS0_S0_iii
// _ZZ12sgemm_v6_vecILi128ELi8ELi128ELi32ELi64ELi8ELi8EEvPfS0_S0_iiiE3AsT has been demoted
// _ZZ12sgemm_v6_vecILi128ELi8ELi128ELi32ELi64ELi8ELi8EEvPfS0_S0_iiiE2Bs has been demoted
// _ZZ15sgemm_v6_nonvecILi128ELi8ELi128ELi32ELi64ELi8ELi8EEvPfS0_S0_iiiE3AsT has been demoted
// _ZZ15sgemm_v6_nonvecILi128ELi8ELi128ELi32ELi64ELi8ELi8EEvPfS0_S0_iiiE2Bs has been demoted

.visible .entry _Z12sgemm_v6_vecILi128ELi8ELi128ELi32ELi64ELi8ELi8EEvPfS0_S0_iii(
	.param .u64 .ptr .align 1 _Z12sgemm_v6_vecILi128ELi8ELi128ELi32ELi64ELi8ELi8EEvPfS0_S0_iii_param_0,
	.param .u64 .ptr .align 1 _Z12sgemm_v6_vecILi128ELi8ELi128ELi32ELi64ELi8ELi8EEvPfS0_S0_iii_param_1,
	.param .u64 .ptr .align 1 _Z12sgemm_v6_vecILi128ELi8ELi128ELi32ELi64ELi8ELi8EEvPfS0_S0_iii_param_2,
	.param .u32 _Z12sgemm_v6_vecILi128ELi8ELi128ELi32ELi64ELi8ELi8EEvPfS0_S0_iii_param_3,
	.param .u32 _Z12sgemm_v6_vecILi128ELi8ELi128ELi32ELi64ELi8ELi8EEvPfS0_S0_iii_param_4,
	.param .u32 _Z12sgemm_v6_vecILi128ELi8ELi128ELi32ELi64ELi8ELi8EEvPfS0_S0_iii_param_5
)
{
	.reg .pred 	%p<169>;
	.reg .b32 	%r<588>;
	.reg .b32 	%f<1647>;
	.reg .b64 	%rd<71>;
	// demoted variable
	.shared .align 4 .b8 _ZZ12sgemm_v6_vecILi128ELi8ELi128ELi32ELi64ELi8ELi8EEvPfS0_S0_iiiE3AsT[8192];
	// demoted variable
	.shared .align 4 .b8 _ZZ12sgemm_v6_vecILi128ELi8ELi128ELi32ELi64ELi8ELi8EEvPfS0_S0_iiiE2Bs[8192];
	ld.param.u64 	%rd12, [_Z12sgemm_v6_vecILi128ELi8ELi128ELi32ELi64ELi8ELi8EEvPfS0_S0_iii_param_0];
	ld.param.u64 	%rd13, [_Z12sgemm_v6_vecILi128ELi8ELi128ELi32ELi64ELi8ELi8EEvPfS0_S0_iii_param_1];
	ld.param.u64 	%rd14, [_Z12sgemm_v6_vecILi128ELi8ELi128ELi32ELi64ELi8ELi8EEvPfS0_S0_iii_param_2];
	ld.param.u32 	%r166, [_Z12sgemm_v6_vecILi128ELi8ELi128ELi32ELi64ELi8ELi8EEvPfS0_S0_iii_param_3];
	ld.param.u32 	%r167, [_Z12sgemm_v6_vecILi128ELi8ELi128ELi32ELi64ELi8ELi8EEvPfS0_S0_iii_param_4];
	ld.param.u32 	%r168, [_Z12sgemm_v6_vecILi128ELi8ELi128ELi32ELi64ELi8ELi8EEvPfS0_S0_iii_param_5];
	cvta.to.global.u64 	%rd1, %rd12;
	cvta.to.global.u64 	%rd2, %rd13;
	cvta.to.global.u64 	%rd3, %rd14;
	mov.u32 	%r169, %ctaid.y;
	shl.b32 	%r1, %r169, 7;
	mov.u32 	%r170, %ctaid.x;
	shl.b32 	%r2, %r170, 7;
	mov.u32 	%r171, %tid.y;
	mov.u32 	%r172, %ntid.x;
	mov.u32 	%r173, %tid.x;
	mad.lo.s32 	%r3, %r171, %r172, %r173;
	shr.u32 	%r4, %r3, 5;
	shr.u32 	%r174, %r3, 1;
	and.b32  	%r5, %r174, 2097120;
	shl.b32 	%r175, %r3, 1;
	and.b32  	%r6, %r175, 64;
	shr.u32 	%r176, %r3, 3;
	and.b32  	%r7, %r176, 3;
	and.b32  	%r8, %r3, 7;
	mov.u32 	%r177, %ntid.y;
	mul.lo.s32 	%r9, %r172, %r177;
	shl.b32 	%r10, %r3, 2;
	setp.gt.u32 	%p1, %r3, 255;
	@%p1 bra 	$L__BB0_41;
	shl.b32 	%r11, %r9, 2;
	add.s32 	%r178, %r11, %r10;
	max.u32 	%r179, %r178, 1024;
	sub.s32 	%r180, %r179, %r11;
	setp.ne.s32 	%p2, %r180, %r10;
	selp.u32 	%r181, 1, 0, %p2;
	add.s32 	%r182, %r10, %r181;
	sub.s32 	%r183, %r180, %r182;
	div.u32 	%r184, %r183, %r11;
	add.s32 	%r12, %r184, %r181;
	add.s32 	%r185, %r12, 1;
	and.b32  	%r13, %r185, 3;
	and.b32  	%r14, %r12, 3;
	setp.eq.s32 	%p3, %r14, 3;
	mov.u32 	%r571, %r10;
	@%p3 bra 	$L__BB0_7;
	mov.b32 	%r570, 0;
	mov.u32 	%r571, %r10;
$L__BB0_3:
	.pragma "nounroll";
	shr.u32 	%r17, %r571, 3;
	and.b32  	%r18, %r571, 4;
	add.s32 	%r19, %r17, %r1;
	setp.lt.s32 	%p4, %r19, %r166;
	setp.lt.s32 	%p5, %r18, %r167;
	and.pred  	%p6, %p5, %p4;
	@%p6 bra 	$L__BB0_5;
	shl.b32 	%r187, %r18, 9;
	mov.u32 	%r188, _ZZ12sgemm_v6_vecILi128ELi8ELi128ELi32ELi64ELi8ELi8EEvPfS0_S0_iiiE3AsT;
	add.s32 	%r189, %r188, %r187;
	shl.b32 	%r190, %r17, 2;
	add.s32 	%r191, %r189, %r190;
	mov.b32 	%r192, 0;
	st.shared.u32 	[%r191], %r192;
	st.shared.u32 	[%r191+512], %r192;
	st.shared.u32 	[%r191+1024], %r192;
	st.shared.u32 	[%r191+1536], %r192;
	bra.uni 	$L__BB0_6;
$L__BB0_5:
	mad.lo.s32 	%r193, %r19, %r167, %r18;
	mul.wide.u32 	%rd15, %r193, 4;
	add.s64 	%rd16, %rd1, %rd15;
	ld.global.nc.v4.f32 	{%f257, %f258, %f259, %f260}, [%rd16];
	shl.b32 	%r194, %r18, 9;
	mov.u32 	%r195, _ZZ12sgemm_v6_vecILi128ELi8ELi128ELi32ELi64ELi8ELi8EEvPfS0_S0_iiiE3AsT;
	add.s32 	%r196, %r195, %r194;
	shl.b32 	%r197, %r17, 2;
	add.s32 	%r198, %r196, %r197;
	st.shared.f32 	[%r198], %f257;
	st.shared.f32 	[%r198+512], %f258;
	st.shared.f32 	[%r198+1024], %f259;
	st.shared.f32 	[%r198+1536], %f260;
$L__BB0_6:
	add.s32 	%r571, %r571, %r11;
	add.s32 	%r570, %r570, 1;
	setp.ne.s32 	%p7, %r570, %r13;
	@%p7 bra 	$L__BB0_3;
$L__BB0_7:
	setp.lt.u32 	%p8, %r12, 3;
	@%p8 bra 	$L__BB0_8;
	bra.uni 	$L__BB0_17;
$L__BB0_8:
	setp.eq.s32 	%p22, %r14, 3;
	mov.u32 	%r574, %r10;
	@%p22 bra 	$L__BB0_14;
	mov.b32 	%r573, 0;
	mov.u32 	%r574, %r10;
$L__BB0_10:
	.pragma "nounroll";
	shr.u32 	%r25, %r574, 7;
	and.b32  	%r26, %r574, 124;
	add.s32 	%r27, %r26, %r2;
	setp.lt.s32 	%p23, %r25, %r167;
	setp.lt.s32 	%p24, %r27, %r168;
	and.pred  	%p25, %p23, %p24;
	@%p25 bra 	$L__BB0_12;
	shl.b32 	%r248, %r25, 9;
	mov.u32 	%r249, _ZZ12sgemm_v6_vecILi128ELi8ELi128ELi32ELi64ELi8ELi8EEvPfS0_S0_iiiE2Bs;
	add.s32 	%r250, %r249, %r248;
	shl.b32 	%r251, %r26, 2;
	add.s32 	%r252, %r250, %r251;
	mov.f32 	%f277, 0f00000000;
	st.shared.v4.f32 	[%r252], {%f277, %f277, %f277, %f277};
	bra.uni 	$L__BB0_13;
$L__BB0_12:
	shl.b32 	%r253, %r25, 9;
	mov.u32 	%r254, _ZZ12sgemm_v6_vecILi128ELi8ELi128ELi32ELi64ELi8ELi8EEvPfS0_S0_iiiE2Bs;
	add.s32 	%r255, %r254, %r253;
	shl.b32 	%r256, %r26, 2;
	add.s32 	%r257, %r255, %r256;
	mad.lo.s32 	%r258, %r25, %r168, %r27;
	mul.wide.s32 	%rd25, %r258, 4;
	add.s64 	%rd26, %rd2, %rd25;
	ld.global.nc.v4.f32 	{%f278, %f279, %f280, %f281}, [%rd26];
	st.shared.v4.f32 	[%r257], {%f278, %f279, %f280, %f281};
$L__BB0_13:
	add.s32 	%r574, %r574, %r11;
	add.s32 	%r573, %r573, 1;
	setp.ne.s32 	%p26, %r573, %r13;
	@%p26 bra 	$L__BB0_10;
$L__BB0_14:
	setp.lt.u32 	%p27, %r12, 3;
	@%p27 bra 	$L__BB0_41;
$L__BB0_15:
	shr.u32 	%r49, %r574, 7;
	and.b32  	%r50, %r574, 124;
	add.s32 	%r51, %r50, %r2;
	setp.ge.s32 	%p28, %r49, %r167;
	setp.ge.s32 	%p29, %r51, %r168;
	or.pred  	%p30, %p28, %p29;
	@%p30 bra 	$L__BB0_30;
	shl.b32 	%r264, %r49, 9;
	mov.u32 	%r265, _ZZ12sgemm_v6_vecILi128ELi8ELi128ELi32ELi64ELi8ELi8EEvPfS0_S0_iiiE2Bs;
	add.s32 	%r266, %r265, %r264;
	shl.b32 	%r267, %r50, 2;
	add.s32 	%r268, %r266, %r267;
	mad.lo.s32 	%r269, %r49, %r168, %r51;
	mul.wide.s32 	%rd27, %r269, 4;
	add.s64 	%rd28, %rd2, %rd27;
	ld.global.nc.v4.f32 	{%f283, %f284, %f285, %f286}, [%rd28];
	st.shared.v4.f32 	[%r268], {%f283, %f284, %f285, %f286};
	bra.uni 	$L__BB0_31;
$L__BB0_17:
	shr.u32 	%r32, %r571, 3;
	and.b32  	%r33, %r571, 4;
	add.s32 	%r34, %r32, %r1;
	setp.ge.s32 	%p9, %r34, %r166;
	setp.ge.s32 	%p10, %r33, %r167;
	or.pred  	%p11, %p10, %p9;
	@%p11 bra 	$L__BB0_19;
	mad.lo.s32 	%r205, %r34, %r167, %r33;
	mul.wide.u32 	%rd17, %r205, 4;
	add.s64 	%rd18, %rd1, %rd17;
	ld.global.nc.v4.f32 	{%f261, %f262, %f263, %f264}, [%rd18];
	shl.b32 	%r206, %r33, 9;
	mov.u32 	%r207, _ZZ12sgemm_v6_vecILi128ELi8ELi128ELi32ELi64ELi8ELi8EEvPfS0_S0_iiiE3AsT;
	add.s32 	%r208, %r207, %r206;
	shl.b32 	%r209, %r32, 2;
	add.s32 	%r210, %r208, %r209;
	st.shared.f32 	[%r210], %f261;
	st.shared.f32 	[%r210+512], %f262;
	st.shared.f32 	[%r210+1024], %f263;
	st.shared.f32 	[%r210+1536], %f264;
	bra.uni 	$L__BB0_20;
$L__BB0_19:
	shl.b32 	%r199, %r33, 9;
	mov.u32 	%r200, _ZZ12sgemm_v6_vecILi128ELi8ELi128ELi32ELi64ELi8ELi8EEvPfS0_S0_iiiE3AsT;
	add.s32 	%r201, %r200, %r199;
	shl.b32 	%r202, %r32, 2;
	add.s32 	%r203, %r201, %r202;
	mov.b32 	%r204, 0;
	st.shared.u32 	[%r203], %r204;
	st.shared.u32 	[%r203+512], %r204;
	st.shared.u32 	[%r203+1024], %r204;
	st.shared.u32 	[%r203+1536], %r204;
$L__BB0_20:
	add.s32 	%r35, %r571, %r11;
	shr.u32 	%r36, %r35, 3;
	and.b32  	%r37, %r35, 4;
	add.s32 	%r38, %r36, %r1;
	setp.lt.s32 	%p12, %r38, %r166;
	setp.lt.s32 	%p13, %r37, %r167;
	and.pred  	%p14, %p13, %p12;
	@%p14 bra 	$L__BB0_22;
	shl.b32 	%r211, %r37, 9;
	mov.u32 	%r212, _ZZ12sgemm_v6_vecILi128ELi8ELi128ELi32ELi64ELi8ELi8EEvPfS0_S0_iiiE3AsT;
	add.s32 	%r213, %r212, %r211;
	shl.b32 	%r214, %r36, 2;
	add.s32 	%r215, %r213, %r214;
	mov.b32 	%r216, 0;
	st.shared.u32 	[%r215], %r216;
	st.shared.u32 	[%r215+512], %r216;
	st.shared.u32 	[%r215+1024], %r216;
	st.shared.u32 	[%r215+1536], %r216;
	bra.uni 	$L__BB0_23;
$L__BB0_22:
	mad.lo.s32 	%r217, %r38, %r167, %r37;
	mul.wide.u32 	%rd19, %r217, 4;
	add.s64 	%rd20, %rd1, %rd19;
	ld.global.nc.v4.f32 	{%f265, %f266, %f267, %f268}, [%rd20];
	shl.b32 	%r218, %r37, 9;
	mov.u32 	%r219, _ZZ12sgemm_v6_vecILi128ELi8ELi128ELi32ELi64ELi8ELi8EEvPfS0_S0_iiiE3AsT;
	add.s32 	%r220, %r219, %r218;
	shl.b32 	%r221, %r36, 2;
	add.s32 	%r222, %r220, %r221;
	st.shared.f32 	[%r222], %f265;
	st.shared.f32 	[%r222+512], %f266;
	st.shared.f32 	[%r222+1024], %f267;
	st.shared.f32 	[%r222+1536], %f268;
$L__BB0_23:
	add.s32 	%r39, %r35, %r11;
	shr.u32 	%r40, %r39, 3;
	and.b32  	%r41, %r39, 4;
	add.s32 	%r42, %r40, %r1;
	setp.lt.s32 	%p15, %r42, %r166;
	setp.lt.s32 	%p16, %r41, %r167;
	and.pred  	%p17, %p16, %p15;
	@%p17 bra 	$L__BB0_25;
	shl.b32 	%r223, %r41, 9;
	mov.u32 	%r224, _ZZ12sgemm_v6_vecILi128ELi8ELi128ELi32ELi64ELi8ELi8EEvPfS0_S0_iiiE3AsT;
	add.s32 	%r225, %r224, %r223;
	shl.b32 	%r226, %r40, 2;
	add.s32 	%r227, %r225, %r226;
	mov.b32 	%r228, 0;
	st.shared.u32 	[%r227], %r228;
	st.shared.u32 	[%r227+512], %r228;
	st.shared.u32 	[%r227+1024], %r228;
	st.shared.u32 	[%r227+1536], %r228;
	bra.uni 	$L__BB0_26;
$L__BB0_25:
	mad.lo.s32 	%r229, %r42, %r167, %r41;
	mul.wide.u32 	%rd21, %r229, 4;
	add.s64 	%rd22, %rd1, %rd21;
	ld.global.nc.v4.f32 	{%f269, %f270, %f271, %f272}, [%rd22];
	shl.b32 	%r230, %r41, 9;
	mov.u32 	%r231, _ZZ12sgemm_v6_vecILi128ELi8ELi128ELi32ELi64ELi8ELi8EEvPfS0_S0_iiiE3AsT;
	add.s32 	%r232, %r231, %r230;
	shl.b32 	%r233, %r40, 2;
	add.s32 	%r234, %r232, %r233;
	st.shared.f32 	[%r234], %f269;
	st.shared.f32 	[%r234+512], %f270;
	st.shared.f32 	[%r234+1024], %f271;
	st.shared.f32 	[%r234+1536], %f272;
$L__BB0_26:
	add.s32 	%r43, %r39, %r11;
	shr.u32 	%r44, %r43, 3;
	and.b32  	%r45, %r43, 4;
	add.s32 	%r46, %r44, %r1;
	setp.lt.s32 	%p18, %r46, %r166;
	setp.lt.s32 	%p19, %r45, %r167;
	and.pred  	%p20, %p19, %p18;
	@%p20 bra 	$L__BB0_28;
	shl.b32 	%r235, %r45, 9;
	mov.u32 	%r236, _ZZ12sgemm_v6_vecILi128ELi8ELi128ELi32ELi64ELi8ELi8EEvPfS0_S0_iiiE3AsT;
	add.s32 	%r237, %r236, %r235;
	shl.b32 	%r238, %r44, 2;
	add.s32 	%r239, %r237, %r238;
	mov.b32 	%r240, 0;
	st.shared.u32 	[%r239], %r240;
	st.shared.u32 	[%r239+512], %r240;
	st.shared.u32 	[%r239+1024], %r240;
	st.shared.u32 	[%r239+1536], %r240;
	bra.uni 	$L__BB0_29;
$L__BB0_28:
	mad.lo.s32 	%r241, %r46, %r167, %r45;
	mul.wide.u32 	%rd23, %r241, 4;
	add.s64 	%rd24, %rd1, %rd23;
	ld.global.nc.v4.f32 	{%f273, %f274, %f275, %f276}, [%rd24];
	shl.b32 	%r242, %r45, 9;
	mov.u32 	%r243, _ZZ12sgemm_v6_vecILi128ELi8ELi128ELi32ELi64ELi8ELi8EEvPfS0_S0_iiiE3AsT;
	add.s32 	%r244, %r243, %r242;
	shl.b32 	%r245, %r44, 2;
	add.s32 	%r246, %r244, %r245;
	st.shared.f32 	[%r246], %f273;
	st.shared.f32 	[%r246+512], %f274;
	st.shared.f32 	[%r246+1024], %f275;
	st.shared.f32 	[%r246+1536], %f276;
$L__BB0_29:
	add.s32 	%r571, %r43, %r11;
	setp.lt.u32 	%p21, %r571, 1024;
	@%p21 bra 	$L__BB0_17;
	bra.uni 	$L__BB0_8;
$L__BB0_30:
	shl.b32 	%r259, %r49, 9;
	mov.u32 	%r260, _ZZ12sgemm_v6_vecILi128ELi8ELi128ELi32ELi64ELi8ELi8EEvPfS0_S0_iiiE2Bs;
	add.s32 	%r261, %r260, %r259;
	shl.b32 	%r262, %r50, 2;
	add.s32 	%r263, %r261, %r262;
	mov.f32 	%f282, 0f00000000;
	st.shared.v4.f32 	[%r263], {%f282, %f282, %f282, %f282};
$L__BB0_31:
	add.s32 	%r52, %r574, %r11;
	shr.u32 	%r53, %r52, 7;
	and.b32  	%r54, %r52, 124;
	add.s32 	%r55, %r54, %r2;
	setp.lt.s32 	%p31, %r53, %r167;
	setp.lt.s32 	%p32, %r55, %r168;
	and.pred  	%p33, %p31, %p32;
	@%p33 bra 	$L__BB0_33;
	shl.b32 	%r271, %r53, 9;
	mov.u32 	%r272, _ZZ12sgemm_v6_vecILi128ELi8ELi128ELi32ELi64ELi8ELi8EEvPfS0_S0_iiiE2Bs;
	add.s32 	%r273, %r272, %r271;
	shl.b32 	%r274, %r54, 2;
	add.s32 	%r275, %r273, %r274;
	mov.f32 	%f287, 0f00000000;
	st.shared.v4.f32 	[%r275], {%f287, %f287, %f287, %f287};
	bra.uni 	$L__BB0_34;
$L__BB0_33:
	shl.b32 	%r276, %r53, 9;
	mov.u32 	%r277, _ZZ12sgemm_v6_vecILi128ELi8ELi128ELi32ELi64ELi8ELi8EEvPfS0_S0_iiiE2Bs;
	add.s32 	%r278, %r277, %r276;
	shl.b32 	%r279, %r54, 2;
	add.s32 	%r280, %r278, %r279;
	mad.lo.s32 	%r281, %r53, %r168, %r55;
	mul.wide.s32 	%rd29, %r281, 4;
	add.s64 	%rd30, %rd2, %rd29;
	ld.global.nc.v4.f32 	{%f288, %f289, %f290, %f291}, [%rd30];
	st.shared.v4.f32 	[%r280], {%f288, %f289, %f290, %f291};
$L__BB0_34:
	add.s32 	%r56, %r52, %r11;
	shr.u32 	%r57, %r56, 7;
	and.b32  	%r58, %r56, 124;
	add.s32 	%r59, %r58, %r2;
	setp.lt.s32 	%p34, %r57, %r167;
	setp.lt.s32 	%p35, %r59, %r168;
	and.pred  	%p36, %p34, %p35;
	@%p36 bra 	$L__BB0_36;
	shl.b32 	%r283, %r57, 9;
	mov.u32 	%r284, _ZZ12sgemm_v6_vecILi128ELi8ELi128ELi32ELi64ELi8ELi8EEvPfS0_S0_iiiE2Bs;
	add.s32 	%r285, %r284, %r283;
	shl.b32 	%r286, %r58, 2;
	add.s32 	%r287, %r285, %r286;
	mov.f32 	%f292, 0f00000000;
	st.shared.v4.f32 	[%r287], {%f292, %f292, %f292, %f292};
	bra.uni 	$L__BB0_37;
$L__BB0_36:
	shl.b32 	%r288, %r57, 9;
	mov.u32 	%r289, _ZZ12sgemm_v6_vecILi128ELi8ELi128ELi32ELi64ELi8ELi8EEvPfS0_S0_iiiE2Bs;
	add.s32 	%r290, %r289, %r288;
	shl.b32 	%r291, %r58, 2;
	add.s32 	%r292, %r290, %r291;
	mad.lo.s32 	%r293, %r57, %r168, %r59;
	mul.wide.s32 	%rd31, %r293, 4;
	add.s64 	%rd32, %rd2, %rd31;
	ld.global.nc.v4.f32 	{%f293, %f294, %f295, %f296}, [%rd32];
	st.shared.v4.f32 	[%r292], {%f293, %f294, %f295, %f296};
$L__BB0_37:
	add.s32 	%r60, %r56, %r11;
	shr.u32 	%r61, %r60, 7;
	and.b32  	%r62, %r60, 124;
	add.s32 	%r63, %r62, %r2;
	setp.lt.s32 	%p37, %r61, %r167;
	setp.lt.s32 	%p38, %r63, %r168;
	and.pred  	%p39, %p37, %p38;
	@%p39 bra 	$L__BB0_39;
	shl.b32 	%r295, %r61, 9;
	mov.u32 	%r296, _ZZ12sgemm_v6_vecILi128ELi8ELi128ELi32ELi64ELi8ELi8EEvPfS0_S0_iiiE2Bs;
	add.s32 	%r297, %r296, %r295;
	shl.b32 	%r298, %r62, 2;
	add.s32 	%r299, %r297, %r298;
	mov.f32 	%f297, 0f00000000;
	st.shared.v4.f32 	[%r299], {%f297, %f297, %f297, %f297};
	bra.uni 	$L__BB0_40;
$L__BB0_39:
	shl.b32 	%r300, %r61, 9;
	mov.u32 	%r301, _ZZ12sgemm_v6_vecILi128ELi8ELi128ELi32ELi64ELi8ELi8EEvPfS0_S0_iiiE2Bs;
	add.s32 	%r302, %r301, %r300;
	shl.b32 	%r303, %r62, 2;
	add.s32 	%r304, %r302, %r303;
	mad.lo.s32 	%r305, %r61, %r168, %r63;
	mul.wide.s32 	%rd33, %r305, 4;
	add.s64 	%rd34, %rd2, %rd33;
	ld.global.nc.v4.f32 	{%f298, %f299, %f300, %f301}, [%rd34];
	st.shared.v4.f32 	[%r304], {%f298, %f299, %f300, %f301};
$L__BB0_40:
	add.s32 	%r574, %r60, %r11;
	setp.lt.u32 	%p40, %r574, 1024;
	@%p40 bra 	$L__BB0_15;
$L__BB0_41:
	bar.sync 	0;
	setp.lt.s32 	%p41, %r167, 9;
	mov.b32 	%r578, 0;
	mov.f32 	%f1583, 0f00000000;
	mov.f32 	%f1584, %f1583;
	mov.f32 	%f1585, %f1583;
	mov.f32 	%f1586, %f1583;
	mov.f32 	%f1587, %f1583;
	mov.f32 	%f1588, %f1583;
	mov.f32 	%f1589, %f1583;
	mov.f32 	%f1590, %f1583;
	mov.f32 	%f1591, %f1583;
	mov.f32 	%f1592, %f1583;
	mov.f32 	%f1593, %f1583;
	mov.f32 	%f1594, %f1583;
	mov.f32 	%f1595, %f1583;
	mov.f32 	%f1596, %f1583;
	mov.f32 	%f1597, %f1583;
	mov.f32 	%f1598, %f1583;
	mov.f32 	%f1599, %f1583;
	mov.f32 	%f1600, %f1583;
	mov.f32 	%f1601, %f1583;
	mov.f32 	%f1602, %f1583;
	mov.f32 	%f1603, %f1583;
	mov.f32 	%f1604, %f1583;
	mov.f32 	%f1605, %f1583;
	mov.f32 	%f1606, %f1583;
	mov.f32 	%f1607, %f1583;
	mov.f32 	%f1608, %f1583;
	mov.f32 	%f1609, %f1583;
	mov.f32 	%f1610, %f1583;
	mov.f32 	%f1611, %f1583;
	mov.f32 	%f1612, %f1583;
	mov.f32 	%f1613, %f1583;
	mov.f32 	%f1614, %f1583;
	mov.f32 	%f1615, %f1583;
	mov.f32 	%f1616, %f1583;
	mov.f32 	%f1617, %f1583;
	mov.f32 	%f1618, %f1583;
	mov.f32 	%f1619, %f1583;
	mov.f32 	%f1620, %f1583;
	mov.f32 	%f1621, %f1583;
	mov.f32 	%f1622, %f1583;
	mov.f32 	%f1623, %f1583;
	mov.f32 	%f1624, %f1583;
	mov.f32 	%f1625, %f1583;
	mov.f32 	%f1626, %f1583;
	mov.f32 	%f1627, %f1583;
	mov.f32 	%f1628, %f1583;
	mov.f32 	%f1629, %f1583;
	mov.f32 	%f1630, %f1583;
	mov.f32 	%f1631, %f1583;
	mov.f32 	%f1632, %f1583;
	mov.f32 	%f1633, %f1583;
	mov.f32 	%f1634, %f1583;
	mov.f32 	%f1635, %f1583;
	mov.f32 	%f1636, %f1583;
	mov.f32 	%f1637, %f1583;
	mov.f32 	%f1638, %f1583;
	mov.f32 	%f1639, %f1583;
	mov.f32 	%f1640, %f1583;
	mov.f32 	%f1641, %f1583;
	mov.f32 	%f1642, %f1583;
	mov.f32 	%f1643, %f1583;
	mov.f32 	%f1644, %f1583;
	mov.f32 	%f1645, %f1583;
	mov.f32 	%f1646, %f1583;
	@%p41 bra 	$L__BB0_87;
	add.s32 	%r309, %r167, 7;
	shr.u32 	%r65, %r309, 3;
	shl.b32 	%r66, %r9, 2;
	add.s32 	%r67, %r66, %r10;
	max.u32 	%r310, %r67, 1024;
	sub.s32 	%r311, %r310, %r66;
	setp.ne.s32 	%p42, %r311, %r10;
	selp.u32 	%r312, 1, 0, %p42;
	add.s32 	%r313, %r10, %r312;
	sub.s32 	%r314, %r311, %r313;
	div.u32 	%r315, %r314, %r66;
	add.s32 	%r68, %r315, %r312;
	add.s32 	%r316, %r68, 1;
	and.b32  	%r69, %r316, 3;
	and.b32  	%r71, %r10, 4;
	add.s32 	%r72, %r174, %r1;
	mul.lo.s32 	%r73, %r72, %r167;
	shr.u32 	%r74, %r67, 3;
	and.b32  	%r75, %r67, 4;
	add.s32 	%r76, %r74, %r1;
	add.s32 	%r77, %r67, %r66;
	shr.u32 	%r78, %r77, 3;
	add.s32 	%r79, %r78, %r1;
	add.s32 	%r80, %r77, %r66;
	and.b32  	%r81, %r10, 124;
	shr.u32 	%r82, %r67, 7;
	and.b32  	%r83, %r67, 124;
	shr.u32 	%r84, %r77, 7;
	and.b32  	%r85, %r77, 124;
	mul.lo.s32 	%r86, %r9, 12;
	shl.b32 	%r87, %r9, 4;
	shl.b32 	%r88, %r9, 3;
	mov.b32 	%r578, 0;
	mov.b32 	%r577, 1;
	mov.f32 	%f1583, 0f00000000;
	add.s32 	%r397, %r81, %r2;
	add.s32 	%r409, %r83, %r2;
	add.s32 	%r421, %r85, %r2;
	and.b32  	%r96, %r77, 4;
	mov.u32 	%r91, %r577;
$L__BB0_43:
	mov.u32 	%r90, %r578;
	mov.u32 	%r578, %r577;
	setp.gt.u32 	%p43, %r3, 255;
	@%p43 bra 	$L__BB0_86;
	setp.eq.s32 	%p44, %r69, 0;
	shl.b32 	%r92, %r91, 3;
	shl.b32 	%r317, %r578, 12;
	mov.u32 	%r318, _ZZ12sgemm_v6_vecILi128ELi8ELi128ELi32ELi64ELi8ELi8EEvPfS0_S0_iiiE3AsT;
	add.s32 	%r93, %r318, %r317;
	mov.u32 	%r580, %r10;
	@%p44 bra 	$L__BB0_56;
	setp.lt.s32 	%p45, %r72, %r166;
	add.s32 	%r94, %r71, %r92;
	setp.lt.s32 	%p46, %r94, %r167;
	and.pred  	%p47, %p45, %p46;
	@%p47 bra 	$L__BB0_47;
	shl.b32 	%r320, %r71, 9;
	add.s32 	%r321, %r93, %r320;
	shl.b32 	%r322, %r174, 2;
	add.s32 	%r323, %r321, %r322;
	mov.b32 	%r324, 0;
	st.shared.u32 	[%r323], %r324;
	st.shared.u32 	[%r323+512], %r324;
	st.shared.u32 	[%r323+1024], %r324;
	st.shared.u32 	[%r323+1536], %r324;
	bra.uni 	$L__BB0_48;
$L__BB0_47:
	add.s32 	%r325, %r73, %r94;
	mul.wide.u32 	%rd35, %r325, 4;
	add.s64 	%rd36, %rd1, %rd35;
	ld.global.nc.v4.f32 	{%f304, %f305, %f306, %f307}, [%rd36];
	shl.b32 	%r326, %r71, 9;
	add.s32 	%r327, %r93, %r326;
	shl.b32 	%r328, %r174, 2;
	add.s32 	%r329, %r327, %r328;
	st.shared.f32 	[%r329], %f304;
	st.shared.f32 	[%r329+512], %f305;
	st.shared.f32 	[%r329+1024], %f306;
	st.shared.f32 	[%r329+1536], %f307;
$L__BB0_48:
	setp.eq.s32 	%p48, %r69, 1;
	mov.u32 	%r580, %r67;
	@%p48 bra 	$L__BB0_56;
	setp.lt.s32 	%p49, %r76, %r166;
	add.s32 	%r95, %r75, %r92;
	setp.lt.s32 	%p50, %r95, %r167;
	and.pred  	%p51, %p49, %p50;
	@%p51 bra 	$L__BB0_51;
	shl.b32 	%r331, %r75, 9;
	add.s32 	%r332, %r93, %r331;
	shl.b32 	%r333, %r74, 2;
	add.s32 	%r334, %r332, %r333;
	mov.b32 	%r335, 0;
	st.shared.u32 	[%r334], %r335;
	st.shared.u32 	[%r334+512], %r335;
	st.shared.u32 	[%r334+1024], %r335;
	st.shared.u32 	[%r334+1536], %r335;
	bra.uni 	$L__BB0_52;
$L__BB0_51:
	mad.lo.s32 	%r336, %r76, %r167, %r95;
	mul.wide.u32 	%rd37, %r336, 4;
	add.s64 	%rd38, %rd1, %rd37;
	ld.global.nc.v4.f32 	{%f308, %f309, %f310, %f311}, [%rd38];
	shl.b32 	%r337, %r75, 9;
	add.s32 	%r338, %r93, %r337;
	shl.b32 	%r339, %r74, 2;
	add.s32 	%r340, %r338, %r339;
	st.shared.f32 	[%r340], %f308;
	st.shared.f32 	[%r340+512], %f309;
	st.shared.f32 	[%r340+1024], %f310;
	st.shared.f32 	[%r340+1536], %f311;
$L__BB0_52:
	setp.eq.s32 	%p52, %r69, 2;
	mov.u32 	%r580, %r77;
	@%p52 bra 	$L__BB0_56;
	setp.lt.s32 	%p53, %r79, %r166;
	add.s32 	%r97, %r96, %r92;
	setp.lt.s32 	%p54, %r97, %r167;
	and.pred  	%p55, %p53, %p54;
	@%p55 bra 	$L__BB0_55;
	shl.b32 	%r342, %r96, 9;
	add.s32 	%r343, %r93, %r342;
	shl.b32 	%r344, %r78, 2;
	add.s32 	%r345, %r343, %r344;
	mov.b32 	%r346, 0;
	st.shared.u32 	[%r345], %r346;
	st.shared.u32 	[%r345+512], %r346;
	st.shared.u32 	[%r345+1024], %r346;
	st.shared.u32 	[%r345+1536], %r346;
	mov.u32 	%r580, %r80;
	bra.uni 	$L__BB0_56;
$L__BB0_55:
	mad.lo.s32 	%r347, %r79, %r167, %r97;
	mul.wide.u32 	%rd39, %r347, 4;
	add.s64 	%rd40, %rd1, %rd39;
	ld.global.nc.v4.f32 	{%f312, %f313, %f314, %f315}, [%rd40];
	shl.b32 	%r348, %r77, 9;
	and.b32  	%r349, %r348, 2048;
	add.s32 	%r350, %r93, %r349;
	shl.b32 	%r351, %r78, 2;
	add.s32 	%r352, %r350, %r351;
	st.shared.f32 	[%r352], %f312;
	st.shared.f32 	[%r352+512], %f313;
	st.shared.f32 	[%r352+1024], %f314;
	st.shared.f32 	[%r352+1536], %f315;
	mov.u32 	%r580, %r80;
$L__BB0_56:
	setp.lt.u32 	%p56, %r68, 3;
	@%p56 bra 	$L__BB0_60;
	add.s32 	%r585, %r86, %r580;
	add.s32 	%r584, %r88, %r580;
	add.s32 	%r583, %r66, %r580;
$L__BB0_58:
	shr.u32 	%r114, %r580, 3;
	and.b32  	%r115, %r580, 4;
	add.s32 	%r116, %r114, %r1;
	add.s32 	%r117, %r115, %r92;
	setp.ge.s32 	%p57, %r116, %r166;
	setp.ge.s32 	%p58, %r117, %r167;
	or.pred  	%p59, %p57, %p58;
	@%p59 bra 	$L__BB0_75;
	mad.lo.s32 	%r358, %r116, %r167, %r117;
	mul.wide.u32 	%rd41, %r358, 4;
	add.s64 	%rd42, %rd1, %rd41;
	ld.global.nc.v4.f32 	{%f316, %f317, %f318, %f319}, [%rd42];
	shl.b32 	%r359, %r115, 9;
	add.s32 	%r360, %r93, %r359;
	shl.b32 	%r361, %r114, 2;
	add.s32 	%r362, %r360, %r361;
	st.shared.f32 	[%r362], %f316;
	st.shared.f32 	[%r362+512], %f317;
	st.shared.f32 	[%r362+1024], %f318;
	st.shared.f32 	[%r362+1536], %f319;
	bra.uni 	$L__BB0_76;
$L__BB0_60:
	mov.u32 	%r395, _ZZ12sgemm_v6_vecILi128ELi8ELi128ELi32ELi64ELi8ELi8EEvPfS0_S0_iiiE2Bs;
	add.s32 	%r105, %r395, %r317;
	mov.u32 	%r582, %r10;
	@%p44 bra 	$L__BB0_72;
	setp.lt.s32 	%p71, %r397, %r168;
	add.s32 	%r106, %r4, %r92;
	setp.lt.s32 	%p72, %r106, %r167;
	and.pred  	%p73, %p72, %p71;
	@%p73 bra 	$L__BB0_63;
	shl.b32 	%r398, %r4, 9;
	add.s32 	%r399, %r105, %r398;
	shl.b32 	%r400, %r81, 2;
	add.s32 	%r401, %r399, %r400;
	mov.f32 	%f332, 0f00000000;
	st.shared.v4.f32 	[%r401], {%f332, %f332, %f332, %f332};
	bra.uni 	$L__BB0_64;
$L__BB0_63:
	shl.b32 	%r402, %r4, 9;
	add.s32 	%r403, %r105, %r402;
	shl.b32 	%r404, %r81, 2;
	add.s32 	%r405, %r403, %r404;
	add.s32 	%r406, %r81, %r2;
	mad.lo.s32 	%r407, %r106, %r168, %r406;
	mul.wide.s32 	%rd49, %r407, 4;
	add.s64 	%rd50, %rd2, %rd49;
	ld.global.nc.v4.f32 	{%f333, %f334, %f335, %f336}, [%rd50];
	st.shared.v4.f32 	[%r405], {%f333, %f334, %f335, %f336};
$L__BB0_64:
	setp.eq.s32 	%p74, %r69, 1;
	mov.u32 	%r582, %r67;
	@%p74 bra 	$L__BB0_72;
	setp.lt.s32 	%p75, %r409, %r168;
	add.s32 	%r107, %r82, %r92;
	setp.lt.s32 	%p76, %r107, %r167;
	and.pred  	%p77, %p76, %p75;
	@%p77 bra 	$L__BB0_67;
	shl.b32 	%r410, %r82, 9;
	add.s32 	%r411, %r105, %r410;
	shl.b32 	%r412, %r83, 2;
	add.s32 	%r413, %r411, %r412;
	mov.f32 	%f337, 0f00000000;
	st.shared.v4.f32 	[%r413], {%f337, %f337, %f337, %f337};
	bra.uni 	$L__BB0_68;
$L__BB0_67:
	shl.b32 	%r414, %r82, 9;
	add.s32 	%r415, %r105, %r414;
	shl.b32 	%r416, %r83, 2;
	add.s32 	%r417, %r415, %r416;
	add.s32 	%r418, %r83, %r2;
	mad.lo.s32 	%r419, %r107, %r168, %r418;
	mul.wide.s32 	%rd51, %r419, 4;
	add.s64 	%rd52, %rd2, %rd51;
	ld.global.nc.v4.f32 	{%f338, %f339, %f340, %f341}, [%rd52];
	st.shared.v4.f32 	[%r417], {%f338, %f339, %f340, %f341};
$L__BB0_68:
	setp.eq.s32 	%p78, %r69, 2;
	mov.u32 	%r582, %r77;
	@%p78 bra 	$L__BB0_72;
	setp.lt.s32 	%p79, %r421, %r168;
	add.s32 	%r108, %r84, %r92;
	setp.lt.s32 	%p80, %r108, %r167;
	and.pred  	%p81, %p80, %p79;
	@%p81 bra 	$L__BB0_71;
	shl.b32 	%r422, %r84, 9;
	add.s32 	%r423, %r105, %r422;
	shl.b32 	%r424, %r85, 2;
	add.s32 	%r425, %r423, %r424;
	mov.f32 	%f342, 0f00000000;
	st.shared.v4.f32 	[%r425], {%f342, %f342, %f342, %f342};
	mov.u32 	%r582, %r80;
	bra.uni 	$L__BB0_72;
$L__BB0_71:
	shl.b32 	%r426, %r84, 9;
	add.s32 	%r427, %r105, %r426;
	shl.b32 	%r428, %r85, 2;
	add.s32 	%r429, %r427, %r428;
	add.s32 	%r430, %r85, %r2;
	mad.lo.s32 	%r431, %r108, %r168, %r430;
	mul.wide.s32 	%rd53, %r431, 4;
	add.s64 	%rd54, %rd2, %rd53;
	ld.global.nc.v4.f32 	{%f343, %f344, %f345, %f346}, [%rd54];
	st.shared.v4.f32 	[%r429], {%f343, %f344, %f345, %f346};
	mov.u32 	%r582, %r80;
$L__BB0_72:
	@%p56 bra 	$L__BB0_86;
$L__BB0_73:
	shr.u32 	%r139, %r582, 7;
	and.b32  	%r140, %r582, 124;
	add.s32 	%r141, %r139, %r92;
	add.s32 	%r142, %r140, %r2;
	setp.ge.s32 	%p83, %r141, %r167;
	setp.ge.s32 	%p84, %r142, %r168;
	or.pred  	%p85, %p83, %p84;
	@%p85 bra 	$L__BB0_168;
	shl.b32 	%r436, %r139, 9;
	add.s32 	%r437, %r105, %r436;
	shl.b32 	%r438, %r140, 2;
	add.s32 	%r439, %r437, %r438;
	mad.lo.s32 	%r440, %r141, %r168, %r142;
	mul.wide.s32 	%rd55, %r440, 4;
	add.s64 	%rd56, %rd2, %rd55;
	ld.global.nc.v4.f32 	{%f348, %f349, %f350, %f351}, [%rd56];
	st.shared.v4.f32 	[%r439], {%f348, %f349, %f350, %f351};
	bra.uni 	$L__BB0_169;
$L__BB0_75:
	shl.b32 	%r353, %r115, 9;
	add.s32 	%r354, %r93, %r353;
	shl.b32 	%r355, %r114, 2;
	add.s32 	%r356, %r354, %r355;
	mov.b32 	%r357, 0;
	st.shared.u32 	[%r356], %r357;
	st.shared.u32 	[%r356+512], %r357;
	st.shared.u32 	[%r356+1024], %r357;
	st.shared.u32 	[%r356+1536], %r357;
$L__BB0_76:
	shr.u32 	%r118, %r583, 3;
	and.b32  	%r119, %r583, 4;
	add.s32 	%r120, %r118, %r1;
	add.s32 	%r121, %r119, %r92;
	setp.lt.s32 	%p60, %r120, %r166;
	setp.lt.s32 	%p61, %r121, %r167;
	and.pred  	%p62, %p60, %p61;
	@%p62 bra 	$L__BB0_78;
	shl.b32 	%r363, %r119, 9;
	add.s32 	%r364, %r93, %r363;
	shl.b32 	%r365, %r118, 2;
	add.s32 	%r366, %r364, %r365;
	mov.b32 	%r367, 0;
	st.shared.u32 	[%r366], %r367;
	st.shared.u32 	[%r366+512], %r367;
	st.shared.u32 	[%r366+1024], %r367;
	st.shared.u32 	[%r366+1536], %r367;
	bra.uni 	$L__BB0_79;
$L__BB0_78:
	mad.lo.s32 	%r368, %r120, %r167, %r121;
	mul.wide.u32 	%rd43, %r368, 4;
	add.s64 	%rd44, %rd1, %rd43;
	ld.global.nc.v4.f32 	{%f320, %f321, %f322, %f323}, [%rd44];
	shl.b32 	%r369, %r119, 9;
	add.s32 	%r370, %r93, %r369;
	shl.b32 	%r371, %r118, 2;
	add.s32 	%r372, %r370, %r371;
	st.shared.f32 	[%r372], %f320;
	st.shared.f32 	[%r372+512], %f321;
	st.shared.f32 	[%r372+1024], %f322;
	st.shared.f32 	[%r372+1536], %f323;
$L__BB0_79:
	add.s32 	%r122, %r580, %r66;
	shr.u32 	%r123, %r584, 3;
	and.b32  	%r124, %r584, 4;
	add.s32 	%r125, %r123, %r1;
	add.s32 	%r126, %r124, %r92;
	setp.lt.s32 	%p63, %r125, %r166;
	setp.lt.s32 	%p64, %r126, %r167;
	and.pred  	%p65, %p63, %p64;
	@%p65 bra 	$L__BB0_81;
	shl.b32 	%r373, %r124, 9;
	add.s32 	%r374, %r93, %r373;
	shl.b32 	%r375, %r123, 2;
	add.s32 	%r376, %r374, %r375;
	mov.b32 	%r377, 0;
	st.shared.u32 	[%r376], %r377;
	st.shared.u32 	[%r376+512], %r377;
	st.shared.u32 	[%r376+1024], %r377;
	st.shared.u32 	[%r376+1536], %r377;
	bra.uni 	$L__BB0_82;
$L__BB0_81:
	mad.lo.s32 	%r378, %r125, %r167, %r126;
	mul.wide.u32 	%rd45, %r378, 4;
	add.s64 	%rd46, %rd1, %rd45;
	ld.global.nc.v4.f32 	{%f324, %f325, %f326, %f327}, [%rd46];
	shl.b32 	%r379, %r124, 9;
	add.s32 	%r380, %r93, %r379;
	shl.b32 	%r381, %r123, 2;
	add.s32 	%r382, %r380, %r381;
	st.shared.f32 	[%r382], %f324;
	st.shared.f32 	[%r382+512], %f325;
	st.shared.f32 	[%r382+1024], %f326;
	st.shared.f32 	[%r382+1536], %f327;
$L__BB0_82:
	add.s32 	%r127, %r122, %r66;
	shr.u32 	%r128, %r585, 3;
	and.b32  	%r129, %r585, 4;
	add.s32 	%r130, %r128, %r1;
	add.s32 	%r131, %r129, %r92;
	setp.lt.s32 	%p66, %r130, %r166;
	setp.lt.s32 	%p67, %r131, %r167;
	and.pred  	%p68, %p66, %p67;
	@%p68 bra 	$L__BB0_84;
	shl.b32 	%r383, %r129, 9;
	add.s32 	%r384, %r93, %r383;
	shl.b32 	%r385, %r128, 2;
	add.s32 	%r386, %r384, %r385;
	mov.b32 	%r387, 0;
	st.shared.u32 	[%r386], %r387;
	st.shared.u32 	[%r386+512], %r387;
	st.shared.u32 	[%r386+1024], %r387;
	st.shared.u32 	[%r386+1536], %r387;
	bra.uni 	$L__BB0_85;
$L__BB0_84:
	mad.lo.s32 	%r388, %r130, %r167, %r131;
	mul.wide.u32 	%rd47, %r388, 4;
	add.s64 	%rd48, %rd1, %rd47;
	ld.global.nc.v4.f32 	{%f328, %f329, %f330, %f331}, [%rd48];
	shl.b32 	%r389, %r129, 9;
	add.s32 	%r390, %r93, %r389;
	shl.b32 	%r391, %r128, 2;
	add.s32 	%r392, %r390, %r391;
	st.shared.f32 	[%r392], %f328;
	st.shared.f32 	[%r392+512], %f329;
	st.shared.f32 	[%r392+1024], %f330;
	st.shared.f32 	[%r392+1536], %f331;
$L__BB0_85:
	add.s32 	%r393, %r127, %r66;
	add.s32 	%r580, %r393, %r66;
	add.s32 	%r585, %r585, %r87;
	add.s32 	%r584, %r584, %r87;
	add.s32 	%r583, %r583, %r87;
	setp.lt.u32 	%p69, %r580, 1024;
	@%p69 bra 	$L__BB0_58;
	bra.uni 	$L__BB0_60;
$L__BB0_86:
	shl.b32 	%r471, %r90, 12;
	mov.u32 	%r472, _ZZ12sgemm_v6_vecILi128ELi8ELi128ELi32ELi64ELi8ELi8EEvPfS0_S0_iiiE3AsT;
	add.s32 	%r473, %r472, %r471;
	mov.u32 	%r474, _ZZ12sgemm_v6_vecILi128ELi8ELi128ELi32ELi64ELi8ELi8EEvPfS0_S0_iiiE2Bs;
	add.s32 	%r475, %r474, %r471;
	shl.b32 	%r476, %r7, 2;
	add.s32 	%r477, %r476, %r5;
	shl.b32 	%r478, %r477, 2;
	add.s32 	%r479, %r473, %r478;
	ld.shared.v4.f32 	{%f367, %f368, %f369, %f370}, [%r479];
	ld.shared.v4.f32 	{%f371, %f372, %f373, %f374}, [%r479+64];
	shl.b32 	%r480, %r8, 2;
	add.s32 	%r481, %r480, %r6;
	shl.b32 	%r482, %r481, 2;
	add.s32 	%r483, %r475, %r482;
	ld.shared.v4.f32 	{%f375, %f376, %f377, %f378}, [%r483];
	ld.shared.v4.f32 	{%f379, %f380, %f381, %f382}, [%r483+128];
	fma.rn.f32 	%f383, %f367, %f375, %f1646;
	fma.rn.f32 	%f384, %f367, %f376, %f1645;
	fma.rn.f32 	%f385, %f367, %f377, %f1644;
	fma.rn.f32 	%f386, %f367, %f378, %f1643;
	fma.rn.f32 	%f387, %f367, %f379, %f1642;
	fma.rn.f32 	%f388, %f367, %f380, %f1641;
	fma.rn.f32 	%f389, %f367, %f381, %f1640;
	fma.rn.f32 	%f390, %f367, %f382, %f1639;
	fma.rn.f32 	%f391, %f368, %f375, %f1638;
	fma.rn.f32 	%f392, %f368, %f376, %f1637;
	fma.rn.f32 	%f393, %f368, %f377, %f1636;
	fma.rn.f32 	%f394, %f368, %f378, %f1635;
	fma.rn.f32 	%f395, %f368, %f379, %f1634;
	fma.rn.f32 	%f396, %f368, %f380, %f1633;
	fma.rn.f32 	%f397, %f368, %f381, %f1632;
	fma.rn.f32 	%f398, %f368, %f382, %f1631;
	fma.rn.f32 	%f399, %f369, %f375, %f1630;
	fma.rn.f32 	%f400, %f369, %f376, %f1629;
	fma.rn.f32 	%f401, %f369, %f377, %f1628;
	fma.rn.f32 	%f402, %f369, %f378, %f1627;
	fma.rn.f32 	%f403, %f369, %f379, %f1626;
	fma.rn.f32 	%f404, %f369, %f380, %f1625;
	fma.rn.f32 	%f405, %f369, %f381, %f1624;
	fma.rn.f32 	%f406, %f369, %f382, %f1623;
	fma.rn.f32 	%f407, %f370, %f375, %f1622;
	fma.rn.f32 	%f408, %f370, %f376, %f1621;
	fma.rn.f32 	%f409, %f370, %f377, %f1620;
	fma.rn.f32 	%f410, %f370, %f378, %f1619;
	fma.rn.f32 	%f411, %f370, %f379, %f1618;
	fma.rn.f32 	%f412, %f370, %f380, %f1617;
	fma.rn.f32 	%f413, %f370, %f381, %f1616;
	fma.rn.f32 	%f414, %f370, %f382, %f1615;
	fma.rn.f32 	%f415, %f371, %f375, %f1614;
	fma.rn.f32 	%f416, %f371, %f376, %f1613;
	fma.rn.f32 	%f417, %f371, %f377, %f1612;
	fma.rn.f32 	%f418, %f371, %f378, %f1611;
	fma.rn.f32 	%f419, %f371, %f379, %f1610;
	fma.rn.f32 	%f420, %f371, %f380, %f1609;
	fma.rn.f32 	%f421, %f371, %f381, %f1608;
	fma.rn.f32 	%f422, %f371, %f382, %f1607;
	fma.rn.f32 	%f423, %f372, %f375, %f1606;
	fma.rn.f32 	%f424, %f372, %f376, %f1605;
	fma.rn.f32 	%f425, %f372, %f377, %f1604;
	fma.rn.f32 	%f426, %f372, %f378, %f1603;
	fma.rn.f32 	%f427, %f372, %f379, %f1602;
	fma.rn.f32 	%f428, %f372, %f380, %f1601;
	fma.rn.f32 	%f429, %f372, %f381, %f1600;
	fma.rn.f32 	%f430, %f372, %f382, %f1599;
	fma.rn.f32 	%f431, %f373, %f375, %f1598;
	fma.rn.f32 	%f432, %f373, %f376, %f1597;
	fma.rn.f32 	%f433, %f373, %f377, %f1596;
	fma.rn.f32 	%f434, %f373, %f378, %f1595;
	fma.rn.f32 	%f435, %f373, %f379, %f1594;
	fma.rn.f32 	%f436, %f373, %f380, %f1593;
	fma.rn.f32 	%f437, %f373, %f381, %f1592;
	fma.rn.f32 	%f438, %f373, %f382, %f1591;
	fma.rn.f32 	%f439, %f374, %f375, %f1590;
	fma.rn.f32 	%f440, %f374, %f376, %f1589;
	fma.rn.f32 	%f441, %f374, %f377, %f1588;
	fma.rn.f32 	%f442, %f374, %f378, %f1587;
	fma.rn.f32 	%f443, %f374, %f379, %f1586;
	fma.rn.f32 	%f444, %f374, %f380, %f1585;
	fma.rn.f32 	%f445, %f374, %f381, %f1584;
	fma.rn.f32 	%f446, %f374, %f382, %f1583;
	ld.shared.v4.f32 	{%f447, %f448, %f449, %f450}, [%r479+512];
	ld.shared.v4.f32 	{%f451, %f452, %f453, %f454}, [%r479+576];
	ld.shared.v4.f32 	{%f455, %f456, %f457, %f458}, [%r483+512];
	ld.shared.v4.f32 	{%f459, %f460, %f461, %f462}, [%r483+640];
	fma.rn.f32 	%f463, %f447, %f455, %f383;
	fma.rn.f32 	%f464, %f447, %f456, %f384;
	fma.rn.f32 	%f465, %f447, %f457, %f385;
	fma.rn.f32 	%f466, %f447, %f458, %f386;
	fma.rn.f32 	%f467, %f447, %f459, %f387;
	fma.rn.f32 	%f468, %f447, %f460, %f388;
	fma.rn.f32 	%f469, %f447, %f461, %f389;
	fma.rn.f32 	%f470, %f447, %f462, %f390;
	fma.rn.f32 	%f471, %f448, %f455, %f391;
	fma.rn.f32 	%f472, %f448, %f456, %f392;
	fma.rn.f32 	%f473, %f448, %f457, %f393;
	fma.rn.f32 	%f474, %f448, %f458, %f394;
	fma.rn.f32 	%f475, %f448, %f459, %f395;
	fma.rn.f32 	%f476, %f448, %f460, %f396;
	fma.rn.f32 	%f477, %f448, %f461, %f397;
	fma.rn.f32 	%f478, %f448, %f462, %f398;
	fma.rn.f32 	%f479, %f449, %f455, %f399;
	fma.rn.f32 	%f480, %f449, %f456, %f400;
	fma.rn.f32 	%f481, %f449, %f457, %f401;
	fma.rn.f32 	%f482, %f449, %f458, %f402;
	fma.rn.f32 	%f483, %f449, %f459, %f403;
	fma.rn.f32 	%f484, %f449, %f460, %f404;
	fma.rn.f32 	%f485, %f449, %f461, %f405;
	fma.rn.f32 	%f486, %f449, %f462, %f406;
	fma.rn.f32 	%f487, %f450, %f455, %f407;
	fma.rn.f32 	%f488, %f450, %f456, %f408;
	fma.rn.f32 	%f489, %f450, %f457, %f409;
	fma.rn.f32 	%f490, %f450, %f458, %f410;
	fma.rn.f32 	%f491, %f450, %f459, %f411;
	fma.rn.f32 	%f492, %f450, %f460, %f412;
	fma.rn.f32 	%f493, %f450, %f461, %f413;
	fma.rn.f32 	%f494, %f450, %f462, %f414;
	fma.rn.f32 	%f495, %f451, %f455, %f415;
	fma.rn.f32 	%f496, %f451, %f456, %f416;
	fma.rn.f32 	%f497, %f451, %f457, %f417;
	fma.rn.f32 	%f498, %f451, %f458, %f418;
	fma.rn.f32 	%f499, %f451, %f459, %f419;
	fma.rn.f32 	%f500, %f451, %f460, %f420;
	fma.rn.f32 	%f501, %f451, %f461, %f421;
	fma.rn.f32 	%f502, %f451, %f462, %f422;
	fma.rn.f32 	%f503, %f452, %f455, %f423;
	fma.rn.f32 	%f504, %f452, %f456, %f424;
	fma.rn.f32 	%f505, %f452, %f457, %f425;
	fma.rn.f32 	%f506, %f452, %f458, %f426;
	fma.rn.f32 	%f507, %f452, %f459, %f427;
	fma.rn.f32 	%f508, %f452, %f460, %f428;
	fma.rn.f32 	%f509, %f452, %f461, %f429;
	fma.rn.f32 	%f510, %f452, %f462, %f430;
	fma.rn.f32 	%f511, %f453, %f455, %f431;
	fma.rn.f32 	%f512, %f453, %f456, %f432;
	fma.rn.f32 	%f513, %f453, %f457, %f433;
	fma.rn.f32 	%f514, %f453, %f458, %f434;
	fma.rn.f32 	%f515, %f453, %f459, %f435;
	fma.rn.f32 	%f516, %f453, %f460, %f436;
	fma.rn.f32 	%f517, %f453, %f461, %f437;
	fma.rn.f32 	%f518, %f453, %f462, %f438;
	fma.rn.f32 	%f519, %f454, %f455, %f439;
	fma.rn.f32 	%f520, %f454, %f456, %f440;
	fma.rn.f32 	%f521, %f454, %f457, %f441;
	fma.rn.f32 	%f522, %f454, %f458, %f442;
	fma.rn.f32 	%f523, %f454, %f459, %f443;
	fma.rn.f32 	%f524, %f454, %f460, %f444;
	fma.rn.f32 	%f525, %f454, %f461, %f445;
	fma.rn.f32 	%f526, %f454, %f462, %f446;
	ld.shared.v4.f32 	{%f527, %f528, %f529, %f530}, [%r479+1024];
	ld.shared.v4.f32 	{%f531, %f532, %f533, %f534}, [%r479+1088];
	ld.shared.v4.f32 	{%f535, %f536, %f537, %f538}, [%r483+1024];
	ld.shared.v4.f32 	{%f539, %f540, %f541, %f542}, [%r483+1152];
	fma.rn.f32 	%f543, %f527, %f535, %f463;
	fma.rn.f32 	%f544, %f527, %f536, %f464;
	fma.rn.f32 	%f545, %f527, %f537, %f465;
	fma.rn.f32 	%f546, %f527, %f538, %f466;
	fma.rn.f32 	%f547, %f527, %f539, %f467;
	fma.rn.f32 	%f548, %f527, %f540, %f468;
	fma.rn.f32 	%f549, %f527, %f541, %f469;
	fma.rn.f32 	%f550, %f527, %f542, %f470;
	fma.rn.f32 	%f551, %f528, %f535, %f471;
	fma.rn.f32 	%f552, %f528, %f536, %f472;
	fma.rn.f32 	%f553, %f528, %f537, %f473;
	fma.rn.f32 	%f554, %f528, %f538, %f474;
	fma.rn.f32 	%f555, %f528, %f539, %f475;
	fma.rn.f32 	%f556, %f528, %f540, %f476;
	fma.rn.f32 	%f557, %f528, %f541, %f477;
	fma.rn.f32 	%f558, %f528, %f542, %f478;
	fma.rn.f32 	%f559, %f529, %f535, %f479;
	fma.rn.f32 	%f560, %f529, %f536, %f480;
	fma.rn.f32 	%f561, %f529, %f537, %f481;
	fma.rn.f32 	%f562, %f529, %f538, %f482;
	fma.rn.f32 	%f563, %f529, %f539, %f483;
	fma.rn.f32 	%f564, %f529, %f540, %f484;
	fma.rn.f32 	%f565, %f529, %f541, %f485;
	fma.rn.f32 	%f566, %f529, %f542, %f486;
	fma.rn.f32 	%f567, %f530, %f535, %f487;
	fma.rn.f32 	%f568, %f530, %f536, %f488;
	fma.rn.f32 	%f569, %f530, %f537, %f489;
	fma.rn.f32 	%f570, %f530, %f538, %f490;
	fma.rn.f32 	%f571, %f530, %f539, %f491;
	fma.rn.f32 	%f572, %f530, %f540, %f492;
	fma.rn.f32 	%f573, %f530, %f541, %f493;
	fma.rn.f32 	%f574, %f530, %f542, %f494;
	fma.rn.f32 	%f575, %f531, %f535, %f495;
	fma.rn.f32 	%f576, %f531, %f536, %f496;
	fma.rn.f32 	%f577, %f531, %f537, %f497;
	fma.rn.f32 	%f578, %f531, %f538, %f498;
	fma.rn.f32 	%f579, %f531, %f539, %f499;
	fma.rn.f32 	%f580, %f531, %f540, %f500;
	fma.rn.f32 	%f581, %f531, %f541, %f501;
	fma.rn.f32 	%f582, %f531, %f542, %f502;
	fma.rn.f32 	%f583, %f532, %f535, %f503;
	fma.rn.f32 	%f584, %f532, %f536, %f504;
	fma.rn.f32 	%f585, %f532, %f537, %f505;
	fma.rn.f32 	%f586, %f532, %f538, %f506;
	fma.rn.f32 	%f587, %f532, %f539, %f507;
	fma.rn.f32 	%f588, %f532, %f540, %f508;
	fma.rn.f32 	%f589, %f532, %f541, %f509;
	fma.rn.f32 	%f590, %f532, %f542, %f510;
	fma.rn.f32 	%f591, %f533, %f535, %f511;
	fma.rn.f32 	%f592, %f533, %f536, %f512;
	fma.rn.f32 	%f593, %f533, %f537, %f513;
	fma.rn.f32 	%f594, %f533, %f538, %f514;
	fma.rn.f32 	%f595, %f533, %f539, %f515;
	fma.rn.f32 	%f596, %f533, %f540, %f516;
	fma.rn.f32 	%f597, %f533, %f541, %f517;
	fma.rn.f32 	%f598, %f533, %f542, %f518;
	fma.rn.f32 	%f599, %f534, %f535, %f519;
	fma.rn.f32 	%f600, %f534, %f536, %f520;
	fma.rn.f32 	%f601, %f534, %f537, %f521;
	fma.rn.f32 	%f602, %f534, %f538, %f522;
	fma.rn.f32 	%f603, %f534, %f539, %f523;
	fma.rn.f32 	%f604, %f534, %f540, %f524;
	fma.rn.f32 	%f605, %f534, %f541, %f525;
	fma.rn.f32 	%f606, %f534, %f542, %f526;
	ld.shared.v4.f32 	{%f607, %f608, %f609, %f610}, [%r479+1536];
	ld.shared.v4.f32 	{%f611, %f612, %f613, %f614}, [%r479+1600];
	ld.shared.v4.f32 	{%f615, %f616, %f617, %f618}, [%r483+1536];
	ld.shared.v4.f32 	{%f619, %f620, %f621, %f622}, [%r483+1664];
	fma.rn.f32 	%f623, %f607, %f615, %f543;
	fma.rn.f32 	%f624, %f607, %f616, %f544;
	fma.rn.f32 	%f625, %f607, %f617, %f545;
	fma.rn.f32 	%f626, %f607, %f618, %f546;
	fma.rn.f32 	%f627, %f607, %f619, %f547;
	fma.rn.f32 	%f628, %f607, %f620, %f548;
	fma.rn.f32 	%f629, %f607, %f621, %f549;
	fma.rn.f32 	%f630, %f607, %f622, %f550;
	fma.rn.f32 	%f631, %f608, %f615, %f551;
	fma.rn.f32 	%f632, %f608, %f616, %f552;
	fma.rn.f32 	%f633, %f608, %f617, %f553;
	fma.rn.f32 	%f634, %f608, %f618, %f554;
	fma.rn.f32 	%f635, %f608, %f619, %f555;
	fma.rn.f32 	%f636, %f608, %f620, %f556;
	fma.rn.f32 	%f637, %f608, %f621, %f557;
	fma.rn.f32 	%f638, %f608, %f622, %f558;
	fma.rn.f32 	%f639, %f609, %f615, %f559;
	fma.rn.f32 	%f640, %f609, %f616, %f560;
	fma.rn.f32 	%f641, %f609, %f617, %f561;
	fma.rn.f32 	%f642, %f609, %f618, %f562;
	fma.rn.f32 	%f643, %f609, %f619, %f563;
	fma.rn.f32 	%f644, %f609, %f620, %f564;
	fma.rn.f32 	%f645, %f609, %f621, %f565;
	fma.rn.f32 	%f646, %f609, %f622, %f566;
	fma.rn.f32 	%f647, %f610, %f615, %f567;
	fma.rn.f32 	%f648, %f610, %f616, %f568;
	fma.rn.f32 	%f649, %f610, %f617, %f569;
	fma.rn.f32 	%f650, %f610, %f618, %f570;
	fma.rn.f32 	%f651, %f610, %f619, %f571;
	fma.rn.f32 	%f652, %f610, %f620, %f572;
	fma.rn.f32 	%f653, %f610, %f621, %f573;
	fma.rn.f32 	%f654, %f610, %f622, %f574;
	fma.rn.f32 	%f655, %f611, %f615, %f575;
	fma.rn.f32 	%f656, %f611, %f616, %f576;
	fma.rn.f32 	%f657, %f611, %f617, %f577;
	fma.rn.f32 	%f658, %f611, %f618, %f578;
	fma.rn.f32 	%f659, %f611, %f619, %f579;
	fma.rn.f32 	%f660, %f611, %f620, %f580;
	fma.rn.f32 	%f661, %f611, %f621, %f581;
	fma.rn.f32 	%f662, %f611, %f622, %f582;
	fma.rn.f32 	%f663, %f612, %f615, %f583;
	fma.rn.f32 	%f664, %f612, %f616, %f584;
	fma.rn.f32 	%f665, %f612, %f617, %f585;
	fma.rn.f32 	%f666, %f612, %f618, %f586;
	fma.rn.f32 	%f667, %f612, %f619, %f587;
	fma.rn.f32 	%f668, %f612, %f620, %f588;
	fma.rn.f32 	%f669, %f612, %f621, %f589;
	fma.rn.f32 	%f670, %f612, %f622, %f590;
	fma.rn.f32 	%f671, %f613, %f615, %f591;
	fma.rn.f32 	%f672, %f613, %f616, %f592;
	fma.rn.f32 	%f673, %f613, %f617, %f593;
	fma.rn.f32 	%f674, %f613, %f618, %f594;
	fma.rn.f32 	%f675, %f613, %f619, %f595;
	fma.rn.f32 	%f676, %f613, %f620, %f596;
	fma.rn.f32 	%f677, %f613, %f621, %f597;
	fma.rn.f32 	%f678, %f613, %f622, %f598;
	fma.rn.f32 	%f679, %f614, %f615, %f599;
	fma.rn.f32 	%f680, %f614, %f616, %f600;
	fma.rn.f32 	%f681, %f614, %f617, %f601;
	fma.rn.f32 	%f682, %f614, %f618, %f602;
	fma.rn.f32 	%f683, %f614, %f619, %f603;
	fma.rn.f32 	%f684, %f614, %f620, %f604;
	fma.rn.f32 	%f685, %f614, %f621, %f605;
	fma.rn.f32 	%f686, %f614, %f622, %f606;
	ld.shared.v4.f32 	{%f687, %f688, %f689, %f690}, [%r479+2048];
	ld.shared.v4.f32 	{%f691, %f692, %f693, %f694}, [%r479+2112];
	ld.shared.v4.f32 	{%f695, %f696, %f697, %f698}, [%r483+2048];
	ld.shared.v4.f32 	{%f699, %f700, %f701, %f702}, [%r483+2176];
	fma.rn.f32 	%f703, %f687, %f695, %f623;
	fma.rn.f32 	%f704, %f687, %f696, %f624;
	fma.rn.f32 	%f705, %f687, %f697, %f625;
	fma.rn.f32 	%f706, %f687, %f698, %f626;
	fma.rn.f32 	%f707, %f687, %f699, %f627;
	fma.rn.f32 	%f708, %f687, %f700, %f628;
	fma.rn.f32 	%f709, %f687, %f701, %f629;
	fma.rn.f32 	%f710, %f687, %f702, %f630;
	fma.rn.f32 	%f711, %f688, %f695, %f631;
	fma.rn.f32 	%f712, %f688, %f696, %f632;
	fma.rn.f32 	%f713, %f688, %f697, %f633;
	fma.rn.f32 	%f714, %f688, %f698, %f634;
	fma.rn.f32 	%f715, %f688, %f699, %f635;
	fma.rn.f32 	%f716, %f688, %f700, %f636;
	fma.rn.f32 	%f717, %f688, %f701, %f637;
	fma.rn.f32 	%f718, %f688, %f702, %f638;
	fma.rn.f32 	%f719, %f689, %f695, %f639;
	fma.rn.f32 	%f720, %f689, %f696, %f640;
	fma.rn.f32 	%f721, %f689, %f697, %f641;
	fma.rn.f32 	%f722, %f689, %f698, %f642;
	fma.rn.f32 	%f723, %f689, %f699, %f643;
	fma.rn.f32 	%f724, %f689, %f700, %f644;
	fma.rn.f32 	%f725, %f689, %f701, %f645;
	fma.rn.f32 	%f726, %f689, %f702, %f646;
	fma.rn.f32 	%f727, %f690, %f695, %f647;
	fma.rn.f32 	%f728, %f690, %f696, %f648;
	fma.rn.f32 	%f729, %f690, %f697, %f649;
	fma.rn.f32 	%f730, %f690, %f698, %f650;
	fma.rn.f32 	%f731, %f690, %f699, %f651;
	fma.rn.f32 	%f732, %f690, %f700, %f652;
	fma.rn.f32 	%f733, %f690, %f701, %f653;
	fma.rn.f32 	%f734, %f690, %f702, %f654;
	fma.rn.f32 	%f735, %f691, %f695, %f655;
	fma.rn.f32 	%f736, %f691, %f696, %f656;
	fma.rn.f32 	%f737, %f691, %f697, %f657;
	fma.rn.f32 	%f738, %f691, %f698, %f658;
	fma.rn.f32 	%f739, %f691, %f699, %f659;
	fma.rn.f32 	%f740, %f691, %f700, %f660;
	fma.rn.f32 	%f741, %f691, %f701, %f661;
	fma.rn.f32 	%f742, %f691, %f702, %f662;
	fma.rn.f32 	%f743, %f692, %f695, %f663;
	fma.rn.f32 	%f744, %f692, %f696, %f664;
	fma.rn.f32 	%f745, %f692, %f697, %f665;
	fma.rn.f32 	%f746, %f692, %f698, %f666;
	fma.rn.f32 	%f747, %f692, %f699, %f667;
	fma.rn.f32 	%f748, %f692, %f700, %f668;
	fma.rn.f32 	%f749, %f692, %f701, %f669;
	fma.rn.f32 	%f750, %f692, %f702, %f670;
	fma.rn.f32 	%f751, %f693, %f695, %f671;
	fma.rn.f32 	%f752, %f693, %f696, %f672;
	fma.rn.f32 	%f753, %f693, %f697, %f673;
	fma.rn.f32 	%f754, %f693, %f698, %f674;
	fma.rn.f32 	%f755, %f693, %f699, %f675;
	fma.rn.f32 	%f756, %f693, %f700, %f676;
	fma.rn.f32 	%f757, %f693, %f701, %f677;
	fma.rn.f32 	%f758, %f693, %f702, %f678;
	fma.rn.f32 	%f759, %f694, %f695, %f679;
	fma.rn.f32 	%f760, %f694, %f696, %f680;
	fma.rn.f32 	%f761, %f694, %f697, %f681;
	fma.rn.f32 	%f762, %f694, %f698, %f682;
	fma.rn.f32 	%f763, %f694, %f699, %f683;
	fma.rn.f32 	%f764, %f694, %f700, %f684;
	fma.rn.f32 	%f765, %f694, %f701, %f685;
	fma.rn.f32 	%f766, %f694, %f702, %f686;
	ld.shared.v4.f32 	{%f767, %f768, %f769, %f770}, [%r479+2560];
	ld.shared.v4.f32 	{%f771, %f772, %f773, %f774}, [%r479+2624];
	ld.shared.v4.f32 	{%f775, %f776, %f777, %f778}, [%r483+2560];
	ld.shared.v4.f32 	{%f779, %f780, %f781, %f782}, [%r483+2688];
	fma.rn.f32 	%f783, %f767, %f775, %f703;
	fma.rn.f32 	%f784, %f767, %f776, %f704;
	fma.rn.f32 	%f785, %f767, %f777, %f705;
	fma.rn.f32 	%f786, %f767, %f778, %f706;
	fma.rn.f32 	%f787, %f767, %f779, %f707;
	fma.rn.f32 	%f788, %f767, %f780, %f708;
	fma.rn.f32 	%f789, %f767, %f781, %f709;
	fma.rn.f32 	%f790, %f767, %f782, %f710;
	fma.rn.f32 	%f791, %f768, %f775, %f711;
	fma.rn.f32 	%f792, %f768, %f776, %f712;
	fma.rn.f32 	%f793, %f768, %f777, %f713;
	fma.rn.f32 	%f794, %f768, %f778, %f714;
	fma.rn.f32 	%f795, %f768, %f779, %f715;
	fma.rn.f32 	%f796, %f768, %f780, %f716;
	fma.rn.f32 	%f797, %f768, %f781, %f717;
	fma.rn.f32 	%f798, %f768, %f782, %f718;
	fma.rn.f32 	%f799, %f769, %f775, %f719;
	fma.rn.f32 	%f800, %f769, %f776, %f720;
	fma.rn.f32 	%f801, %f769, %f777, %f721;
	fma.rn.f32 	%f802, %f769, %f778, %f722;
	fma.rn.f32 	%f803, %f769, %f779, %f723;
	fma.rn.f32 	%f804, %f769, %f780, %f724;
	fma.rn.f32 	%f805, %f769, %f781, %f725;
	fma.rn.f32 	%f806, %f769, %f782, %f726;
	fma.rn.f32 	%f807, %f770, %f775, %f727;
	fma.rn.f32 	%f808, %f770, %f776, %f728;
	fma.rn.f32 	%f809, %f770, %f777, %f729;
	fma.rn.f32 	%f810, %f770, %f778, %f730;
	fma.rn.f32 	%f811, %f770, %f779, %f731;
	fma.rn.f32 	%f812, %f770, %f780, %f732;
	fma.rn.f32 	%f813, %f770, %f781, %f733;
	fma.rn.f32 	%f814, %f770, %f782, %f734;
	fma.rn.f32 	%f815, %f771, %f775, %f735;
	fma.rn.f32 	%f816, %f771, %f776, %f736;
	fma.rn.f32 	%f817, %f771, %f777, %f737;
	fma.rn.f32 	%f818, %f771, %f778, %f738;
	fma.rn.f32 	%f819, %f771, %f779, %f739;
	fma.rn.f32 	%f820, %f771, %f780, %f740;
	fma.rn.f32 	%f821, %f771, %f781, %f741;
	fma.rn.f32 	%f822, %f771, %f782, %f742;
	fma.rn.f32 	%f823, %f772, %f775, %f743;
	fma.rn.f32 	%f824, %f772, %f776, %f744;
	fma.rn.f32 	%f825, %f772, %f777, %f745;
	fma.rn.f32 	%f826, %f772, %f778, %f746;
	fma.rn.f32 	%f827, %f772, %f779, %f747;
	fma.rn.f32 	%f828, %f772, %f780, %f748;
	fma.rn.f32 	%f829, %f772, %f781, %f749;
	fma.rn.f32 	%f830, %f772, %f782, %f750;
	fma.rn.f32 	%f831, %f773, %f775, %f751;
	fma.rn.f32 	%f832, %f773, %f776, %f752;
	fma.rn.f32 	%f833, %f773, %f777, %f753;
	fma.rn.f32 	%f834, %f773, %f778, %f754;
	fma.rn.f32 	%f835, %f773, %f779, %f755;
	fma.rn.f32 	%f836, %f773, %f780, %f756;
	fma.rn.f32 	%f837, %f773, %f781, %f757;
	fma.rn.f32 	%f838, %f773, %f782, %f758;
	fma.rn.f32 	%f839, %f774, %f775, %f759;
	fma.rn.f32 	%f840, %f774, %f776, %f760;
	fma.rn.f32 	%f841, %f774, %f777, %f761;
	fma.rn.f32 	%f842, %f774, %f778, %f762;
	fma.rn.f32 	%f843, %f774, %f779, %f763;
	fma.rn.f32 	%f844, %f774, %f780, %f764;
	fma.rn.f32 	%f845, %f774, %f781, %f765;
	fma.rn.f32 	%f846, %f774, %f782, %f766;
	ld.shared.v4.f32 	{%f847, %f848, %f849, %f850}, [%r479+3072];
	ld.shared.v4.f32 	{%f851, %f852, %f853, %f854}, [%r479+3136];
	ld.shared.v4.f32 	{%f855, %f856, %f857, %f858}, [%r483+3072];
	ld.shared.v4.f32 	{%f859, %f860, %f861, %f862}, [%r483+3200];
	fma.rn.f32 	%f863, %f847, %f855, %f783;
	fma.rn.f32 	%f864, %f847, %f856, %f784;
	fma.rn.f32 	%f865, %f847, %f857, %f785;
	fma.rn.f32 	%f866, %f847, %f858, %f786;
	fma.rn.f32 	%f867, %f847, %f859, %f787;
	fma.rn.f32 	%f868, %f847, %f860, %f788;
	fma.rn.f32 	%f869, %f847, %f861, %f789;
	fma.rn.f32 	%f870, %f847, %f862, %f790;
	fma.rn.f32 	%f871, %f848, %f855, %f791;
	fma.rn.f32 	%f872, %f848, %f856, %f792;
	fma.rn.f32 	%f873, %f848, %f857, %f793;
	fma.rn.f32 	%f874, %f848, %f858, %f794;
	fma.rn.f32 	%f875, %f848, %f859, %f795;
	fma.rn.f32 	%f876, %f848, %f860, %f796;
	fma.rn.f32 	%f877, %f848, %f861, %f797;
	fma.rn.f32 	%f878, %f848, %f862, %f798;
	fma.rn.f32 	%f879, %f849, %f855, %f799;
	fma.rn.f32 	%f880, %f849, %f856, %f800;
	fma.rn.f32 	%f881, %f849, %f857, %f801;
	fma.rn.f32 	%f882, %f849, %f858, %f802;
	fma.rn.f32 	%f883, %f849, %f859, %f803;
	fma.rn.f32 	%f884, %f849, %f860, %f804;
	fma.rn.f32 	%f885, %f849, %f861, %f805;
	fma.rn.f32 	%f886, %f849, %f862, %f806;
	fma.rn.f32 	%f887, %f850, %f855, %f807;
	fma.rn.f32 	%f888, %f850, %f856, %f808;
	fma.rn.f32 	%f889, %f850, %f857, %f809;
	fma.rn.f32 	%f890, %f850, %f858, %f810;
	fma.rn.f32 	%f891, %f850, %f859, %f811;
	fma.rn.f32 	%f892, %f850, %f860, %f812;
	fma.rn.f32 	%f893, %f850, %f861, %f813;
	fma.rn.f32 	%f894, %f850, %f862, %f814;
	fma.rn.f32 	%f895, %f851, %f855, %f815;
	fma.rn.f32 	%f896, %f851, %f856, %f816;
	fma.rn.f32 	%f897, %f851, %f857, %f817;
	fma.rn.f32 	%f898, %f851, %f858, %f818;
	fma.rn.f32 	%f899, %f851, %f859, %f819;
	fma.rn.f32 	%f900, %f851, %f860, %f820;
	fma.rn.f32 	%f901, %f851, %f861, %f821;
	fma.rn.f32 	%f902, %f851, %f862, %f822;
	fma.rn.f32 	%f903, %f852, %f855, %f823;
	fma.rn.f32 	%f904, %f852, %f856, %f824;
	fma.rn.f32 	%f905, %f852, %f857, %f825;
	fma.rn.f32 	%f906, %f852, %f858, %f826;
	fma.rn.f32 	%f907, %f852, %f859, %f827;
	fma.rn.f32 	%f908, %f852, %f860, %f828;
	fma.rn.f32 	%f909, %f852, %f861, %f829;
	fma.rn.f32 	%f910, %f852, %f862, %f830;
	fma.rn.f32 	%f911, %f853, %f855, %f831;
	fma.rn.f32 	%f912, %f853, %f856, %f832;
	fma.rn.f32 	%f913, %f853, %f857, %f833;
	fma.rn.f32 	%f914, %f853, %f858, %f834;
	fma.rn.f32 	%f915, %f853, %f859, %f835;
	fma.rn.f32 	%f916, %f853, %f860, %f836;
	fma.rn.f32 	%f917, %f853, %f861, %f837;
	fma.rn.f32 	%f918, %f853, %f862, %f838;
	fma.rn.f32 	%f919, %f854, %f855, %f839;
	fma.rn.f32 	%f920, %f854, %f856, %f840;
	fma.rn.f32 	%f921, %f854, %f857, %f841;
	fma.rn.f32 	%f922, %f854, %f858, %f842;
	fma.rn.f32 	%f923, %f854, %f859, %f843;
	fma.rn.f32 	%f924, %f854, %f860, %f844;
	fma.rn.f32 	%f925, %f854, %f861, %f845;
	fma.rn.f32 	%f926, %f854, %f862, %f846;
	ld.shared.v4.f32 	{%f927, %f928, %f929, %f930}, [%r479+3584];
	ld.shared.v4.f32 	{%f931, %f932, %f933, %f934}, [%r479+3648];
	ld.shared.v4.f32 	{%f935, %f936, %f937, %f938}, [%r483+3584];
	ld.shared.v4.f32 	{%f939, %f940, %f941, %f942}, [%r483+3712];
	fma.rn.f32 	%f1646, %f927, %f935, %f863;
	fma.rn.f32 	%f1645, %f927, %f936, %f864;
	fma.rn.f32 	%f1644, %f927, %f937, %f865;
	fma.rn.f32 	%f1643, %f927, %f938, %f866;
	fma.rn.f32 	%f1642, %f927, %f939, %f867;
	fma.rn.f32 	%f1641, %f927, %f940, %f868;
	fma.rn.f32 	%f1640, %f927, %f941, %f869;
	fma.rn.f32 	%f1639, %f927, %f942, %f870;
	fma.rn.f32 	%f1638, %f928, %f935, %f871;
	fma.rn.f32 	%f1637, %f928, %f936, %f872;
	fma.rn.f32 	%f1636, %f928, %f937, %f873;
	fma.rn.f32 	%f1635, %f928, %f938, %f874;
	fma.rn.f32 	%f1634, %f928, %f939, %f875;
	fma.rn.f32 	%f1633, %f928, %f940, %f876;
	fma.rn.f32 	%f1632, %f928, %f941, %f877;
	fma.rn.f32 	%f1631, %f928, %f942, %f878;
	fma.rn.f32 	%f1630, %f929, %f935, %f879;
	fma.rn.f32 	%f1629, %f929, %f936, %f880;
	fma.rn.f32 	%f1628, %f929, %f937, %f881;
	fma.rn.f32 	%f1627, %f929, %f938, %f882;
	fma.rn.f32 	%f1626, %f929, %f939, %f883;
	fma.rn.f32 	%f1625, %f929, %f940, %f884;
	fma.rn.f32 	%f1624, %f929, %f941, %f885;
	fma.rn.f32 	%f1623, %f929, %f942, %f886;
	fma.rn.f32 	%f1622, %f930, %f935, %f887;
	fma.rn.f32 	%f1621, %f930, %f936, %f888;
	fma.rn.f32 	%f1620, %f930, %f937, %f889;
	fma.rn.f32 	%f1619, %f930, %f938, %f890;
	fma.rn.f32 	%f1618, %f930, %f939, %f891;
	fma.rn.f32 	%f1617, %f930, %f940, %f892;
	fma.rn.f32 	%f1616, %f930, %f941, %f893;
	fma.rn.f32 	%f1615, %f930, %f942, %f894;
	fma.rn.f32 	%f1614, %f931, %f935, %f895;
	fma.rn.f32 	%f1613, %f931, %f936, %f896;
	fma.rn.f32 	%f1612, %f931, %f937, %f897;
	fma.rn.f32 	%f1611, %f931, %f938, %f898;
	fma.rn.f32 	%f1610, %f931, %f939, %f899;
	fma.rn.f32 	%f1609, %f931, %f940, %f900;
	fma.rn.f32 	%f1608, %f931, %f941, %f901;
	fma.rn.f32 	%f1607, %f931, %f942, %f902;
	fma.rn.f32 	%f1606, %f932, %f935, %f903;
	fma.rn.f32 	%f1605, %f932, %f936, %f904;
	fma.rn.f32 	%f1604, %f932, %f937, %f905;
	fma.rn.f32 	%f1603, %f932, %f938, %f906;
	fma.rn.f32 	%f1602, %f932, %f939, %f907;
	fma.rn.f32 	%f1601, %f932, %f940, %f908;
	fma.rn.f32 	%f1600, %f932, %f941, %f909;
	fma.rn.f32 	%f1599, %f932, %f942, %f910;
	fma.rn.f32 	%f1598, %f933, %f935, %f911;
	fma.rn.f32 	%f1597, %f933, %f936, %f912;
	fma.rn.f32 	%f1596, %f933, %f937, %f913;
	fma.rn.f32 	%f1595, %f933, %f938, %f914;
	fma.rn.f32 	%f1594, %f933, %f939, %f915;
	fma.rn.f32 	%f1593, %f933, %f940, %f916;
	fma.rn.f32 	%f1592, %f933, %f941, %f917;
	fma.rn.f32 	%f1591, %f933, %f942, %f918;
	fma.rn.f32 	%f1590, %f934, %f935, %f919;
	fma.rn.f32 	%f1589, %f934, %f936, %f920;
	fma.rn.f32 	%f1588, %f934, %f937, %f921;
	fma.rn.f32 	%f1587, %f934, %f938, %f922;
	fma.rn.f32 	%f1586, %f934, %f939, %f923;
	fma.rn.f32 	%f1585, %f934, %f940, %f924;
	fma.rn.f32 	%f1584, %f934, %f941, %f925;
	fma.rn.f32 	%f1583, %f934, %f942, %f926;
	bar.sync 	0;
	xor.b32  	%r577, %r578, 1;
	add.s32 	%r91, %r91, 1;
	setp.eq.s32 	%p96, %r91, %r65;
	@%p96 bra 	$L__BB0_87;
	bra.uni 	$L__BB0_43;
$L__BB0_87:
	shl.b32 	%r484, %r7, 2;
	shl.b32 	%r485, %r578, 12;
	mov.u32 	%r486, _ZZ12sgemm_v6_vecILi128ELi8ELi128ELi32ELi64ELi8ELi8EEvPfS0_S0_iiiE3AsT;
	add.s32 	%r487, %r486, %r485;
	shl.b32 	%r488, %r8, 2;
	mov.u32 	%r489, _ZZ12sgemm_v6_vecILi128ELi8ELi128ELi32ELi64ELi8ELi8EEvPfS0_S0_iiiE2Bs;
	add.s32 	%r490, %r489, %r485;
	add.s32 	%r491, %r484, %r5;
	shl.b32 	%r492, %r491, 2;
	add.s32 	%r493, %r487, %r492;
	ld.shared.v4.f32 	{%f943, %f944, %f945, %f946}, [%r493];
	ld.shared.v4.f32 	{%f947, %f948, %f949, %f950}, [%r493+64];
	add.s32 	%r494, %r488, %r6;
	shl.b32 	%r495, %r494, 2;
	add.s32 	%r496, %r490, %r495;
	ld.shared.v4.f32 	{%f951, %f952, %f953, %f954}, [%r496];
	ld.shared.v4.f32 	{%f955, %f956, %f957, %f958}, [%r496+128];
	fma.rn.f32 	%f959, %f943, %f951, %f1646;
	fma.rn.f32 	%f960, %f943, %f952, %f1645;
	fma.rn.f32 	%f961, %f943, %f953, %f1644;
	fma.rn.f32 	%f962, %f943, %f954, %f1643;
	fma.rn.f32 	%f963, %f943, %f955, %f1642;
	fma.rn.f32 	%f964, %f943, %f956, %f1641;
	fma.rn.f32 	%f965, %f943, %f957, %f1640;
	fma.rn.f32 	%f966, %f943, %f958, %f1639;
	fma.rn.f32 	%f967, %f944, %f951, %f1638;
	fma.rn.f32 	%f968, %f944, %f952, %f1637;
	fma.rn.f32 	%f969, %f944, %f953, %f1636;
	fma.rn.f32 	%f970, %f944, %f954, %f1635;
	fma.rn.f32 	%f971, %f944, %f955, %f1634;
	fma.rn.f32 	%f972, %f944, %f956, %f1633;
	fma.rn.f32 	%f973, %f944, %f957, %f1632;
	fma.rn.f32 	%f974, %f944, %f958, %f1631;
	fma.rn.f32 	%f975, %f945, %f951, %f1630;
	fma.rn.f32 	%f976, %f945, %f952, %f1629;
	fma.rn.f32 	%f977, %f945, %f953, %f1628;
	fma.rn.f32 	%f978, %f945, %f954, %f1627;
	fma.rn.f32 	%f979, %f945, %f955, %f1626;
	fma.rn.f32 	%f980, %f945, %f956, %f1625;
	fma.rn.f32 	%f981, %f945, %f957, %f1624;
	fma.rn.f32 	%f982, %f945, %f958, %f1623;
	fma.rn.f32 	%f983, %f946, %f951, %f1622;
	fma.rn.f32 	%f984, %f946, %f952, %f1621;
	fma.rn.f32 	%f985, %f946, %f953, %f1620;
	fma.rn.f32 	%f986, %f946, %f954, %f1619;
	fma.rn.f32 	%f987, %f946, %f955, %f1618;
	fma.rn.f32 	%f988, %f946, %f956, %f1617;
	fma.rn.f32 	%f989, %f946, %f957, %f1616;
	fma.rn.f32 	%f990, %f946, %f958, %f1615;
	fma.rn.f32 	%f991, %f947, %f951, %f1614;
	fma.rn.f32 	%f992, %f947, %f952, %f1613;
	fma.rn.f32 	%f993, %f947, %f953, %f1612;
	fma.rn.f32 	%f994, %f947, %f954, %f1611;
	fma.rn.f32 	%f995, %f947, %f955, %f1610;
	fma.rn.f32 	%f996, %f947, %f956, %f1609;
	fma.rn.f32 	%f997, %f947, %f957, %f1608;
	fma.rn.f32 	%f998, %f947, %f958, %f1607;
	fma.rn.f32 	%f999, %f948, %f951, %f1606;
	fma.rn.f32 	%f1000, %f948, %f952, %f1605;
	fma.rn.f32 	%f1001, %f948, %f953, %f1604;
	fma.rn.f32 	%f1002, %f948, %f954, %f1603;
	fma.rn.f32 	%f1003, %f948, %f955, %f1602;
	fma.rn.f32 	%f1004, %f948, %f956, %f1601;
	fma.rn.f32 	%f1005, %f948, %f957, %f1600;
	fma.rn.f32 	%f1006, %f948, %f958, %f1599;
	fma.rn.f32 	%f1007, %f949, %f951, %f1598;
	fma.rn.f32 	%f1008, %f949, %f952, %f1597;
	fma.rn.f32 	%f1009, %f949, %f953, %f1596;
	fma.rn.f32 	%f1010, %f949, %f954, %f1595;
	fma.rn.f32 	%f1011, %f949, %f955, %f1594;
	fma.rn.f32 	%f1012, %f949, %f956, %f1593;
	fma.rn.f32 	%f1013, %f949, %f957, %f1592;
	fma.rn.f32 	%f1014, %f949, %f958, %f1591;
	fma.rn.f32 	%f1015, %f950, %f951, %f1590;
	fma.rn.f32 	%f1016, %f950, %f952, %f1589;
	fma.rn.f32 	%f1017, %f950, %f953, %f1588;
	fma.rn.f32 	%f1018, %f950, %f954, %f1587;
	fma.rn.f32 	%f1019, %f950, %f955, %f1586;
	fma.rn.f32 	%f1020, %f950, %f956, %f1585;
	fma.rn.f32 	%f1021, %f950, %f957, %f1584;
	fma.rn.f32 	%f1022, %f950, %f958, %f1583;
	ld.shared.v4.f32 	{%f1023, %f1024, %f1025, %f1026}, [%r493+512];
	ld.shared.v4.f32 	{%f1027, %f1028, %f1029, %f1030}, [%r493+576];
	ld.shared.v4.f32 	{%f1031, %f1032, %f1033, %f1034}, [%r496+512];
	ld.shared.v4.f32 	{%f1035, %f1036, %f1037, %f1038}, [%r496+640];
	fma.rn.f32 	%f1039, %f1023, %f1031, %f959;
	fma.rn.f32 	%f1040, %f1023, %f1032, %f960;
	fma.rn.f32 	%f1041, %f1023, %f1033, %f961;
	fma.rn.f32 	%f1042, %f1023, %f1034, %f962;
	fma.rn.f32 	%f1043, %f1023, %f1035, %f963;
	fma.rn.f32 	%f1044, %f1023, %f1036, %f964;
	fma.rn.f32 	%f1045, %f1023, %f1037, %f965;
	fma.rn.f32 	%f1046, %f1023, %f1038, %f966;
	fma.rn.f32 	%f1047, %f1024, %f1031, %f967;
	fma.rn.f32 	%f1048, %f1024, %f1032, %f968;
	fma.rn.f32 	%f1049, %f1024, %f1033, %f969;
	fma.rn.f32 	%f1050, %f1024, %f1034, %f970;
	fma.rn.f32 	%f1051, %f1024, %f1035, %f971;
	fma.rn.f32 	%f1052, %f1024, %f1036, %f972;
	fma.rn.f32 	%f1053, %f1024, %f1037, %f973;
	fma.rn.f32 	%f1054, %f1024, %f1038, %f974;
	fma.rn.f32 	%f1055, %f1025, %f1031, %f975;
	fma.rn.f32 	%f1056, %f1025, %f1032, %f976;
	fma.rn.f32 	%f1057, %f1025, %f1033, %f977;
	fma.rn.f32 	%f1058, %f1025, %f1034, %f978;
	fma.rn.f32 	%f1059, %f1025, %f1035, %f979;
	fma.rn.f32 	%f1060, %f1025, %f1036, %f980;
	fma.rn.f32 	%f1061, %f1025, %f1037, %f981;
	fma.rn.f32 	%f1062, %f1025, %f1038, %f982;
	fma.rn.f32 	%f1063, %f1026, %f1031, %f983;
	fma.rn.f32 	%f1064, %f1026, %f1032, %f984;
	fma.rn.f32 	%f1065, %f1026, %f1033, %f985;
	fma.rn.f32 	%f1066, %f1026, %f1034, %f986;
	fma.rn.f32 	%f1067, %f1026, %f1035, %f987;
	fma.rn.f32 	%f1068, %f1026, %f1036, %f988;
	fma.rn.f32 	%f1069, %f1026, %f1037, %f989;
	fma.rn.f32 	%f1070, %f1026, %f1038, %f990;
	fma.rn.f32 	%f1071, %f1027, %f1031, %f991;
	fma.rn.f32 	%f1072, %f1027, %f1032, %f992;
	fma.rn.f32 	%f1073, %f1027, %f1033, %f993;
	fma.rn.f32 	%f1074, %f1027, %f1034, %f994;
	fma.rn.f32 	%f1075, %f1027, %f1035, %f995;
	fma.rn.f32 	%f1076, %f1027, %f1036, %f996;
	fma.rn.f32 	%f1077, %f1027, %f1037, %f997;
	fma.rn.f32 	%f1078, %f1027, %f1038, %f998;
	fma.rn.f32 	%f1079, %f1028, %f1031, %f999;
	fma.rn.f32 	%f1080, %f1028, %f1032, %f1000;
	fma.rn.f32 	%f1081, %f1028, %f1033, %f1001;
	fma.rn.f32 	%f1082, %f1028, %f1034, %f1002;
	fma.rn.f32 	%f1083, %f1028, %f1035, %f1003;
	fma.rn.f32 	%f1084, %f1028, %f1036, %f1004;
	fma.rn.f32 	%f1085, %f1028, %f1037, %f1005;
	fma.rn.f32 	%f1086, %f1028, %f1038, %f1006;
	fma.rn.f32 	%f1087, %f1029, %f1031, %f1007;
	fma.rn.f32 	%f1088, %f1029, %f1032, %f1008;
	fma.rn.f32 	%f1089, %f1029, %f1033, %f1009;
	fma.rn.f32 	%f1090, %f1029, %f1034, %f1010;
	fma.rn.f32 	%f1091, %f1029, %f1035, %f1011;
	fma.rn.f32 	%f1092, %f1029, %f1036, %f1012;
	fma.rn.f32 	%f1093, %f1029, %f1037, %f1013;
	fma.rn.f32 	%f1094, %f1029, %f1038, %f1014;
	fma.rn.f32 	%f1095, %f1030, %f1031, %f1015;
	fma.rn.f32 	%f1096, %f1030, %f1032, %f1016;
	fma.rn.f32 	%f1097, %f1030, %f1033, %f1017;
	fma.rn.f32 	%f1098, %f1030, %f1034, %f1018;
	fma.rn.f32 	%f1099, %f1030, %f1035, %f1019;
	fma.rn.f32 	%f1100, %f1030, %f1036, %f1020;
	fma.rn.f32 	%f1101, %f1030, %f1037, %f1021;
	fma.rn.f32 	%f1102, %f1030, %f1038, %f1022;
	ld.shared.v4.f32 	{%f1103, %f1104, %f1105, %f1106}, [%r493+1024];
	ld.shared.v4.f32 	{%f1107, %f1108, %f1109, %f1110}, [%r493+1088];
	ld.shared.v4.f32 	{%f1111, %f1112, %f1113, %f1114}, [%r496+1024];
	ld.shared.v4.f32 	{%f1115, %f1116, %f1117, %f1118}, [%r496+1152];
	fma.rn.f32 	%f1119, %f1103, %f1111, %f1039;
	fma.rn.f32 	%f1120, %f1103, %f1112, %f1040;
	fma.rn.f32 	%f1121, %f1103, %f1113, %f1041;
	fma.rn.f32 	%f1122, %f1103, %f1114, %f1042;
	fma.rn.f32 	%f1123, %f1103, %f1115, %f1043;
	fma.rn.f32 	%f1124, %f1103, %f1116, %f1044;
	fma.rn.f32 	%f1125, %f1103, %f1117, %f1045;
	fma.rn.f32 	%f1126, %f1103, %f1118, %f1046;
	fma.rn.f32 	%f1127, %f1104, %f1111, %f1047;
	fma.rn.f32 	%f1128, %f1104, %f1112, %f1048;
	fma.rn.f32 	%f1129, %f1104, %f1113, %f1049;
	fma.rn.f32 	%f1130, %f1104, %f1114, %f1050;
	fma.rn.f32 	%f1131, %f1104, %f1115, %f1051;
	fma.rn.f32 	%f1132, %f1104, %f1116, %f1052;
	fma.rn.f32 	%f1133, %f1104, %f1117, %f1053;
	fma.rn.f32 	%f1134, %f1104, %f1118, %f1054;
	fma.rn.f32 	%f1135, %f1105, %f1111, %f1055;
	fma.rn.f32 	%f1136, %f1105, %f1112, %f1056;
	fma.rn.f32 	%f1137, %f1105, %f1113, %f1057;
	fma.rn.f32 	%f1138, %f1105, %f1114, %f1058;
	fma.rn.f32 	%f1139, %f1105, %f1115, %f1059;
	fma.rn.f32 	%f1140, %f1105, %f1116, %f1060;
	fma.rn.f32 	%f1141, %f1105, %f1117, %f1061;
	fma.rn.f32 	%f1142, %f1105, %f1118, %f1062;
	fma.rn.f32 	%f1143, %f1106, %f1111, %f1063;
	fma.rn.f32 	%f1144, %f1106, %f1112, %f1064;
	fma.rn.f32 	%f1145, %f1106, %f1113, %f1065;
	fma.rn.f32 	%f1146, %f1106, %f1114, %f1066;
	fma.rn.f32 	%f1147, %f1106, %f1115, %f1067;
	fma.rn.f32 	%f1148, %f1106, %f1116, %f1068;
	fma.rn.f32 	%f1149, %f1106, %f1117, %f1069;
	fma.rn.f32 	%f1150, %f1106, %f1118, %f1070;
	fma.rn.f32 	%f1151, %f1107, %f1111, %f1071;
	fma.rn.f32 	%f1152, %f1107, %f1112, %f1072;
	fma.rn.f32 	%f1153, %f1107, %f1113, %f1073;
	fma.rn.f32 	%f1154, %f1107, %f1114, %f1074;
	fma.rn.f32 	%f1155, %f1107, %f1115, %f1075;
	fma.rn.f32 	%f1156, %f1107, %f1116, %f1076;
	fma.rn.f32 	%f1157, %f1107, %f1117, %f1077;
	fma.rn.f32 	%f1158, %f1107, %f1118, %f1078;
	fma.rn.f32 	%f1159, %f1108, %f1111, %f1079;
	fma.rn.f32 	%f1160, %f1108, %f1112, %f1080;
	fma.rn.f32 	%f1161, %f1108, %f1113, %f1081;
	fma.rn.f32 	%f1162, %f1108, %f1114, %f1082;
	fma.rn.f32 	%f1163, %f1108, %f1115, %f1083;
	fma.rn.f32 	%f1164, %f1108, %f1116, %f1084;
	fma.rn.f32 	%f1165, %f1108, %f1117, %f1085;
	fma.rn.f32 	%f1166, %f1108, %f1118, %f1086;
	fma.rn.f32 	%f1167, %f1109, %f1111, %f1087;
	fma.rn.f32 	%f1168, %f1109, %f1112, %f1088;
	fma.rn.f32 	%f1169, %f1109, %f1113, %f1089;
	fma.rn.f32 	%f1170, %f1109, %f1114, %f1090;
	fma.rn.f32 	%f1171, %f1109, %f1115, %f1091;
	fma.rn.f32 	%f1172, %f1109, %f1116, %f1092;
	fma.rn.f32 	%f1173, %f1109, %f1117, %f1093;
	fma.rn.f32 	%f1174, %f1109, %f1118, %f1094;
	fma.rn.f32 	%f1175, %f1110, %f1111, %f1095;
	fma.rn.f32 	%f1176, %f1110, %f1112, %f1096;
	fma.rn.f32 	%f1177, %f1110, %f1113, %f1097;
	fma.rn.f32 	%f1178, %f1110, %f1114, %f1098;
	fma.rn.f32 	%f1179, %f1110, %f1115, %f1099;
	fma.rn.f32 	%f1180, %f1110, %f1116, %f1100;
	fma.rn.f32 	%f1181, %f1110, %f1117, %f1101;
	fma.rn.f32 	%f1182, %f1110, %f1118, %f1102;
	ld.shared.v4.f32 	{%f1183, %f1184, %f1185, %f1186}, [%r493+1536];
	ld.shared.v4.f32 	{%f1187, %f1188, %f1189, %f1190}, [%r493+1600];
	ld.shared.v4.f32 	{%f1191, %f1192, %f1193, %f1194}, [%r496+1536];
	ld.shared.v4.f32 	{%f1195, %f1196, %f1197, %f1198}, [%r496+1664];
	fma.rn.f32 	%f1199, %f1183, %f1191, %f1119;
	fma.rn.f32 	%f1200, %f1183, %f1192, %f1120;
	fma.rn.f32 	%f1201, %f1183, %f1193, %f1121;
	fma.rn.f32 	%f1202, %f1183, %f1194, %f1122;
	fma.rn.f32 	%f1203, %f1183, %f1195, %f1123;
	fma.rn.f32 	%f1204, %f1183, %f1196, %f1124;
	fma.rn.f32 	%f1205, %f1183, %f1197, %f1125;
	fma.rn.f32 	%f1206, %f1183, %f1198, %f1126;
	fma.rn.f32 	%f1207, %f1184, %f1191, %f1127;
	fma.rn.f32 	%f1208, %f1184, %f1192, %f1128;
	fma.rn.f32 	%f1209, %f1184, %f1193, %f1129;
	fma.rn.f32 	%f1210, %f1184, %f1194, %f1130;
	fma.rn.f32 	%f1211, %f1184, %f1195, %f1131;
	fma.rn.f32 	%f1212, %f1184, %f1196, %f1132;
	fma.rn.f32 	%f1213, %f1184, %f1197, %f1133;
	fma.rn.f32 	%f1214, %f1184, %f1198, %f1134;
	fma.rn.f32 	%f1215, %f1185, %f1191, %f1135;
	fma.rn.f32 	%f1216, %f1185, %f1192, %f1136;
	fma.rn.f32 	%f1217, %f1185, %f1193, %f1137;
	fma.rn.f32 	%f1218, %f1185, %f1194, %f1138;
	fma.rn.f32 	%f1219, %f1185, %f1195, %f1139;
	fma.rn.f32 	%f1220, %f1185, %f1196, %f1140;
	fma.rn.f32 	%f1221, %f1185, %f1197, %f1141;
	fma.rn.f32 	%f1222, %f1185, %f1198, %f1142;
	fma.rn.f32 	%f1223, %f1186, %f1191, %f1143;
	fma.rn.f32 	%f1224, %f1186, %f1192, %f1144;
	fma.rn.f32 	%f1225, %f1186, %f1193, %f1145;
	fma.rn.f32 	%f1226, %f1186, %f1194, %f1146;
	fma.rn.f32 	%f1227, %f1186, %f1195, %f1147;
	fma.rn.f32 	%f1228, %f1186, %f1196, %f1148;
	fma.rn.f32 	%f1229, %f1186, %f1197, %f1149;
	fma.rn.f32 	%f1230, %f1186, %f1198, %f1150;
	fma.rn.f32 	%f1231, %f1187, %f1191, %f1151;
	fma.rn.f32 	%f1232, %f1187, %f1192, %f1152;
	fma.rn.f32 	%f1233, %f1187, %f1193, %f1153;
	fma.rn.f32 	%f1234, %f1187, %f1194, %f1154;
	fma.rn.f32 	%f1235, %f1187, %f1195, %f1155;
	fma.rn.f32 	%f1236, %f1187, %f1196, %f1156;
	fma.rn.f32 	%f1237, %f1187, %f1197, %f1157;
	fma.rn.f32 	%f1238, %f1187, %f1198, %f1158;
	fma.rn.f32 	%f1239, %f1188, %f1191, %f1159;
	fma.rn.f32 	%f1240, %f1188, %f1192, %f1160;
	fma.rn.f32 	%f1241, %f1188, %f1193, %f1161;
	fma.rn.f32 	%f1242, %f1188, %f1194, %f1162;
	fma.rn.f32 	%f1243, %f1188, %f1195, %f1163;
	fma.rn.f32 	%f1244, %f1188, %f1196, %f1164;
	fma.rn.f32 	%f1245, %f1188, %f1197, %f1165;
	fma.rn.f32 	%f1246, %f1188, %f1198, %f1166;
	fma.rn.f32 	%f1247, %f1189, %f1191, %f1167;
	fma.rn.f32 	%f1248, %f1189, %f1192, %f1168;
	fma.rn.f32 	%f1249, %f1189, %f1193, %f1169;
	fma.rn.f32 	%f1250, %f1189, %f1194, %f1170;
	fma.rn.f32 	%f1251, %f1189, %f1195, %f1171;
	fma.rn.f32 	%f1252, %f1189, %f1196, %f1172;
	fma.rn.f32 	%f1253, %f1189, %f1197, %f1173;
	fma.rn.f32 	%f1254, %f1189, %f1198, %f1174;
	fma.rn.f32 	%f1255, %f1190, %f1191, %f1175;
	fma.rn.f32 	%f1256, %f1190, %f1192, %f1176;
	fma.rn.f32 	%f1257, %f1190, %f1193, %f1177;
	fma.rn.f32 	%f1258, %f1190, %f1194, %f1178;
	fma.rn.f32 	%f1259, %f1190, %f1195, %f1179;
	fma.rn.f32 	%f1260, %f1190, %f1196, %f1180;
	fma.rn.f32 	%f1261, %f1190, %f1197, %f1181;
	fma.rn.f32 	%f1262, %f1190, %f1198, %f1182;
	ld.shared.v4.f32 	{%f1263, %f1264, %f1265, %f1266}, [%r493+2048];
	ld.shared.v4.f32 	{%f1267, %f1268, %f1269, %f1270}, [%r493+2112];
	ld.shared.v4.f32 	{%f1271, %f1272, %f1273, %f1274}, [%r496+2048];
	ld.shared.v4.f32 	{%f1275, %f1276, %f1277, %f1278}, [%r496+2176];
	fma.rn.f32 	%f1279, %f1263, %f1271, %f1199;
	fma.rn.f32 	%f1280, %f1263, %f1272, %f1200;
	fma.rn.f32 	%f1281, %f1263, %f1273, %f1201;
	fma.rn.f32 	%f1282, %f1263, %f1274, %f1202;
	fma.rn.f32 	%f1283, %f1263, %f1275, %f1203;
	fma.rn.f32 	%f1284, %f1263, %f1276, %f1204;
	fma.rn.f32 	%f1285, %f1263, %f1277, %f1205;
	fma.rn.f32 	%f1286, %f1263, %f1278, %f1206;
	fma.rn.f32 	%f1287, %f1264, %f1271, %f1207;
	fma.rn.f32 	%f1288, %f1264, %f1272, %f1208;
	fma.rn.f32 	%f1289, %f1264, %f1273, %f1209;
	fma.rn.f32 	%f1290, %f1264, %f1274, %f1210;
	fma.rn.f32 	%f1291, %f1264, %f1275, %f1211;
	fma.rn.f32 	%f1292, %f1264, %f1276, %f1212;
	fma.rn.f32 	%f1293, %f1264, %f1277, %f1213;
	fma.rn.f32 	%f1294, %f1264, %f1278, %f1214;
	fma.rn.f32 	%f1295, %f1265, %f1271, %f1215;
	fma.rn.f32 	%f1296, %f1265, %f1272, %f1216;
	fma.rn.f32 	%f1297, %f1265, %f1273, %f1217;
	fma.rn.f32 	%f1298, %f1265, %f1274, %f1218;
	fma.rn.f32 	%f1299, %f1265, %f1275, %f1219;
	fma.rn.f32 	%f1300, %f1265, %f1276, %f1220;
	fma.rn.f32 	%f1301, %f1265, %f1277, %f1221;
	fma.rn.f32 	%f1302, %f1265, %f1278, %f1222;
	fma.rn.f32 	%f1303, %f1266, %f1271, %f1223;
	fma.rn.f32 	%f1304, %f1266, %f1272, %f1224;
	fma.rn.f32 	%f1305, %f1266, %f1273, %f1225;
	fma.rn.f32 	%f1306, %f1266, %f1274, %f1226;
	fma.rn.f32 	%f1307, %f1266, %f1275, %f1227;
	fma.rn.f32 	%f1308, %f1266, %f1276, %f1228;
	fma.rn.f32 	%f1309, %f1266, %f1277, %f1229;
	fma.rn.f32 	%f1310, %f1266, %f1278, %f1230;
	fma.rn.f32 	%f1311, %f1267, %f1271, %f1231;
	fma.rn.f32 	%f1312, %f1267, %f1272, %f1232;
	fma.rn.f32 	%f1313, %f1267, %f1273, %f1233;
	fma.rn.f32 	%f1314, %f1267, %f1274, %f1234;
	fma.rn.f32 	%f1315, %f1267, %f1275, %f1235;
	fma.rn.f32 	%f1316, %f1267, %f1276, %f1236;
	fma.rn.f32 	%f1317, %f1267, %f1277, %f1237;
	fma.rn.f32 	%f1318, %f1267, %f1278, %f1238;
	fma.rn.f32 	%f1319, %f1268, %f1271, %f1239;
	fma.rn.f32 	%f1320, %f1268, %f1272, %f1240;
	fma.rn.f32 	%f1321, %f1268, %f1273, %f1241;
	fma.rn.f32 	%f1322, %f1268, %f1274, %f1242;
	fma.rn.f32 	%f1323, %f1268, %f1275, %f1243;
	fma.rn.f32 	%f1324, %f1268, %f1276, %f1244;
	fma.rn.f32 	%f1325, %f1268, %f1277, %f1245;
	fma.rn.f32 	%f1326, %f1268, %f1278, %f1246;
	fma.rn.f32 	%f1327, %f1269, %f1271, %f1247;
	fma.rn.f32 	%f1328, %f1269, %f1272, %f1248;
	fma.rn.f32 	%f1329, %f1269, %f1273, %f1249;
	fma.rn.f32 	%f1330, %f1269, %f1274, %f1250;
	fma.rn.f32 	%f1331, %f1269, %f1275, %f1251;
	fma.rn.f32 	%f1332, %f1269, %f1276, %f1252;
	fma.rn.f32 	%f1333, %f1269, %f1277, %f1253;
	fma.rn.f32 	%f1334, %f1269, %f1278, %f1254;
	fma.rn.f32 	%f1335, %f1270, %f1271, %f1255;
	fma.rn.f32 	%f1336, %f1270, %f1272, %f1256;
	fma.rn.f32 	%f1337, %f1270, %f1273, %f1257;
	fma.rn.f32 	%f1338, %f1270, %f1274, %f1258;
	fma.rn.f32 	%f1339, %f1270, %f1275, %f1259;
	fma.rn.f32 	%f1340, %f1270, %f1276, %f1260;
	fma.rn.f32 	%f1341, %f1270, %f1277, %f1261;
	fma.rn.f32 	%f1342, %f1270, %f1278, %f1262;
	ld.shared.v4.f32 	{%f1343, %f1344, %f1345, %f1346}, [%r493+2560];
	ld.shared.v4.f32 	{%f1347, %f1348, %f1349, %f1350}, [%r493+2624];
	ld.shared.v4.f32 	{%f1351, %f1352, %f1353, %f1354}, [%r496+2560];
	ld.shared.v4.f32 	{%f1355, %f1356, %f1357, %f1358}, [%r496+2688];
	fma.rn.f32 	%f1359, %f1343, %f1351, %f1279;
	fma.rn.f32 	%f1360, %f1343, %f1352, %f1280;
	fma.rn.f32 	%f1361, %f1343, %f1353, %f1281;
	fma.rn.f32 	%f1362, %f1343, %f1354, %f1282;
	fma.rn.f32 	%f1363, %f1343, %f1355, %f1283;
	fma.rn.f32 	%f1364, %f1343, %f1356, %f1284;
	fma.rn.f32 	%f1365, %f1343, %f1357, %f1285;
	fma.rn.f32 	%f1366, %f1343, %f1358, %f1286;
	fma.rn.f32 	%f1367, %f1344, %f1351, %f1287;
	fma.rn.f32 	%f1368, %f1344, %f1352, %f1288;
	fma.rn.f32 	%f1369, %f1344, %f1353, %f1289;
	fma.rn.f32 	%f1370, %f1344, %f1354, %f1290;
	fma.rn.f32 	%f1371, %f1344, %f1355, %f1291;
	fma.rn.f32 	%f1372, %f1344, %f1356, %f1292;
	fma.rn.f32 	%f1373, %f1344, %f1357, %f1293;
	fma.rn.f32 	%f1374, %f1344, %f1358, %f1294;
	fma.rn.f32 	%f1375, %f1345, %f1351, %f1295;
	fma.rn.f32 	%f1376, %f1345, %f1352, %f1296;
	fma.rn.f32 	%f1377, %f1345, %f1353, %f1297;
	fma.rn.f32 	%f1378, %f1345, %f1354, %f1298;
	fma.rn.f32 	%f1379, %f1345, %f1355, %f1299;
	fma.rn.f32 	%f1380, %f1345, %f1356, %f1300;
	fma.rn.f32 	%f1381, %f1345, %f1357, %f1301;
	fma.rn.f32 	%f1382, %f1345, %f1358, %f1302;
	fma.rn.f32 	%f1383, %f1346, %f1351, %f1303;
	fma.rn.f32 	%f1384, %f1346, %f1352, %f1304;
	fma.rn.f32 	%f1385, %f1346, %f1353, %f1305;
	fma.rn.f32 	%f1386, %f1346, %f1354, %f1306;
	fma.rn.f32 	%f1387, %f1346, %f1355, %f1307;
	fma.rn.f32 	%f1388, %f1346, %f1356, %f1308;
	fma.rn.f32 	%f1389, %f1346, %f1357, %f1309;
	fma.rn.f32 	%f1390, %f1346, %f1358, %f1310;
	fma.rn.f32 	%f1391, %f1347, %f1351, %f1311;
	fma.rn.f32 	%f1392, %f1347, %f1352, %f1312;
	fma.rn.f32 	%f1393, %f1347, %f1353, %f1313;
	fma.rn.f32 	%f1394, %f1347, %f1354, %f1314;
	fma.rn.f32 	%f1395, %f1347, %f1355, %f1315;
	fma.rn.f32 	%f1396, %f1347, %f1356, %f1316;
	fma.rn.f32 	%f1397, %f1347, %f1357, %f1317;
	fma.rn.f32 	%f1398, %f1347, %f1358, %f1318;
	fma.rn.f32 	%f1399, %f1348, %f1351, %f1319;
	fma.rn.f32 	%f1400, %f1348, %f1352, %f1320;
	fma.rn.f32 	%f1401, %f1348, %f1353, %f1321;
	fma.rn.f32 	%f1402, %f1348, %f1354, %f1322;
	fma.rn.f32 	%f1403, %f1348, %f1355, %f1323;
	fma.rn.f32 	%f1404, %f1348, %f1356, %f1324;
	fma.rn.f32 	%f1405, %f1348, %f1357, %f1325;
	fma.rn.f32 	%f1406, %f1348, %f1358, %f1326;
	fma.rn.f32 	%f1407, %f1349, %f1351, %f1327;
	fma.rn.f32 	%f1408, %f1349, %f1352, %f1328;
	fma.rn.f32 	%f1409, %f1349, %f1353, %f1329;
	fma.rn.f32 	%f1410, %f1349, %f1354, %f1330;
	fma.rn.f32 	%f1411, %f1349, %f1355, %f1331;
	fma.rn.f32 	%f1412, %f1349, %f1356, %f1332;
	fma.rn.f32 	%f1413, %f1349, %f1357, %f1333;
	fma.rn.f32 	%f1414, %f1349, %f1358, %f1334;
	fma.rn.f32 	%f1415, %f1350, %f1351, %f1335;
	fma.rn.f32 	%f1416, %f1350, %f1352, %f1336;
	fma.rn.f32 	%f1417, %f1350, %f1353, %f1337;
	fma.rn.f32 	%f1418, %f1350, %f1354, %f1338;
	fma.rn.f32 	%f1419, %f1350, %f1355, %f1339;
	fma.rn.f32 	%f1420, %f1350, %f1356, %f1340;
	fma.rn.f32 	%f1421, %f1350, %f1357, %f1341;
	fma.rn.f32 	%f1422, %f1350, %f1358, %f1342;
	ld.shared.v4.f32 	{%f1423, %f1424, %f1425, %f1426}, [%r493+3072];
	ld.shared.v4.f32 	{%f1427, %f1428, %f1429, %f1430}, [%r493+3136];
	ld.shared.v4.f32 	{%f1431, %f1432, %f1433, %f1434}, [%r496+3072];
	ld.shared.v4.f32 	{%f1435, %f1436, %f1437, %f1438}, [%r496+3200];
	fma.rn.f32 	%f1439, %f1423, %f1431, %f1359;
	fma.rn.f32 	%f1440, %f1423, %f1432, %f1360;
	fma.rn.f32 	%f1441, %f1423, %f1433, %f1361;
	fma.rn.f32 	%f1442, %f1423, %f1434, %f1362;
	fma.rn.f32 	%f1443, %f1423, %f1435, %f1363;
	fma.rn.f32 	%f1444, %f1423, %f1436, %f1364;
	fma.rn.f32 	%f1445, %f1423, %f1437, %f1365;
	fma.rn.f32 	%f1446, %f1423, %f1438, %f1366;
	fma.rn.f32 	%f1447, %f1424, %f1431, %f1367;
	fma.rn.f32 	%f1448, %f1424, %f1432, %f1368;
	fma.rn.f32 	%f1449, %f1424, %f1433, %f1369;
	fma.rn.f32 	%f1450, %f1424, %f1434, %f1370;
	fma.rn.f32 	%f1451, %f1424, %f1435, %f1371;
	fma.rn.f32 	%f1452, %f1424, %f1436, %f1372;
	fma.rn.f32 	%f1453, %f1424, %f1437, %f1373;
	fma.rn.f32 	%f1454, %f1424, %f1438, %f1374;
	fma.rn.f32 	%f1455, %f1425, %f1431, %f1375;
	fma.rn.f32 	%f1456, %f1425, %f1432, %f1376;
	fma.rn.f32 	%f1457, %f1425, %f1433, %f1377;
	fma.rn.f32 	%f1458, %f1425, %f1434, %f1378;
	fma.rn.f32 	%f1459, %f1425, %f1435, %f1379;
	fma.rn.f32 	%f1460, %f1425, %f1436, %f1380;
	fma.rn.f32 	%f1461, %f1425, %f1437, %f1381;
	fma.rn.f32 	%f1462, %f1425, %f1438, %f1382;
	fma.rn.f32 	%f1463, %f1426, %f1431, %f1383;
	fma.rn.f32 	%f1464, %f1426, %f1432, %f1384;
	fma.rn.f32 	%f1465, %f1426, %f1433, %f1385;
	fma.rn.f32 	%f1466, %f1426, %f1434, %f1386;
	fma.rn.f32 	%f1467, %f1426, %f1435, %f1387;
	fma.rn.f32 	%f1468, %f1426, %f1436, %f1388;
	fma.rn.f32 	%f1469, %f1426, %f1437, %f1389;
	fma.rn.f32 	%f1470, %f1426, %f1438, %f1390;
	fma.rn.f32 	%f1471, %f1427, %f1431, %f1391;
	fma.rn.f32 	%f1472, %f1427, %f1432, %f1392;
	fma.rn.f32 	%f1473, %f1427, %f1433, %f1393;
	fma.rn.f32 	%f1474, %f1427, %f1434, %f1394;
	fma.rn.f32 	%f1475, %f1427, %f1435, %f1395;
	fma.rn.f32 	%f1476, %f1427, %f1436, %f1396;
	fma.rn.f32 	%f1477, %f1427, %f1437, %f1397;
	fma.rn.f32 	%f1478, %f1427, %f1438, %f1398;
	fma.rn.f32 	%f1479, %f1428, %f1431, %f1399;
	fma.rn.f32 	%f1480, %f1428, %f1432, %f1400;
	fma.rn.f32 	%f1481, %f1428, %f1433, %f1401;
	fma.rn.f32 	%f1482, %f1428, %f1434, %f1402;
	fma.rn.f32 	%f1483, %f1428, %f1435, %f1403;
	fma.rn.f32 	%f1484, %f1428, %f1436, %f1404;
	fma.rn.f32 	%f1485, %f1428, %f1437, %f1405;
	fma.rn.f32 	%f1486, %f1428, %f1438, %f1406;
	fma.rn.f32 	%f1487, %f1429, %f1431, %f1407;
	fma.rn.f32 	%f1488, %f1429, %f1432, %f1408;
	fma.rn.f32 	%f1489, %f1429, %f1433, %f1409;
	fma.rn.f32 	%f1490, %f1429, %f1434, %f1410;
	fma.rn.f32 	%f1491, %f1429, %f1435, %f1411;
	fma.rn.f32 	%f1492, %f1429, %f1436, %f1412;
	fma.rn.f32 	%f1493, %f1429, %f1437, %f1413;
	fma.rn.f32 	%f1494, %f1429, %f1438, %f1414;
	fma.rn.f32 	%f1495, %f1430, %f1431, %f1415;
	fma.rn.f32 	%f1496, %f1430, %f1432, %f1416;
	fma.rn.f32 	%f1497, %f1430, %f1433, %f1417;
	fma.rn.f32 	%f1498, %f1430, %f1434, %f1418;
	fma.rn.f32 	%f1499, %f1430, %f1435, %f1419;
	fma.rn.f32 	%f1500, %f1430, %f1436, %f1420;
	fma.rn.f32 	%f1501, %f1430, %f1437, %f1421;
	fma.rn.f32 	%f1502, %f1430, %f1438, %f1422;
	ld.shared.v4.f32 	{%f1503, %f1504, %f1505, %f1506}, [%r493+3584];
	ld.shared.v4.f32 	{%f1507, %f1508, %f1509, %f1510}, [%r493+3648];
	ld.shared.v4.f32 	{%f1511, %f1512, %f1513, %f1514}, [%r496+3584];
	ld.shared.v4.f32 	{%f1515, %f1516, %f1517, %f1518}, [%r496+3712];
	fma.rn.f32 	%f129, %f1503, %f1511, %f1439;
	fma.rn.f32 	%f130, %f1503, %f1512, %f1440;
	fma.rn.f32 	%f131, %f1503, %f1513, %f1441;
	fma.rn.f32 	%f132, %f1503, %f1514, %f1442;
	fma.rn.f32 	%f133, %f1503, %f1515, %f1443;
	fma.rn.f32 	%f134, %f1503, %f1516, %f1444;
	fma.rn.f32 	%f135, %f1503, %f1517, %f1445;
	fma.rn.f32 	%f136, %f1503, %f1518, %f1446;
	fma.rn.f32 	%f137, %f1504, %f1511, %f1447;
	fma.rn.f32 	%f138, %f1504, %f1512, %f1448;
	fma.rn.f32 	%f139, %f1504, %f1513, %f1449;
	fma.rn.f32 	%f140, %f1504, %f1514, %f1450;
	fma.rn.f32 	%f141, %f1504, %f1515, %f1451;
	fma.rn.f32 	%f142, %f1504, %f1516, %f1452;
	fma.rn.f32 	%f143, %f1504, %f1517, %f1453;
	fma.rn.f32 	%f144, %f1504, %f1518, %f1454;
	fma.rn.f32 	%f145, %f1505, %f1511, %f1455;
	fma.rn.f32 	%f146, %f1505, %f1512, %f1456;
	fma.rn.f32 	%f147, %f1505, %f1513, %f1457;
	fma.rn.f32 	%f148, %f1505, %f1514, %f1458;
	fma.rn.f32 	%f149, %f1505, %f1515, %f1459;
	fma.rn.f32 	%f150, %f1505, %f1516, %f1460;
	fma.rn.f32 	%f151, %f1505, %f1517, %f1461;
	fma.rn.f32 	%f152, %f1505, %f1518, %f1462;
	fma.rn.f32 	%f153, %f1506, %f1511, %f1463;
	fma.rn.f32 	%f154, %f1506, %f1512, %f1464;
	fma.rn.f32 	%f155, %f1506, %f1513, %f1465;
	fma.rn.f32 	%f156, %f1506, %f1514, %f1466;
	fma.rn.f32 	%f157, %f1506, %f1515, %f1467;
	fma.rn.f32 	%f158, %f1506, %f1516, %f1468;
	fma.rn.f32 	%f159, %f1506, %f1517, %f1469;
	fma.rn.f32 	%f160, %f1506, %f1518, %f1470;
	fma.rn.f32 	%f161, %f1507, %f1511, %f1471;
	fma.rn.f32 	%f162, %f1507, %f1512, %f1472;
	fma.rn.f32 	%f163, %f1507, %f1513, %f1473;
	fma.rn.f32 	%f164, %f1507, %f1514, %f1474;
	fma.rn.f32 	%f165, %f1507, %f1515, %f1475;
	fma.rn.f32 	%f166, %f1507, %f1516, %f1476;
	fma.rn.f32 	%f167, %f1507, %f1517, %f1477;
	fma.rn.f32 	%f168, %f1507, %f1518, %f1478;
	fma.rn.f32 	%f169, %f1508, %f1511, %f1479;
	fma.rn.f32 	%f170, %f1508, %f1512, %f1480;
	fma.rn.f32 	%f171, %f1508, %f1513, %f1481;
	fma.rn.f32 	%f172, %f1508, %f1514, %f1482;
	fma.rn.f32 	%f173, %f1508, %f1515, %f1483;
	fma.rn.f32 	%f174, %f1508, %f1516, %f1484;
	fma.rn.f32 	%f175, %f1508, %f1517, %f1485;
	fma.rn.f32 	%f176, %f1508, %f1518, %f1486;
	fma.rn.f32 	%f177, %f1509, %f1511, %f1487;
	fma.rn.f32 	%f178, %f1509, %f1512, %f1488;
	fma.rn.f32 	%f179, %f1509, %f1513, %f1489;
	fma.rn.f32 	%f180, %f1509, %f1514, %f1490;
	fma.rn.f32 	%f181, %f1509, %f1515, %f1491;
	fma.rn.f32 	%f182, %f1509, %f1516, %f1492;
	fma.rn.f32 	%f183, %f1509, %f1517, %f1493;
	fma.rn.f32 	%f184, %f1509, %f1518, %f1494;
	fma.rn.f32 	%f185, %f1510, %f1511, %f1495;
	fma.rn.f32 	%f186, %f1510, %f1512, %f1496;
	fma.rn.f32 	%f187, %f1510, %f1513, %f1497;
	fma.rn.f32 	%f188, %f1510, %f1514, %f1498;
	fma.rn.f32 	%f189, %f1510, %f1515, %f1499;
	fma.rn.f32 	%f190, %f1510, %f1516, %f1500;
	fma.rn.f32 	%f191, %f1510, %f1517, %f1501;
	fma.rn.f32 	%f192, %f1510, %f1518, %f1502;
	bar.sync 	0;
	add.s32 	%r103, %r491, %r1;
	add.s32 	%r104, %r494, %r2;
	setp.lt.s32 	%p97, %r103, %r166;
	@%p97 bra 	$L__BB0_88;
	bra.uni 	$L__BB0_167;
$L__BB0_88:
	mul.lo.s32 	%r159, %r103, %r168;
	setp.ge.s32 	%p98, %r104, %r168;
	@%p98 bra 	$L__BB0_97;
	add.s32 	%r497, %r104, %r159;
	mul.wide.s32 	%rd63, %r497, 4;
	add.s64 	%rd4, %rd3, %rd63;
	st.global.f32 	[%rd4], %f129;
	add.s32 	%r498, %r104, 1;
	setp.ge.s32 	%p99, %r498, %r168;
	@%p99 bra 	$L__BB0_97;
	st.global.f32 	[%rd4+4], %f130;
	add.s32 	%r499, %r104, 2;
	setp.ge.s32 	%p100, %r499, %r168;
	@%p100 bra 	$L__BB0_97;
	st.global.f32 	[%rd4+8], %f131;
	add.s32 	%r500, %r104, 3;
	setp.ge.s32 	%p101, %r500, %r168;
	@%p101 bra 	$L__BB0_97;
	st.global.f32 	[%rd4+12], %f132;
	add.s32 	%r501, %r104, 32;
	setp.ge.s32 	%p102, %r501, %r168;
	@%p102 bra 	$L__BB0_97;
	st.global.f32 	[%rd4+128], %f133;
	add.s32 	%r502, %r104, 33;
	setp.ge.s32 	%p103, %r502, %r168;
	@%p103 bra 	$L__BB0_97;
	st.global.f32 	[%rd4+132], %f134;
	add.s32 	%r503, %r104, 34;
	setp.ge.s32 	%p104, %r503, %r168;
	@%p104 bra 	$L__BB0_97;
	st.global.f32 	[%rd4+136], %f135;
	add.s32 	%r504, %r104, 35;
	setp.ge.s32 	%p105, %r504, %r168;
	@%p105 bra 	$L__BB0_97;
	st.global.f32 	[%rd4+140], %f136;
$L__BB0_97:
	add.s32 	%r505, %r103, 1;
	setp.ge.s32 	%p106, %r505, %r166;
	@%p106 bra 	$L__BB0_167;
	setp.ge.s32 	%p107, %r104, %r168;
	add.s32 	%r160, %r159, %r168;
	@%p107 bra 	$L__BB0_107;
	add.s32 	%r506, %r104, %r160;
	mul.wide.s32 	%rd64, %r506, 4;
	add.s64 	%rd5, %rd3, %rd64;
	st.global.f32 	[%rd5], %f137;
	add.s32 	%r507, %r104, 1;
	setp.ge.s32 	%p108, %r507, %r168;
	@%p108 bra 	$L__BB0_107;
	st.global.f32 	[%rd5+4], %f138;
	add.s32 	%r508, %r104, 2;
	setp.ge.s32 	%p109, %r508, %r168;
	@%p109 bra 	$L__BB0_107;
	st.global.f32 	[%rd5+8], %f139;
	add.s32 	%r509, %r104, 3;
	setp.ge.s32 	%p110, %r509, %r168;
	@%p110 bra 	$L__BB0_107;
	st.global.f32 	[%rd5+12], %f140;
	add.s32 	%r510, %r104, 32;
	setp.ge.s32 	%p111, %r510, %r168;
	@%p111 bra 	$L__BB0_107;
	st.global.f32 	[%rd5+128], %f141;
	add.s32 	%r511, %r104, 33;
	setp.ge.s32 	%p112, %r511, %r168;
	@%p112 bra 	$L__BB0_107;
	st.global.f32 	[%rd5+132], %f142;
	add.s32 	%r512, %r104, 34;
	setp.ge.s32 	%p113, %r512, %r168;
	@%p113 bra 	$L__BB0_107;
	st.global.f32 	[%rd5+136], %f143;
	add.s32 	%r513, %r104, 35;
	setp.ge.s32 	%p114, %r513, %r168;
	@%p114 bra 	$L__BB0_107;
	st.global.f32 	[%rd5+140], %f144;
$L__BB0_107:
	add.s32 	%r514, %r103, 2;
	setp.ge.s32 	%p115, %r514, %r166;
	@%p115 bra 	$L__BB0_167;
	setp.ge.s32 	%p116, %r104, %r168;
	add.s32 	%r161, %r160, %r168;
	@%p116 bra 	$L__BB0_117;
	add.s32 	%r515, %r104, %r161;
	mul.wide.s32 	%rd65, %r515, 4;
	add.s64 	%rd6, %rd3, %rd65;
	st.global.f32 	[%rd6], %f145;
	add.s32 	%r516, %r104, 1;
	setp.ge.s32 	%p117, %r516, %r168;
	@%p117 bra 	$L__BB0_117;
	st.global.f32 	[%rd6+4], %f146;
	add.s32 	%r517, %r104, 2;
	setp.ge.s32 	%p118, %r517, %r168;
	@%p118 bra 	$L__BB0_117;
	st.global.f32 	[%rd6+8], %f147;
	add.s32 	%r518, %r104, 3;
	setp.ge.s32 	%p119, %r518, %r168;
	@%p119 bra 	$L__BB0_117;
	st.global.f32 	[%rd6+12], %f148;
	add.s32 	%r519, %r104, 32;
	setp.ge.s32 	%p120, %r519, %r168;
	@%p120 bra 	$L__BB0_117;
	st.global.f32 	[%rd6+128], %f149;
	add.s32 	%r520, %r104, 33;
	setp.ge.s32 	%p121, %r520, %r168;
	@%p121 bra 	$L__BB0_117;
	st.global.f32 	[%rd6+132], %f150;
	add.s32 	%r521, %r104, 34;
	setp.ge.s32 	%p122, %r521, %r168;
	@%p122 bra 	$L__BB0_117;
	st.global.f32 	[%rd6+136], %f151;
	add.s32 	%r522, %r104, 35;
	setp.ge.s32 	%p123, %r522, %r168;
	@%p123 bra 	$L__BB0_117;
	st.global.f32 	[%rd6+140], %f152;
$L__BB0_117:
	add.s32 	%r523, %r103, 3;
	setp.ge.s32 	%p124, %r523, %r166;
	@%p124 bra 	$L__BB0_167;
	setp.ge.s32 	%p125, %r104, %r168;
	add.s32 	%r162, %r161, %r168;
	@%p125 bra 	$L__BB0_127;
	add.s32 	%r524, %r104, %r162;
	mul.wide.s32 	%rd66, %r524, 4;
	add.s64 	%rd7, %rd3, %rd66;
	st.global.f32 	[%rd7], %f153;
	add.s32 	%r525, %r104, 1;
	setp.ge.s32 	%p126, %r525, %r168;
	@%p126 bra 	$L__BB0_127;
	st.global.f32 	[%rd7+4], %f154;
	add.s32 	%r526, %r104, 2;
	setp.ge.s32 	%p127, %r526, %r168;
	@%p127 bra 	$L__BB0_127;
	st.global.f32 	[%rd7+8], %f155;
	add.s32 	%r527, %r104, 3;
	setp.ge.s32 	%p128, %r527, %r168;
	@%p128 bra 	$L__BB0_127;
	st.global.f32 	[%rd7+12], %f156;
	add.s32 	%r528, %r104, 32;
	setp.ge.s32 	%p129, %r528, %r168;
	@%p129 bra 	$L__BB0_127;
	st.global.f32 	[%rd7+128], %f157;
	add.s32 	%r529, %r104, 33;
	setp.ge.s32 	%p130, %r529, %r168;
	@%p130 bra 	$L__BB0_127;
	st.global.f32 	[%rd7+132], %f158;
	add.s32 	%r530, %r104, 34;
	setp.ge.s32 	%p131, %r530, %r168;
	@%p131 bra 	$L__BB0_127;
	st.global.f32 	[%rd7+136], %f159;
	add.s32 	%r531, %r104, 35;
	setp.ge.s32 	%p132, %r531, %r168;
	@%p132 bra 	$L__BB0_127;
	st.global.f32 	[%rd7+140], %f160;
$L__BB0_127:
	add.s32 	%r532, %r103, 16;
	setp.ge.s32 	%p133, %r532, %r166;
	@%p133 bra 	$L__BB0_167;
	setp.ge.s32 	%p134, %r104, %r168;
	mad.lo.s32 	%r163, %r168, 13, %r162;
	@%p134 bra 	$L__BB0_137;
	add.s32 	%r533, %r104, %r163;
	mul.wide.s32 	%rd67, %r533, 4;
	add.s64 	%rd8, %rd3, %rd67;
	st.global.f32 	[%rd8], %f161;
	add.s32 	%r534, %r104, 1;
	setp.ge.s32 	%p135, %r534, %r168;
	@%p135 bra 	$L__BB0_137;
	st.global.f32 	[%rd8+4], %f162;
	add.s32 	%r535, %r104, 2;
	setp.ge.s32 	%p136, %r535, %r168;
	@%p136 bra 	$L__BB0_137;
	st.global.f32 	[%rd8+8], %f163;
	add.s32 	%r536, %r104, 3;
	setp.ge.s32 	%p137, %r536, %r168;
	@%p137 bra 	$L__BB0_137;
	st.global.f32 	[%rd8+12], %f164;
	add.s32 	%r537, %r104, 32;
	setp.ge.s32 	%p138, %r537, %r168;
	@%p138 bra 	$L__BB0_137;
	st.global.f32 	[%rd8+128], %f165;
	add.s32 	%r538, %r104, 33;
	setp.ge.s32 	%p139, %r538, %r168;
	@%p139 bra 	$L__BB0_137;
	st.global.f32 	[%rd8+132], %f166;
	add.s32 	%r539, %r104, 34;
	setp.ge.s32 	%p140, %r539, %r168;
	@%p140 bra 	$L__BB0_137;
	st.global.f32 	[%rd8+136], %f167;
	add.s32 	%r540, %r104, 35;
	setp.ge.s32 	%p141, %r540, %r168;
	@%p141 bra 	$L__BB0_137;
	st.global.f32 	[%rd8+140], %f168;
$L__BB0_137:
	add.s32 	%r541, %r103, 17;
	setp.ge.s32 	%p142, %r541, %r166;
	@%p142 bra 	$L__BB0_167;
	setp.ge.s32 	%p143, %r104, %r168;
	add.s32 	%r164, %r163, %r168;
	@%p143 bra 	$L__BB0_147;
	add.s32 	%r542, %r104, %r164;
	mul.wide.s32 	%rd68, %r542, 4;
	add.s64 	%rd9, %rd3, %rd68;
	st.global.f32 	[%rd9], %f169;
	add.s32 	%r543, %r104, 1;
	setp.ge.s32 	%p144, %r543, %r168;
	@%p144 bra 	$L__BB0_147;
	st.global.f32 	[%rd9+4], %f170;
	add.s32 	%r544, %r104, 2;
	setp.ge.s32 	%p145, %r544, %r168;
	@%p145 bra 	$L__BB0_147;
	st.global.f32 	[%rd9+8], %f171;
	add.s32 	%r545, %r104, 3;
	setp.ge.s32 	%p146, %r545, %r168;
	@%p146 bra 	$L__BB0_147;
	st.global.f32 	[%rd9+12], %f172;
	add.s32 	%r546, %r104, 32;
	setp.ge.s32 	%p147, %r546, %r168;
	@%p147 bra 	$L__BB0_147;
	st.global.f32 	[%rd9+128], %f173;
	add.s32 	%r547, %r104, 33;
	setp.ge.s32 	%p148, %r547, %r168;
	@%p148 bra 	$L__BB0_147;
	st.global.f32 	[%rd9+132], %f174;
	add.s32 	%r548, %r104, 34;
	setp.ge.s32 	%p149, %r548, %r168;
	@%p149 bra 	$L__BB0_147;
	st.global.f32 	[%rd9+136], %f175;
	add.s32 	%r549, %r104, 35;
	setp.ge.s32 	%p150, %r549, %r168;
	@%p150 bra 	$L__BB0_147;
	st.global.f32 	[%rd9+140], %f176;
$L__BB0_147:
	add.s32 	%r550, %r103, 18;
	setp.ge.s32 	%p151, %r550, %r166;
	@%p151 bra 	$L__BB0_167;
	setp.ge.s32 	%p152, %r104, %r168;
	add.s32 	%r165, %r164, %r168;
	@%p152 bra 	$L__BB0_157;
	add.s32 	%r551, %r104, %r165;
	mul.wide.s32 	%rd69, %r551, 4;
	add.s64 	%rd10, %rd3, %rd69;
	st.global.f32 	[%rd10], %f177;
	add.s32 	%r552, %r104, 1;
	setp.ge.s32 	%p153, %r552, %r168;
	@%p153 bra 	$L__BB0_157;
	st.global.f32 	[%rd10+4], %f178;
	add.s32 	%r553, %r104, 2;
	setp.ge.s32 	%p154, %r553, %r168;
	@%p154 bra 	$L__BB0_157;
	st.global.f32 	[%rd10+8], %f179;
	add.s32 	%r554, %r104, 3;
	setp.ge.s32 	%p155, %r554, %r168;
	@%p155 bra 	$L__BB0_157;
	st.global.f32 	[%rd10+12], %f180;
	add.s32 	%r555, %r104, 32;
	setp.ge.s32 	%p156, %r555, %r168;
	@%p156 bra 	$L__BB0_157;
	st.global.f32 	[%rd10+128], %f181;
	add.s32 	%r556, %r104, 33;
	setp.ge.s32 	%p157, %r556, %r168;
	@%p157 bra 	$L__BB0_157;
	st.global.f32 	[%rd10+132], %f182;
	add.s32 	%r557, %r104, 34;
	setp.ge.s32 	%p158, %r557, %r168;
	@%p158 bra 	$L__BB0_157;
	st.global.f32 	[%rd10+136], %f183;
	add.s32 	%r558, %r104, 35;
	setp.ge.s32 	%p159, %r558, %r168;
	@%p159 bra 	$L__BB0_157;
	st.global.f32 	[%rd10+140], %f184;
$L__BB0_157:
	add.s32 	%r559, %r103, 19;
	setp.ge.s32 	%p160, %r559, %r166;
	@%p160 bra 	$L__BB0_167;
	setp.ge.s32 	%p161, %r104, %r168;
	@%p161 bra 	$L__BB0_167;
	add.s32 	%r560, %r165, %r168;
	add.s32 	%r561, %r104, %r560;
	mul.wide.s32 	%rd70, %r561, 4;
	add.s64 	%rd11, %rd3, %rd70;
	st.global.f32 	[%rd11], %f185;
	add.s32 	%r562, %r104, 1;
	setp.ge.s32 	%p162, %r562, %r168;
	@%p162 bra 	$L__BB0_167;
	st.global.f32 	[%rd11+4], %f186;
	add.s32 	%r563, %r104, 2;
	setp.ge.s32 	%p163, %r563, %r168;
	@%p163 bra 	$L__BB0_167;
	st.global.f32 	[%rd11+8], %f187;
	add.s32 	%r564, %r104, 3;
	setp.ge.s32 	%p164, %r564, %r168;
	@%p164 bra 	$L__BB0_167;
	st.global.f32 	[%rd11+12], %f188;
	add.s32 	%r565, %r104, 32;
	setp.ge.s32 	%p165, %r565, %r168;
	@%p165 bra 	$L__BB0_167;
	st.global.f32 	[%rd11+128], %f189;
	add.s32 	%r566, %r104, 33;
	setp.ge.s32 	%p166, %r566, %r168;
	@%p166 bra 	$L__BB0_167;
	st.global.f32 	[%rd11+132], %f190;
	add.s32 	%r567, %r104, 34;
	setp.ge.s32 	%p167, %r567, %r168;
	@%p167 bra 	$L__BB0_167;
	st.global.f32 	[%rd11+136], %f191;
	add.s32 	%r568, %r104, 35;
	setp.ge.s32 	%p168, %r568, %r168;
	@%p168 bra 	$L__BB0_167;
	st.global.f32 	[%rd11+140], %f192;
$L__BB0_167:
	ret;
$L__BB0_168:
	shl.b32 	%r432, %r139, 9;
	add.s32 	%r433, %r105, %r432;
	shl.b32 	%r434, %r140, 2;
	add.s32 	%r435, %r433, %r434;
	mov.f32 	%f347, 0f00000000;
	st.shared.v4.f32 	[%r435], {%f347, %f347, %f347, %f347};
$L__BB0_169:
	add.s32 	%r143, %r582, %r66;
	shr.u32 	%r144, %r143, 7;
	and.b32  	%r145, %r143, 124;
	add.s32 	%r146, %r144, %r92;
	add.s32 	%r147, %r145, %r2;
	setp.lt.s32 	%p86, %r146, %r167;
	setp.lt.s32 	%p87, %r147, %r168;
	and.pred  	%p88, %p86, %p87;
	@%p88 bra 	$L__BB0_171;
	shl.b32 	%r442, %r144, 9;
	add.s32 	%r443, %r105, %r442;
	shl.b32 	%r444, %r145, 2;
	add.s32 	%r445, %r443, %r444;
	mov.f32 	%f352, 0f00000000;
	st.shared.v4.f32 	[%r445], {%f352, %f352, %f352, %f352};
	bra.uni 	$L__BB0_172;
$L__BB0_171:
	shl.b32 	%r446, %r144, 9;
	add.s32 	%r447, %r105, %r446;
	shl.b32 	%r448, %r145, 2;
	add.s32 	%r449, %r447, %r448;
	mad.lo.s32 	%r450, %r146, %r168, %r147;
	mul.wide.s32 	%rd57, %r450, 4;
	add.s64 	%rd58, %rd2, %rd57;
	ld.global.nc.v4.f32 	{%f353, %f354, %f355, %f356}, [%rd58];
	st.shared.v4.f32 	[%r449], {%f353, %f354, %f355, %f356};
$L__BB0_172:
	add.s32 	%r148, %r143, %r66;
	shr.u32 	%r149, %r148, 7;
	and.b32  	%r150, %r148, 124;
	add.s32 	%r151, %r149, %r92;
	add.s32 	%r152, %r150, %r2;
	setp.lt.s32 	%p89, %r151, %r167;
	setp.lt.s32 	%p90, %r152, %r168;
	and.pred  	%p91, %p89, %p90;
	@%p91 bra 	$L__BB0_174;
	shl.b32 	%r452, %r149, 9;
	add.s32 	%r453, %r105, %r452;
	shl.b32 	%r454, %r150, 2;
	add.s32 	%r455, %r453, %r454;
	mov.f32 	%f357, 0f00000000;
	st.shared.v4.f32 	[%r455], {%f357, %f357, %f357, %f357};
	bra.uni 	$L__BB0_175;
$L__BB0_174:
	shl.b32 	%r456, %r149, 9;
	add.s32 	%r457, %r105, %r456;
	shl.b32 	%r458, %r150, 2;
	add.s32 	%r459, %r457, %r458;
	mad.lo.s32 	%r460, %r151, %r168, %r152;
	mul.wide.s32 	%rd59, %r460, 4;
	add.s64 	%rd60, %rd2, %rd59;
	ld.global.nc.v4.f32 	{%f358, %f359, %f360, %f361}, [%rd60];
	st.shared.v4.f32 	[%r459], {%f358, %f359, %f360, %f361};
$L__BB0_175:
	add.s32 	%r153, %r148, %r66;
	shr.u32 	%r154, %r153, 7;
	and.b32  	%r155, %r153, 124;
	add.s32 	%r156, %r154, %r92;
	add.s32 	%r157, %r155, %r2;
	setp.lt.s32 	%p92, %r156, %r167;
	setp.lt.s32 	%p93, %r157, %r168;
	and.pred  	%p94, %p92, %p93;
	@%p94 bra 	$L__BB0_177;
	shl.b32 	%r462, %r154, 9;
	add.s32 	%r463, %r105, %r462;
	shl.b32 	%r464, %r155, 2;
	add.s32 	%r465, %r463, %r464;
	mov.f32 	%f362, 0f00000000;
	st.shared.v4.f32 	[%r465], {%f362, %f362, %f362, %f362};
	bra.uni 	$L__BB0_178;
$L__BB0_177:
	shl.b32 	%r466, %r154, 9;
	add.s32 	%r467, %r105, %r466;
	shl.b32 	%r468, %r155, 2;
	add.s32 	%r469, %r467, %r468;
	mad.lo.s32 	%r470, %r156, %r168, %r157;
	mul.wide.s32 	%rd61, %r470, 4;
	add.s64 	%rd62, %rd2, %rd61;
	ld.global.nc.v4.f32 	{%f363, %f364, %f365, %f366}, [%rd62];
	st.shared.v4.f32 	[%r469], {%f363, %f364, %f365, %f366};
$L__BB0_178:
	add.s32 	%r582, %r153, %r66;
	setp.lt.u32 	%p95, %r582, 1024;
	@%p95 bra 	$L__BB0_73;
	bra.uni 	$L__BB0_86;

}
	// .globl	_Z15sgemm_v6_nonvecILi128ELi8ELi128ELi32ELi64ELi8ELi8EEvPfS0_S0_iii
.visible .entry _Z15sgemm_v6_nonvecILi128ELi8ELi128ELi32ELi64ELi8ELi8EEvPfS0_S0_iii(
	.param .u64 .ptr .align 1 _Z15sgemm_v6_nonvecILi128ELi8ELi128ELi32ELi64ELi8ELi8EEvPfS0_S0_iii_param_0,
	.param .u64 .ptr .align 1 _Z15sgemm_v6_nonvecILi128ELi8ELi128ELi32ELi64ELi8ELi8EEvPfS0_S0_iii_param_1,
	.param .u64 .ptr .align 1 _Z15sgemm_v6_nonvecILi128ELi8ELi128ELi32ELi64ELi8ELi8EEvPfS0_S0_iii_param_2,
	.param .u32 _Z15sgemm_v6_nonvecILi128ELi8ELi128ELi32ELi64ELi8ELi8EEvPfS0_S0_iii_param_3,
	.param .u32 _Z15sgemm_v6_nonvecILi128ELi8ELi128ELi32ELi64ELi8ELi8EEvPfS0_S0_iii_param_4,
	.param .u32 _Z15sgemm_v6_nonvecILi128ELi8ELi128ELi32ELi64ELi8ELi8EEvPfS0_S0_iii_param_5
)
{
	.reg .pred 	%p<169>;
	.reg .b32 	%r<583>;
	.reg .b32 	%f<1563>;
	.reg .b64 	%rd<71>;
	// demoted variable
	.shared .align 4 .b8 _ZZ15sgemm_v6_nonvecILi128ELi8ELi128ELi32ELi64ELi8ELi8EEvPfS0_S0_iiiE3AsT[8192];
	// demoted variable
	.shared .align 4 .b8 _ZZ15sgemm_v6_nonvecILi128ELi8ELi128ELi32ELi64ELi8ELi8EEvPfS0_S0_iiiE2Bs[8192];
	ld.param.u64 	%rd12, [_Z15sgemm_v6_nonvecILi128ELi8ELi128ELi32ELi64ELi8ELi8EEvPfS0_S0_iii_param_0];
	ld.param.u64 	%rd13, [_Z15sgemm_v6_nonvecILi128ELi8ELi128ELi32ELi64ELi8ELi8EEvPfS0_S0_iii_param_1];
	ld.param.u64 	%rd14, [_Z15sgemm_v6_nonvecILi128ELi8ELi128ELi32ELi64ELi8ELi8EEvPfS0_S0_iii_param_2];
	ld.param.u32 	%r163, [_Z15sgemm_v6_nonvecILi128ELi8ELi128ELi32ELi64ELi8ELi8EEvPfS0_S0_iii_param_3];
	ld.param.u32 	%r164, [_Z15sgemm_v6_nonvecILi128ELi8ELi128ELi32ELi64ELi8ELi8EEvPfS0_S0_iii_param_4];
	ld.param.u32 	%r165, [_Z15sgemm_v6_nonvecILi128ELi8ELi128ELi32ELi64ELi8ELi8EEvPfS0_S0_iii_param_5];
	cvta.to.global.u64 	%rd1, %rd12;
	cvta.to.global.u64 	%rd2, %rd13;
	cvta.to.global.u64 	%rd3, %rd14;
	mov.u32 	%r166, %ctaid.y;
	shl.b32 	%r1, %r166, 7;
	mov.u32 	%r167, %ctaid.x;
	shl.b32 	%r2, %r167, 7;
	mov.u32 	%r168, %tid.y;
	mov.u32 	%r169, %ntid.x;
	mov.u32 	%r170, %tid.x;
	mad.lo.s32 	%r3, %r168, %r169, %r170;
	shr.u32 	%r171, %r3, 1;
	and.b32  	%r4, %r171, 2097120;
	shl.b32 	%r172, %r3, 1;
	and.b32  	%r5, %r172, 64;
	shr.u32 	%r6, %r3, 3;
	and.b32  	%r7, %r6, 3;
	and.b32  	%r8, %r3, 7;
	mov.u32 	%r173, %ntid.y;
	mul.lo.s32 	%r9, %r169, %r173;
	setp.gt.u32 	%p1, %r3, 1023;
	@%p1 bra 	$L__BB1_41;
	add.s32 	%r174, %r3, %r9;
	max.u32 	%r175, %r174, 1024;
	setp.lt.u32 	%p2, %r174, 1024;
	selp.u32 	%r176, 1, 0, %p2;
	add.s32 	%r177, %r174, %r176;
	sub.s32 	%r178, %r175, %r177;
	div.u32 	%r179, %r178, %r9;
	add.s32 	%r10, %r179, %r176;
	add.s32 	%r180, %r10, 1;
	and.b32  	%r11, %r180, 3;
	and.b32  	%r12, %r10, 3;
	setp.eq.s32 	%p3, %r12, 3;
	mov.u32 	%r566, %r3;
	@%p3 bra 	$L__BB1_7;
	mov.b32 	%r565, 0;
	mov.u32 	%r566, %r3;
$L__BB1_3:
	.pragma "nounroll";
	shr.u32 	%r15, %r566, 3;
	and.b32  	%r16, %r566, 7;
	add.s32 	%r17, %r15, %r1;
	setp.lt.s32 	%p4, %r17, %r163;
	setp.lt.s32 	%p5, %r16, %r164;
	and.pred  	%p6, %p5, %p4;
	@%p6 bra 	$L__BB1_5;
	shl.b32 	%r182, %r16, 9;
	mov.u32 	%r183, _ZZ15sgemm_v6_nonvecILi128ELi8ELi128ELi32ELi64ELi8ELi8EEvPfS0_S0_iiiE3AsT;
	add.s32 	%r184, %r183, %r182;
	shl.b32 	%r185, %r15, 2;
	add.s32 	%r186, %r184, %r185;
	mov.b32 	%r187, 0;
	st.shared.u32 	[%r186], %r187;
	bra.uni 	$L__BB1_6;
$L__BB1_5:
	mad.lo.s32 	%r188, %r17, %r164, %r16;
	mul.wide.u32 	%rd15, %r188, 4;
	add.s64 	%rd16, %rd1, %rd15;
	ld.global.nc.f32 	%f257, [%rd16];
	shl.b32 	%r189, %r16, 9;
	mov.u32 	%r190, _ZZ15sgemm_v6_nonvecILi128ELi8ELi128ELi32ELi64ELi8ELi8EEvPfS0_S0_iiiE3AsT;
	add.s32 	%r191, %r190, %r189;
	shl.b32 	%r192, %r15, 2;
	add.s32 	%r193, %r191, %r192;
	st.shared.f32 	[%r193], %f257;
$L__BB1_6:
	add.s32 	%r566, %r566, %r9;
	add.s32 	%r565, %r565, 1;
	setp.ne.s32 	%p7, %r565, %r11;
	@%p7 bra 	$L__BB1_3;
$L__BB1_7:
	setp.lt.u32 	%p8, %r10, 3;
	@%p8 bra 	$L__BB1_8;
	bra.uni 	$L__BB1_17;
$L__BB1_8:
	setp.eq.s32 	%p22, %r12, 3;
	mov.u32 	%r569, %r3;
	@%p22 bra 	$L__BB1_14;
	mov.b32 	%r568, 0;
	mov.u32 	%r569, %r3;
$L__BB1_10:
	.pragma "nounroll";
	shr.u32 	%r23, %r569, 7;
	and.b32  	%r24, %r569, 127;
	add.s32 	%r25, %r24, %r2;
	setp.lt.s32 	%p23, %r23, %r164;
	setp.lt.s32 	%p24, %r25, %r165;
	and.pred  	%p25, %p23, %p24;
	@%p25 bra 	$L__BB1_12;
	shl.b32 	%r243, %r23, 9;
	mov.u32 	%r244, _ZZ15sgemm_v6_nonvecILi128ELi8ELi128ELi32ELi64ELi8ELi8EEvPfS0_S0_iiiE2Bs;
	add.s32 	%r245, %r244, %r243;
	shl.b32 	%r246, %r24, 2;
	add.s32 	%r247, %r245, %r246;
	mov.b32 	%r248, 0;
	st.shared.u32 	[%r247], %r248;
	bra.uni 	$L__BB1_13;
$L__BB1_12:
	mad.lo.s32 	%r249, %r23, %r165, %r25;
	mul.wide.s32 	%rd25, %r249, 4;
	add.s64 	%rd26, %rd2, %rd25;
	ld.global.nc.f32 	%f262, [%rd26];
	shl.b32 	%r250, %r23, 9;
	mov.u32 	%r251, _ZZ15sgemm_v6_nonvecILi128ELi8ELi128ELi32ELi64ELi8ELi8EEvPfS0_S0_iiiE2Bs;
	add.s32 	%r252, %r251, %r250;
	shl.b32 	%r253, %r24, 2;
	add.s32 	%r254, %r252, %r253;
	st.shared.f32 	[%r254], %f262;
$L__BB1_13:
	add.s32 	%r569, %r569, %r9;
	add.s32 	%r568, %r568, 1;
	setp.ne.s32 	%p26, %r568, %r11;
	@%p26 bra 	$L__BB1_10;
$L__BB1_14:
	setp.lt.u32 	%p27, %r10, 3;
	@%p27 bra 	$L__BB1_41;
$L__BB1_15:
	shr.u32 	%r47, %r569, 7;
	and.b32  	%r48, %r569, 127;
	add.s32 	%r49, %r48, %r2;
	setp.ge.s32 	%p28, %r47, %r164;
	setp.ge.s32 	%p29, %r49, %r165;
	or.pred  	%p30, %p28, %p29;
	@%p30 bra 	$L__BB1_30;
	mad.lo.s32 	%r261, %r47, %r165, %r49;
	mul.wide.s32 	%rd27, %r261, 4;
	add.s64 	%rd28, %rd2, %rd27;
	ld.global.nc.f32 	%f263, [%rd28];
	shl.b32 	%r262, %r47, 9;
	mov.u32 	%r263, _ZZ15sgemm_v6_nonvecILi128ELi8ELi128ELi32ELi64ELi8ELi8EEvPfS0_S0_iiiE2Bs;
	add.s32 	%r264, %r263, %r262;
	shl.b32 	%r265, %r48, 2;
	add.s32 	%r266, %r264, %r265;
	st.shared.f32 	[%r266], %f263;
	bra.uni 	$L__BB1_31;
$L__BB1_17:
	shr.u32 	%r30, %r566, 3;
	and.b32  	%r31, %r566, 7;
	add.s32 	%r32, %r30, %r1;
	setp.ge.s32 	%p9, %r32, %r163;
	setp.ge.s32 	%p10, %r31, %r164;
	or.pred  	%p11, %p10, %p9;
	@%p11 bra 	$L__BB1_19;
	mad.lo.s32 	%r200, %r32, %r164, %r31;
	mul.wide.u32 	%rd17, %r200, 4;
	add.s64 	%rd18, %rd1, %rd17;
	ld.global.nc.f32 	%f258, [%rd18];
	shl.b32 	%r201, %r31, 9;
	mov.u32 	%r202, _ZZ15sgemm_v6_nonvecILi128ELi8ELi128ELi32ELi64ELi8ELi8EEvPfS0_S0_iiiE3AsT;
	add.s32 	%r203, %r202, %r201;
	shl.b32 	%r204, %r30, 2;
	add.s32 	%r205, %r203, %r204;
	st.shared.f32 	[%r205], %f258;
	bra.uni 	$L__BB1_20;
$L__BB1_19:
	shl.b32 	%r194, %r31, 9;
	mov.u32 	%r195, _ZZ15sgemm_v6_nonvecILi128ELi8ELi128ELi32ELi64ELi8ELi8EEvPfS0_S0_iiiE3AsT;
	add.s32 	%r196, %r195, %r194;
	shl.b32 	%r197, %r30, 2;
	add.s32 	%r198, %r196, %r197;
	mov.b32 	%r199, 0;
	st.shared.u32 	[%r198], %r199;
$L__BB1_20:
	add.s32 	%r33, %r566, %r9;
	shr.u32 	%r34, %r33, 3;
	and.b32  	%r35, %r33, 7;
	add.s32 	%r36, %r34, %r1;
	setp.lt.s32 	%p12, %r36, %r163;
	setp.lt.s32 	%p13, %r35, %r164;
	and.pred  	%p14, %p13, %p12;
	@%p14 bra 	$L__BB1_22;
	shl.b32 	%r206, %r35, 9;
	mov.u32 	%r207, _ZZ15sgemm_v6_nonvecILi128ELi8ELi128ELi32ELi64ELi8ELi8EEvPfS0_S0_iiiE3AsT;
	add.s32 	%r208, %r207, %r206;
	shl.b32 	%r209, %r34, 2;
	add.s32 	%r210, %r208, %r209;
	mov.b32 	%r211, 0;
	st.shared.u32 	[%r210], %r211;
	bra.uni 	$L__BB1_23;
$L__BB1_22:
	mad.lo.s32 	%r212, %r36, %r164, %r35;
	mul.wide.u32 	%rd19, %r212, 4;
	add.s64 	%rd20, %rd1, %rd19;
	ld.global.nc.f32 	%f259, [%rd20];
	shl.b32 	%r213, %r35, 9;
	mov.u32 	%r214, _ZZ15sgemm_v6_nonvecILi128ELi8ELi128ELi32ELi64ELi8ELi8EEvPfS0_S0_iiiE3AsT;
	add.s32 	%r215, %r214, %r213;
	shl.b32 	%r216, %r34, 2;
	add.s32 	%r217, %r215, %r216;
	st.shared.f32 	[%r217], %f259;
$L__BB1_23:
	add.s32 	%r37, %r33, %r9;
	shr.u32 	%r38, %r37, 3;
	and.b32  	%r39, %r37, 7;
	add.s32 	%r40, %r38, %r1;
	setp.lt.s32 	%p15, %r40, %r163;
	setp.lt.s32 	%p16, %r39, %r164;
	and.pred  	%p17, %p16, %p15;
	@%p17 bra 	$L__BB1_25;
	shl.b32 	%r218, %r39, 9;
	mov.u32 	%r219, _ZZ15sgemm_v6_nonvecILi128ELi8ELi128ELi32ELi64ELi8ELi8EEvPfS0_S0_iiiE3AsT;
	add.s32 	%r220, %r219, %r218;
	shl.b32 	%r221, %r38, 2;
	add.s32 	%r222, %r220, %r221;
	mov.b32 	%r223, 0;
	st.shared.u32 	[%r222], %r223;
	bra.uni 	$L__BB1_26;
$L__BB1_25:
	mad.lo.s32 	%r224, %r40, %r164, %r39;
	mul.wide.u32 	%rd21, %r224, 4;
	add.s64 	%rd22, %rd1, %rd21;
	ld.global.nc.f32 	%f260, [%rd22];
	shl.b32 	%r225, %r39, 9;
	mov.u32 	%r226, _ZZ15sgemm_v6_nonvecILi128ELi8ELi128ELi32ELi64ELi8ELi8EEvPfS0_S0_iiiE3AsT;
	add.s32 	%r227, %r226, %r225;
	shl.b32 	%r228, %r38, 2;
	add.s32 	%r229, %r227, %r228;
	st.shared.f32 	[%r229], %f260;
$L__BB1_26:
	add.s32 	%r41, %r37, %r9;
	shr.u32 	%r42, %r41, 3;
	and.b32  	%r43, %r41, 7;
	add.s32 	%r44, %r42, %r1;
	setp.lt.s32 	%p18, %r44, %r163;
	setp.lt.s32 	%p19, %r43, %r164;
	and.pred  	%p20, %p19, %p18;
	@%p20 bra 	$L__BB1_28;
	shl.b32 	%r230, %r43, 9;
	mov.u32 	%r231, _ZZ15sgemm_v6_nonvecILi128ELi8ELi128ELi32ELi64ELi8ELi8EEvPfS0_S0_iiiE3AsT;
	add.s32 	%r232, %r231, %r230;
	shl.b32 	%r233, %r42, 2;
	add.s32 	%r234, %r232, %r233;
	mov.b32 	%r235, 0;
	st.shared.u32 	[%r234], %r235;
	bra.uni 	$L__BB1_29;
$L__BB1_28:
	mad.lo.s32 	%r236, %r44, %r164, %r43;
	mul.wide.u32 	%rd23, %r236, 4;
	add.s64 	%rd24, %rd1, %rd23;
	ld.global.nc.f32 	%f261, [%rd24];
	shl.b32 	%r237, %r43, 9;
	mov.u32 	%r238, _ZZ15sgemm_v6_nonvecILi128ELi8ELi128ELi32ELi64ELi8ELi8EEvPfS0_S0_iiiE3AsT;
	add.s32 	%r239, %r238, %r237;
	shl.b32 	%r240, %r42, 2;
	add.s32 	%r241, %r239, %r240;
	st.shared.f32 	[%r241], %f261;
$L__BB1_29:
	add.s32 	%r566, %r41, %r9;
	setp.lt.u32 	%p21, %r566, 1024;
	@%p21 bra 	$L__BB1_17;
	bra.uni 	$L__BB1_8;
$L__BB1_30:
	shl.b32 	%r255, %r47, 9;
	mov.u32 	%r256, _ZZ15sgemm_v6_nonvecILi128ELi8ELi128ELi32ELi64ELi8ELi8EEvPfS0_S0_iiiE2Bs;
	add.s32 	%r257, %r256, %r255;
	shl.b32 	%r258, %r48, 2;
	add.s32 	%r259, %r257, %r258;
	mov.b32 	%r260, 0;
	st.shared.u32 	[%r259], %r260;
$L__BB1_31:
	add.s32 	%r50, %r569, %r9;
	shr.u32 	%r51, %r50, 7;
	and.b32  	%r52, %r50, 127;
	add.s32 	%r53, %r52, %r2;
	setp.lt.s32 	%p31, %r51, %r164;
	setp.lt.s32 	%p32, %r53, %r165;
	and.pred  	%p33, %p31, %p32;
	@%p33 bra 	$L__BB1_33;
	shl.b32 	%r267, %r51, 9;
	mov.u32 	%r268, _ZZ15sgemm_v6_nonvecILi128ELi8ELi128ELi32ELi64ELi8ELi8EEvPfS0_S0_iiiE2Bs;
	add.s32 	%r269, %r268, %r267;
	shl.b32 	%r270, %r52, 2;
	add.s32 	%r271, %r269, %r270;
	mov.b32 	%r272, 0;
	st.shared.u32 	[%r271], %r272;
	bra.uni 	$L__BB1_34;
$L__BB1_33:
	mad.lo.s32 	%r273, %r51, %r165, %r53;
	mul.wide.s32 	%rd29, %r273, 4;
	add.s64 	%rd30, %rd2, %rd29;
	ld.global.nc.f32 	%f264, [%rd30];
	shl.b32 	%r274, %r51, 9;
	mov.u32 	%r275, _ZZ15sgemm_v6_nonvecILi128ELi8ELi128ELi32ELi64ELi8ELi8EEvPfS0_S0_iiiE2Bs;
	add.s32 	%r276, %r275, %r274;
	shl.b32 	%r277, %r52, 2;
	add.s32 	%r278, %r276, %r277;
	st.shared.f32 	[%r278], %f264;
$L__BB1_34:
	add.s32 	%r54, %r50, %r9;
	shr.u32 	%r55, %r54, 7;
	and.b32  	%r56, %r54, 127;
	add.s32 	%r57, %r56, %r2;
	setp.lt.s32 	%p34, %r55, %r164;
	setp.lt.s32 	%p35, %r57, %r165;
	and.pred  	%p36, %p34, %p35;
	@%p36 bra 	$L__BB1_36;
	shl.b32 	%r279, %r55, 9;
	mov.u32 	%r280, _ZZ15sgemm_v6_nonvecILi128ELi8ELi128ELi32ELi64ELi8ELi8EEvPfS0_S0_iiiE2Bs;
	add.s32 	%r281, %r280, %r279;
	shl.b32 	%r282, %r56, 2;
	add.s32 	%r283, %r281, %r282;
	mov.b32 	%r284, 0;
	st.shared.u32 	[%r283], %r284;
	bra.uni 	$L__BB1_37;
$L__BB1_36:
	mad.lo.s32 	%r285, %r55, %r165, %r57;
	mul.wide.s32 	%rd31, %r285, 4;
	add.s64 	%rd32, %rd2, %rd31;
	ld.global.nc.f32 	%f265, [%rd32];
	shl.b32 	%r286, %r55, 9;
	mov.u32 	%r287, _ZZ15sgemm_v6_nonvecILi128ELi8ELi128ELi32ELi64ELi8ELi8EEvPfS0_S0_iiiE2Bs;
	add.s32 	%r288, %r287, %r286;
	shl.b32 	%r289, %r56, 2;
	add.s32 	%r290, %r288, %r289;
	st.shared.f32 	[%r290], %f265;
$L__BB1_37:
	add.s32 	%r58, %r54, %r9;
	shr.u32 	%r59, %r58, 7;
	and.b32  	%r60, %r58, 127;
	add.s32 	%r61, %r60, %r2;
	setp.lt.s32 	%p37, %r59, %r164;
	setp.lt.s32 	%p38, %r61, %r165;
	and.pred  	%p39, %p37, %p38;
	@%p39 bra 	$L__BB1_39;
	shl.b32 	%r291, %r59, 9;
	mov.u32 	%r292, _ZZ15sgemm_v6_nonvecILi128ELi8ELi128ELi32ELi64ELi8ELi8EEvPfS0_S0_iiiE2Bs;
	add.s32 	%r293, %r292, %r291;
	shl.b32 	%r294, %r60, 2;
	add.s32 	%r295, %r293, %r294;
	mov.b32 	%r296, 0;
	st.shared.u32 	[%r295], %r296;
	bra.uni 	$L__BB1_40;
$L__BB1_39:
	mad.lo.s32 	%r297, %r59, %r165, %r61;
	mul.wide.s32 	%rd33, %r297, 4;
	add.s64 	%rd34, %rd2, %rd33;
	ld.global.nc.f32 	%f266, [%rd34];
	shl.b32 	%r298, %r59, 9;
	mov.u32 	%r299, _ZZ15sgemm_v6_nonvecILi128ELi8ELi128ELi32ELi64ELi8ELi8EEvPfS0_S0_iiiE2Bs;
	add.s32 	%r300, %r299, %r298;
	shl.b32 	%r301, %r60, 2;
	add.s32 	%r302, %r300, %r301;
	st.shared.f32 	[%r302], %f266;
$L__BB1_40:
	add.s32 	%r569, %r58, %r9;
	setp.lt.u32 	%p40, %r569, 1024;
	@%p40 bra 	$L__BB1_15;
$L__BB1_41:
	bar.sync 	0;
	setp.lt.s32 	%p41, %r164, 9;
	mov.b32 	%r573, 0;
	mov.f32 	%f1499, 0f00000000;
	mov.f32 	%f1500, %f1499;
	mov.f32 	%f1501, %f1499;
	mov.f32 	%f1502, %f1499;
	mov.f32 	%f1503, %f1499;
	mov.f32 	%f1504, %f1499;
	mov.f32 	%f1505, %f1499;
	mov.f32 	%f1506, %f1499;
	mov.f32 	%f1507, %f1499;
	mov.f32 	%f1508, %f1499;
	mov.f32 	%f1509, %f1499;
	mov.f32 	%f1510, %f1499;
	mov.f32 	%f1511, %f1499;
	mov.f32 	%f1512, %f1499;
	mov.f32 	%f1513, %f1499;
	mov.f32 	%f1514, %f1499;
	mov.f32 	%f1515, %f1499;
	mov.f32 	%f1516, %f1499;
	mov.f32 	%f1517, %f1499;
	mov.f32 	%f1518, %f1499;
	mov.f32 	%f1519, %f1499;
	mov.f32 	%f1520, %f1499;
	mov.f32 	%f1521, %f1499;
	mov.f32 	%f1522, %f1499;
	mov.f32 	%f1523, %f1499;
	mov.f32 	%f1524, %f1499;
	mov.f32 	%f1525, %f1499;
	mov.f32 	%f1526, %f1499;
	mov.f32 	%f1527, %f1499;
	mov.f32 	%f1528, %f1499;
	mov.f32 	%f1529, %f1499;
	mov.f32 	%f1530, %f1499;
	mov.f32 	%f1531, %f1499;
	mov.f32 	%f1532, %f1499;
	mov.f32 	%f1533, %f1499;
	mov.f32 	%f1534, %f1499;
	mov.f32 	%f1535, %f1499;
	mov.f32 	%f1536, %f1499;
	mov.f32 	%f1537, %f1499;
	mov.f32 	%f1538, %f1499;
	mov.f32 	%f1539, %f1499;
	mov.f32 	%f1540, %f1499;
	mov.f32 	%f1541, %f1499;
	mov.f32 	%f1542, %f1499;
	mov.f32 	%f1543, %f1499;
	mov.f32 	%f1544, %f1499;
	mov.f32 	%f1545, %f1499;
	mov.f32 	%f1546, %f1499;
	mov.f32 	%f1547, %f1499;
	mov.f32 	%f1548, %f1499;
	mov.f32 	%f1549, %f1499;
	mov.f32 	%f1550, %f1499;
	mov.f32 	%f1551, %f1499;
	mov.f32 	%f1552, %f1499;
	mov.f32 	%f1553, %f1499;
	mov.f32 	%f1554, %f1499;
	mov.f32 	%f1555, %f1499;
	mov.f32 	%f1556, %f1499;
	mov.f32 	%f1557, %f1499;
	mov.f32 	%f1558, %f1499;
	mov.f32 	%f1559, %f1499;
	mov.f32 	%f1560, %f1499;
	mov.f32 	%f1561, %f1499;
	mov.f32 	%f1562, %f1499;
	@%p41 bra 	$L__BB1_87;
	add.s32 	%r306, %r164, 7;
	shr.u32 	%r63, %r306, 3;
	add.s32 	%r64, %r3, %r9;
	max.u32 	%r307, %r64, 1024;
	setp.lt.u32 	%p42, %r64, 1024;
	selp.u32 	%r308, 1, 0, %p42;
	add.s32 	%r309, %r64, %r308;
	sub.s32 	%r310, %r307, %r309;
	div.u32 	%r311, %r310, %r9;
	add.s32 	%r65, %r311, %r308;
	add.s32 	%r312, %r65, 1;
	and.b32  	%r66, %r312, 3;
	add.s32 	%r67, %r6, %r1;
	mul.lo.s32 	%r68, %r67, %r164;
	shr.u32 	%r69, %r64, 3;
	and.b32  	%r70, %r64, 7;
	add.s32 	%r71, %r69, %r1;
	mul.lo.s32 	%r72, %r71, %r164;
	add.s32 	%r73, %r64, %r9;
	shr.u32 	%r74, %r73, 3;
	and.b32  	%r75, %r73, 7;
	add.s32 	%r76, %r74, %r1;
	mul.lo.s32 	%r77, %r76, %r164;
	add.s32 	%r78, %r73, %r9;
	shr.u32 	%r79, %r3, 7;
	and.b32  	%r80, %r3, 127;
	shr.u32 	%r81, %r64, 7;
	and.b32  	%r82, %r64, 127;
	add.s32 	%r83, %r82, %r2;
	shr.u32 	%r84, %r73, 7;
	and.b32  	%r85, %r73, 127;
	add.s32 	%r86, %r85, %r2;
	mov.b32 	%r573, 0;
	mov.b32 	%r572, 1;
	mov.f32 	%f1499, 0f00000000;
	add.s32 	%r394, %r80, %r2;
	mov.u32 	%r89, %r572;
$L__BB1_43:
	mov.u32 	%r88, %r573;
	mov.u32 	%r573, %r572;
	setp.gt.u32 	%p43, %r3, 1023;
	@%p43 bra 	$L__BB1_86;
	setp.eq.s32 	%p44, %r66, 0;
	shl.b32 	%r90, %r89, 3;
	shl.b32 	%r313, %r573, 12;
	mov.u32 	%r314, _ZZ15sgemm_v6_nonvecILi128ELi8ELi128ELi32ELi64ELi8ELi8EEvPfS0_S0_iiiE3AsT;
	add.s32 	%r91, %r314, %r313;
	mov.u32 	%r575, %r3;
	@%p44 bra 	$L__BB1_56;
	setp.lt.s32 	%p45, %r67, %r163;
	add.s32 	%r92, %r8, %r90;
	setp.lt.s32 	%p46, %r92, %r164;
	and.pred  	%p47, %p45, %p46;
	@%p47 bra 	$L__BB1_47;
	shl.b32 	%r316, %r8, 9;
	add.s32 	%r317, %r91, %r316;
	shl.b32 	%r318, %r6, 2;
	add.s32 	%r319, %r317, %r318;
	mov.b32 	%r320, 0;
	st.shared.u32 	[%r319], %r320;
	bra.uni 	$L__BB1_48;
$L__BB1_47:
	add.s32 	%r321, %r68, %r92;
	mul.wide.u32 	%rd35, %r321, 4;
	add.s64 	%rd36, %rd1, %rd35;
	ld.global.nc.f32 	%f269, [%rd36];
	shl.b32 	%r322, %r8, 9;
	add.s32 	%r323, %r91, %r322;
	shl.b32 	%r324, %r6, 2;
	add.s32 	%r325, %r323, %r324;
	st.shared.f32 	[%r325], %f269;
$L__BB1_48:
	setp.eq.s32 	%p48, %r66, 1;
	mov.u32 	%r575, %r64;
	@%p48 bra 	$L__BB1_56;
	setp.lt.s32 	%p49, %r71, %r163;
	add.s32 	%r93, %r70, %r90;
	setp.lt.s32 	%p50, %r93, %r164;
	and.pred  	%p51, %p49, %p50;
	@%p51 bra 	$L__BB1_51;
	shl.b32 	%r327, %r70, 9;
	add.s32 	%r328, %r91, %r327;
	shl.b32 	%r329, %r69, 2;
	add.s32 	%r330, %r328, %r329;
	mov.b32 	%r331, 0;
	st.shared.u32 	[%r330], %r331;
	bra.uni 	$L__BB1_52;
$L__BB1_51:
	add.s32 	%r332, %r72, %r93;
	mul.wide.u32 	%rd37, %r332, 4;
	add.s64 	%rd38, %rd1, %rd37;
	ld.global.nc.f32 	%f270, [%rd38];
	shl.b32 	%r333, %r70, 9;
	add.s32 	%r334, %r91, %r333;
	shl.b32 	%r335, %r69, 2;
	add.s32 	%r336, %r334, %r335;
	st.shared.f32 	[%r336], %f270;
$L__BB1_52:
	setp.eq.s32 	%p52, %r66, 2;
	mov.u32 	%r575, %r73;
	@%p52 bra 	$L__BB1_56;
	setp.lt.s32 	%p53, %r76, %r163;
	add.s32 	%r94, %r75, %r90;
	setp.lt.s32 	%p54, %r94, %r164;
	and.pred  	%p55, %p53, %p54;
	@%p55 bra 	$L__BB1_55;
	shl.b32 	%r338, %r75, 9;
	add.s32 	%r339, %r91, %r338;
	shl.b32 	%r340, %r74, 2;
	add.s32 	%r341, %r339, %r340;
	mov.b32 	%r342, 0;
	st.shared.u32 	[%r341], %r342;
	mov.u32 	%r575, %r78;
	bra.uni 	$L__BB1_56;
$L__BB1_55:
	add.s32 	%r343, %r77, %r94;
	mul.wide.u32 	%rd39, %r343, 4;
	add.s64 	%rd40, %rd1, %rd39;
	ld.global.nc.f32 	%f271, [%rd40];
	shl.b32 	%r344, %r75, 9;
	add.s32 	%r345, %r91, %r344;
	shl.b32 	%r346, %r74, 2;
	add.s32 	%r347, %r345, %r346;
	st.shared.f32 	[%r347], %f271;
	mov.u32 	%r575, %r78;
$L__BB1_56:
	setp.lt.u32 	%p56, %r65, 3;
	@%p56 bra 	$L__BB1_60;
	shl.b32 	%r348, %r9, 1;
	add.s32 	%r580, %r348, %r575;
	mad.lo.s32 	%r579, %r9, 3, %r575;
	add.s32 	%r578, %r9, %r575;
$L__BB1_58:
	shr.u32 	%r111, %r575, 3;
	and.b32  	%r112, %r575, 7;
	add.s32 	%r113, %r111, %r1;
	add.s32 	%r114, %r112, %r90;
	setp.ge.s32 	%p57, %r113, %r163;
	setp.ge.s32 	%p58, %r114, %r164;
	or.pred  	%p59, %p57, %p58;
	@%p59 bra 	$L__BB1_75;
	mad.lo.s32 	%r354, %r113, %r164, %r114;
	mul.wide.u32 	%rd41, %r354, 4;
	add.s64 	%rd42, %rd1, %rd41;
	ld.global.nc.f32 	%f272, [%rd42];
	shl.b32 	%r355, %r112, 9;
	add.s32 	%r356, %r91, %r355;
	shl.b32 	%r357, %r111, 2;
	add.s32 	%r358, %r356, %r357;
	st.shared.f32 	[%r358], %f272;
	bra.uni 	$L__BB1_76;
$L__BB1_60:
	shl.b32 	%r391, %r573, 12;
	mov.u32 	%r392, _ZZ15sgemm_v6_nonvecILi128ELi8ELi128ELi32ELi64ELi8ELi8EEvPfS0_S0_iiiE2Bs;
	add.s32 	%r102, %r392, %r391;
	mov.u32 	%r577, %r3;
	@%p44 bra 	$L__BB1_72;
	setp.lt.s32 	%p71, %r394, %r165;
	add.s32 	%r103, %r79, %r90;
	setp.lt.s32 	%p72, %r103, %r164;
	and.pred  	%p73, %p72, %p71;
	@%p73 bra 	$L__BB1_63;
	shl.b32 	%r395, %r79, 9;
	add.s32 	%r396, %r102, %r395;
	shl.b32 	%r397, %r80, 2;
	add.s32 	%r398, %r396, %r397;
	mov.b32 	%r399, 0;
	st.shared.u32 	[%r398], %r399;
	bra.uni 	$L__BB1_64;
$L__BB1_63:
	add.s32 	%r400, %r80, %r2;
	mad.lo.s32 	%r401, %r103, %r165, %r400;
	mul.wide.s32 	%rd49, %r401, 4;
	add.s64 	%rd50, %rd2, %rd49;
	ld.global.nc.f32 	%f276, [%rd50];
	shl.b32 	%r402, %r79, 9;
	add.s32 	%r403, %r102, %r402;
	shl.b32 	%r404, %r80, 2;
	add.s32 	%r405, %r403, %r404;
	st.shared.f32 	[%r405], %f276;
$L__BB1_64:
	setp.eq.s32 	%p74, %r66, 1;
	mov.u32 	%r577, %r64;
	@%p74 bra 	$L__BB1_72;
	setp.lt.s32 	%p75, %r83, %r165;
	add.s32 	%r104, %r81, %r90;
	setp.lt.s32 	%p76, %r104, %r164;
	and.pred  	%p77, %p76, %p75;
	@%p77 bra 	$L__BB1_67;
	shl.b32 	%r406, %r81, 9;
	add.s32 	%r407, %r102, %r406;
	shl.b32 	%r408, %r82, 2;
	add.s32 	%r409, %r407, %r408;
	mov.b32 	%r410, 0;
	st.shared.u32 	[%r409], %r410;
	bra.uni 	$L__BB1_68;
$L__BB1_67:
	mad.lo.s32 	%r411, %r104, %r165, %r83;
	mul.wide.s32 	%rd51, %r411, 4;
	add.s64 	%rd52, %rd2, %rd51;
	ld.global.nc.f32 	%f277, [%rd52];
	shl.b32 	%r412, %r81, 9;
	add.s32 	%r413, %r102, %r412;
	shl.b32 	%r414, %r82, 2;
	add.s32 	%r415, %r413, %r414;
	st.shared.f32 	[%r415], %f277;
$L__BB1_68:
	setp.eq.s32 	%p78, %r66, 2;
	mov.u32 	%r577, %r73;
	@%p78 bra 	$L__BB1_72;
	setp.lt.s32 	%p79, %r86, %r165;
	add.s32 	%r105, %r84, %r90;
	setp.lt.s32 	%p80, %r105, %r164;
	and.pred  	%p81, %p80, %p79;
	@%p81 bra 	$L__BB1_71;
	shl.b32 	%r416, %r84, 9;
	add.s32 	%r417, %r102, %r416;
	shl.b32 	%r418, %r85, 2;
	add.s32 	%r419, %r417, %r418;
	mov.b32 	%r420, 0;
	st.shared.u32 	[%r419], %r420;
	mov.u32 	%r577, %r78;
	bra.uni 	$L__BB1_72;
$L__BB1_71:
	mad.lo.s32 	%r421, %r105, %r165, %r86;
	mul.wide.s32 	%rd53, %r421, 4;
	add.s64 	%rd54, %rd2, %rd53;
	ld.global.nc.f32 	%f278, [%rd54];
	shl.b32 	%r422, %r84, 9;
	add.s32 	%r423, %r102, %r422;
	shl.b32 	%r424, %r85, 2;
	add.s32 	%r425, %r423, %r424;
	st.shared.f32 	[%r425], %f278;
	mov.u32 	%r577, %r78;
$L__BB1_72:
	@%p56 bra 	$L__BB1_86;
$L__BB1_73:
	shr.u32 	%r136, %r577, 7;
	and.b32  	%r137, %r577, 127;
	add.s32 	%r138, %r136, %r90;
	add.s32 	%r139, %r137, %r2;
	setp.ge.s32 	%p83, %r138, %r164;
	setp.ge.s32 	%p84, %r139, %r165;
	or.pred  	%p85, %p83, %p84;
	@%p85 bra 	$L__BB1_168;
	mad.lo.s32 	%r431, %r138, %r165, %r139;
	mul.wide.s32 	%rd55, %r431, 4;
	add.s64 	%rd56, %rd2, %rd55;
	ld.global.nc.f32 	%f279, [%rd56];
	shl.b32 	%r432, %r136, 9;
	add.s32 	%r433, %r102, %r432;
	shl.b32 	%r434, %r137, 2;
	add.s32 	%r435, %r433, %r434;
	st.shared.f32 	[%r435], %f279;
	bra.uni 	$L__BB1_169;
$L__BB1_75:
	shl.b32 	%r349, %r112, 9;
	add.s32 	%r350, %r91, %r349;
	shl.b32 	%r351, %r111, 2;
	add.s32 	%r352, %r350, %r351;
	mov.b32 	%r353, 0;
	st.shared.u32 	[%r352], %r353;
$L__BB1_76:
	shr.u32 	%r115, %r578, 3;
	and.b32  	%r116, %r578, 7;
	add.s32 	%r117, %r115, %r1;
	add.s32 	%r118, %r116, %r90;
	setp.lt.s32 	%p60, %r117, %r163;
	setp.lt.s32 	%p61, %r118, %r164;
	and.pred  	%p62, %p60, %p61;
	@%p62 bra 	$L__BB1_78;
	shl.b32 	%r359, %r116, 9;
	add.s32 	%r360, %r91, %r359;
	shl.b32 	%r361, %r115, 2;
	add.s32 	%r362, %r360, %r361;
	mov.b32 	%r363, 0;
	st.shared.u32 	[%r362], %r363;
	bra.uni 	$L__BB1_79;
$L__BB1_78:
	mad.lo.s32 	%r364, %r117, %r164, %r118;
	mul.wide.u32 	%rd43, %r364, 4;
	add.s64 	%rd44, %rd1, %rd43;
	ld.global.nc.f32 	%f273, [%rd44];
	shl.b32 	%r365, %r116, 9;
	add.s32 	%r366, %r91, %r365;
	shl.b32 	%r367, %r115, 2;
	add.s32 	%r368, %r366, %r367;
	st.shared.f32 	[%r368], %f273;
$L__BB1_79:
	add.s32 	%r119, %r575, %r9;
	shr.u32 	%r120, %r580, 3;
	and.b32  	%r121, %r580, 7;
	add.s32 	%r122, %r120, %r1;
	add.s32 	%r123, %r121, %r90;
	setp.lt.s32 	%p63, %r122, %r163;
	setp.lt.s32 	%p64, %r123, %r164;
	and.pred  	%p65, %p63, %p64;
	@%p65 bra 	$L__BB1_81;
	shl.b32 	%r369, %r121, 9;
	add.s32 	%r370, %r91, %r369;
	shl.b32 	%r371, %r120, 2;
	add.s32 	%r372, %r370, %r371;
	mov.b32 	%r373, 0;
	st.shared.u32 	[%r372], %r373;
	bra.uni 	$L__BB1_82;
$L__BB1_81:
	mad.lo.s32 	%r374, %r122, %r164, %r123;
	mul.wide.u32 	%rd45, %r374, 4;
	add.s64 	%rd46, %rd1, %rd45;
	ld.global.nc.f32 	%f274, [%rd46];
	shl.b32 	%r375, %r121, 9;
	add.s32 	%r376, %r91, %r375;
	shl.b32 	%r377, %r120, 2;
	add.s32 	%r378, %r376, %r377;
	st.shared.f32 	[%r378], %f274;
$L__BB1_82:
	add.s32 	%r124, %r119, %r9;
	shr.u32 	%r125, %r579, 3;
	and.b32  	%r126, %r579, 7;
	add.s32 	%r127, %r125, %r1;
	add.s32 	%r128, %r126, %r90;
	setp.lt.s32 	%p66, %r127, %r163;
	setp.lt.s32 	%p67, %r128, %r164;
	and.pred  	%p68, %p66, %p67;
	@%p68 bra 	$L__BB1_84;
	shl.b32 	%r379, %r126, 9;
	add.s32 	%r380, %r91, %r379;
	shl.b32 	%r381, %r125, 2;
	add.s32 	%r382, %r380, %r381;
	mov.b32 	%r383, 0;
	st.shared.u32 	[%r382], %r383;
	bra.uni 	$L__BB1_85;
$L__BB1_84:
	mad.lo.s32 	%r384, %r127, %r164, %r128;
	mul.wide.u32 	%rd47, %r384, 4;
	add.s64 	%rd48, %rd1, %rd47;
	ld.global.nc.f32 	%f275, [%rd48];
	shl.b32 	%r385, %r126, 9;
	add.s32 	%r386, %r91, %r385;
	shl.b32 	%r387, %r125, 2;
	add.s32 	%r388, %r386, %r387;
	st.shared.f32 	[%r388], %f275;
$L__BB1_85:
	add.s32 	%r389, %r124, %r9;
	add.s32 	%r575, %r389, %r9;
	shl.b32 	%r390, %r9, 2;
	add.s32 	%r580, %r580, %r390;
	add.s32 	%r579, %r579, %r390;
	add.s32 	%r578, %r578, %r390;
	setp.lt.u32 	%p69, %r575, 1024;
	@%p69 bra 	$L__BB1_58;
	bra.uni 	$L__BB1_60;
$L__BB1_86:
	shl.b32 	%r466, %r88, 12;
	mov.u32 	%r467, _ZZ15sgemm_v6_nonvecILi128ELi8ELi128ELi32ELi64ELi8ELi8EEvPfS0_S0_iiiE3AsT;
	add.s32 	%r468, %r467, %r466;
	mov.u32 	%r469, _ZZ15sgemm_v6_nonvecILi128ELi8ELi128ELi32ELi64ELi8ELi8EEvPfS0_S0_iiiE2Bs;
	add.s32 	%r470, %r469, %r466;
	shl.b32 	%r471, %r7, 2;
	add.s32 	%r472, %r471, %r4;
	shl.b32 	%r473, %r472, 2;
	add.s32 	%r474, %r468, %r473;
	ld.shared.v4.f32 	{%f283, %f284, %f285, %f286}, [%r474];
	ld.shared.v4.f32 	{%f287, %f288, %f289, %f290}, [%r474+64];
	shl.b32 	%r475, %r8, 2;
	add.s32 	%r476, %r475, %r5;
	shl.b32 	%r477, %r476, 2;
	add.s32 	%r478, %r470, %r477;
	ld.shared.v4.f32 	{%f291, %f292, %f293, %f294}, [%r478];
	ld.shared.v4.f32 	{%f295, %f296, %f297, %f298}, [%r478+128];
	fma.rn.f32 	%f299, %f283, %f291, %f1562;
	fma.rn.f32 	%f300, %f283, %f292, %f1561;
	fma.rn.f32 	%f301, %f283, %f293, %f1560;
	fma.rn.f32 	%f302, %f283, %f294, %f1559;
	fma.rn.f32 	%f303, %f283, %f295, %f1558;
	fma.rn.f32 	%f304, %f283, %f296, %f1557;
	fma.rn.f32 	%f305, %f283, %f297, %f1556;
	fma.rn.f32 	%f306, %f283, %f298, %f1555;
	fma.rn.f32 	%f307, %f284, %f291, %f1554;
	fma.rn.f32 	%f308, %f284, %f292, %f1553;
	fma.rn.f32 	%f309, %f284, %f293, %f1552;
	fma.rn.f32 	%f310, %f284, %f294, %f1551;
	fma.rn.f32 	%f311, %f284, %f295, %f1550;
	fma.rn.f32 	%f312, %f284, %f296, %f1549;
	fma.rn.f32 	%f313, %f284, %f297, %f1548;
	fma.rn.f32 	%f314, %f284, %f298, %f1547;
	fma.rn.f32 	%f315, %f285, %f291, %f1546;
	fma.rn.f32 	%f316, %f285, %f292, %f1545;
	fma.rn.f32 	%f317, %f285, %f293, %f1544;
	fma.rn.f32 	%f318, %f285, %f294, %f1543;
	fma.rn.f32 	%f319, %f285, %f295, %f1542;
	fma.rn.f32 	%f320, %f285, %f296, %f1541;
	fma.rn.f32 	%f321, %f285, %f297, %f1540;
	fma.rn.f32 	%f322, %f285, %f298, %f1539;
	fma.rn.f32 	%f323, %f286, %f291, %f1538;
	fma.rn.f32 	%f324, %f286, %f292, %f1537;
	fma.rn.f32 	%f325, %f286, %f293, %f1536;
	fma.rn.f32 	%f326, %f286, %f294, %f1535;
	fma.rn.f32 	%f327, %f286, %f295, %f1534;
	fma.rn.f32 	%f328, %f286, %f296, %f1533;
	fma.rn.f32 	%f329, %f286, %f297, %f1532;
	fma.rn.f32 	%f330, %f286, %f298, %f1531;
	fma.rn.f32 	%f331, %f287, %f291, %f1530;
	fma.rn.f32 	%f332, %f287, %f292, %f1529;
	fma.rn.f32 	%f333, %f287, %f293, %f1528;
	fma.rn.f32 	%f334, %f287, %f294, %f1527;
	fma.rn.f32 	%f335, %f287, %f295, %f1526;
	fma.rn.f32 	%f336, %f287, %f296, %f1525;
	fma.rn.f32 	%f337, %f287, %f297, %f1524;
	fma.rn.f32 	%f338, %f287, %f298, %f1523;
	fma.rn.f32 	%f339, %f288, %f291, %f1522;
	fma.rn.f32 	%f340, %f288, %f292, %f1521;
	fma.rn.f32 	%f341, %f288, %f293, %f1520;
	fma.rn.f32 	%f342, %f288, %f294, %f1519;
	fma.rn.f32 	%f343, %f288, %f295, %f1518;
	fma.rn.f32 	%f344, %f288, %f296, %f1517;
	fma.rn.f32 	%f345, %f288, %f297, %f1516;
	fma.rn.f32 	%f346, %f288, %f298, %f1515;
	fma.rn.f32 	%f347, %f289, %f291, %f1514;
	fma.rn.f32 	%f348, %f289, %f292, %f1513;
	fma.rn.f32 	%f349, %f289, %f293, %f1512;
	fma.rn.f32 	%f350, %f289, %f294, %f1511;
	fma.rn.f32 	%f351, %f289, %f295, %f1510;
	fma.rn.f32 	%f352, %f289, %f296, %f1509;
	fma.rn.f32 	%f353, %f289, %f297, %f1508;
	fma.rn.f32 	%f354, %f289, %f298, %f1507;
	fma.rn.f32 	%f355, %f290, %f291, %f1506;
	fma.rn.f32 	%f356, %f290, %f292, %f1505;
	fma.rn.f32 	%f357, %f290, %f293, %f1504;
	fma.rn.f32 	%f358, %f290, %f294, %f1503;
	fma.rn.f32 	%f359, %f290, %f295, %f1502;
	fma.rn.f32 	%f360, %f290, %f296, %f1501;
	fma.rn.f32 	%f361, %f290, %f297, %f1500;
	fma.rn.f32 	%f362, %f290, %f298, %f1499;
	ld.shared.v4.f32 	{%f363, %f364, %f365, %f366}, [%r474+512];
	ld.shared.v4.f32 	{%f367, %f368, %f369, %f370}, [%r474+576];
	ld.shared.v4.f32 	{%f371, %f372, %f373, %f374}, [%r478+512];
	ld.shared.v4.f32 	{%f375, %f376, %f377, %f378}, [%r478+640];
	fma.rn.f32 	%f379, %f363, %f371, %f299;
	fma.rn.f32 	%f380, %f363, %f372, %f300;
	fma.rn.f32 	%f381, %f363, %f373, %f301;
	fma.rn.f32 	%f382, %f363, %f374, %f302;
	fma.rn.f32 	%f383, %f363, %f375, %f303;
	fma.rn.f32 	%f384, %f363, %f376, %f304;
	fma.rn.f32 	%f385, %f363, %f377, %f305;
	fma.rn.f32 	%f386, %f363, %f378, %f306;
	fma.rn.f32 	%f387, %f364, %f371, %f307;
	fma.rn.f32 	%f388, %f364, %f372, %f308;
	fma.rn.f32 	%f389, %f364, %f373, %f309;
	fma.rn.f32 	%f390, %f364, %f374, %f310;
	fma.rn.f32 	%f391, %f364, %f375, %f311;
	fma.rn.f32 	%f392, %f364, %f376, %f312;
	fma.rn.f32 	%f393, %f364, %f377, %f313;
	fma.rn.f32 	%f394, %f364, %f378, %f314;
	fma.rn.f32 	%f395, %f365, %f371, %f315;
	fma.rn.f32 	%f396, %f365, %f372, %f316;
	fma.rn.f32 	%f397, %f365, %f373, %f317;
	fma.rn.f32 	%f398, %f365, %f374, %f318;
	fma.rn.f32 	%f399, %f365, %f375, %f319;
	fma.rn.f32 	%f400, %f365, %f376, %f320;
	fma.rn.f32 	%f401, %f365, %f377, %f321;
	fma.rn.f32 	%f402, %f365, %f378, %f322;
	fma.rn.f32 	%f403, %f366, %f371, %f323;
	fma.rn.f32 	%f404, %f366, %f372, %f324;
	fma.rn.f32 	%f405, %f366, %f373, %f325;
	fma.rn.f32 	%f406, %f366, %f374, %f326;
	fma.rn.f32 	%f407, %f366, %f375, %f327;
	fma.rn.f32 	%f408, %f366, %f376, %f328;
	fma.rn.f32 	%f409, %f366, %f377, %f329;
	fma.rn.f32 	%f410, %f366, %f378, %f330;
	fma.rn.f32 	%f411, %f367, %f371, %f331;
	fma.rn.f32 	%f412, %f367, %f372, %f332;
	fma.rn.f32 	%f413, %f367, %f373, %f333;
	fma.rn.f32 	%f414, %f367, %f374, %f334;
	fma.rn.f32 	%f415, %f367, %f375, %f335;
	fma.rn.f32 	%f416, %f367, %f376, %f336;
	fma.rn.f32 	%f417, %f367, %f377, %f337;
	fma.rn.f32 	%f418, %f367, %f378, %f338;
	fma.rn.f32 	%f419, %f368, %f371, %f339;
	fma.rn.f32 	%f420, %f368, %f372, %f340;
	fma.rn.f32 	%f421, %f368, %f373, %f341;
	fma.rn.f32 	%f422, %f368, %f374, %f342;
	fma.rn.f32 	%f423, %f368, %f375, %f343;
	fma.rn.f32 	%f424, %f368, %f376, %f344;
	fma.rn.f32 	%f425, %f368, %f377, %f345;
	fma.rn.f32 	%f426, %f368, %f378, %f346;
	fma.rn.f32 	%f427, %f369, %f371, %f347;
	fma.rn.f32 	%f428, %f369, %f372, %f348;
	fma.rn.f32 	%f429, %f369, %f373, %f349;
	fma.rn.f32 	%f430, %f369, %f374, %f350;
	fma.rn.f32 	%f431, %f369, %f375, %f351;
	fma.rn.f32 	%f432, %f369, %f376, %f352;
	fma.rn.f32 	%f433, %f369, %f377, %f353;
	fma.rn.f32 	%f434, %f369, %f378, %f354;
	fma.rn.f32 	%f435, %f370, %f371, %f355;
	fma.rn.f32 	%f436, %f370, %f372, %f356;
	fma.rn.f32 	%f437, %f370, %f373, %f357;
	fma.rn.f32 	%f438, %f370, %f374, %f358;
	fma.rn.f32 	%f439, %f370, %f375, %f359;
	fma.rn.f32 	%f440, %f370, %f376, %f360;
	fma.rn.f32 	%f441, %f370, %f377, %f361;
	fma.rn.f32 	%f442, %f370, %f378, %f362;
	ld.shared.v4.f32 	{%f443, %f444, %f445, %f446}, [%r474+1024];
	ld.shared.v4.f32 	{%f447, %f448, %f449, %f450}, [%r474+1088];
	ld.shared.v4.f32 	{%f451, %f452, %f453, %f454}, [%r478+1024];
	ld.shared.v4.f32 	{%f455, %f456, %f457, %f458}, [%r478+1152];
	fma.rn.f32 	%f459, %f443, %f451, %f379;
	fma.rn.f32 	%f460, %f443, %f452, %f380;
	fma.rn.f32 	%f461, %f443, %f453, %f381;
	fma.rn.f32 	%f462, %f443, %f454, %f382;
	fma.rn.f32 	%f463, %f443, %f455, %f383;
	fma.rn.f32 	%f464, %f443, %f456, %f384;
	fma.rn.f32 	%f465, %f443, %f457, %f385;
	fma.rn.f32 	%f466, %f443, %f458, %f386;
	fma.rn.f32 	%f467, %f444, %f451, %f387;
	fma.rn.f32 	%f468, %f444, %f452, %f388;
	fma.rn.f32 	%f469, %f444, %f453, %f389;
	fma.rn.f32 	%f470, %f444, %f454, %f390;
	fma.rn.f32 	%f471, %f444, %f455, %f391;
	fma.rn.f32 	%f472, %f444, %f456, %f392;
	fma.rn.f32 	%f473, %f444, %f457, %f393;
	fma.rn.f32 	%f474, %f444, %f458, %f394;
	fma.rn.f32 	%f475, %f445, %f451, %f395;
	fma.rn.f32 	%f476, %f445, %f452, %f396;
	fma.rn.f32 	%f477, %f445, %f453, %f397;
	fma.rn.f32 	%f478, %f445, %f454, %f398;
	fma.rn.f32 	%f479, %f445, %f455, %f399;
	fma.rn.f32 	%f480, %f445, %f456, %f400;
	fma.rn.f32 	%f481, %f445, %f457, %f401;
	fma.rn.f32 	%f482, %f445, %f458, %f402;
	fma.rn.f32 	%f483, %f446, %f451, %f403;
	fma.rn.f32 	%f484, %f446, %f452, %f404;
	fma.rn.f32 	%f485, %f446, %f453, %f405;
	fma.rn.f32 	%f486, %f446, %f454, %f406;
	fma.rn.f32 	%f487, %f446, %f455, %f407;
	fma.rn.f32 	%f488, %f446, %f456, %f408;
	fma.rn.f32 	%f489, %f446, %f457, %f409;
	fma.rn.f32 	%f490, %f446, %f458, %f410;
	fma.rn.f32 	%f491, %f447, %f451, %f411;
	fma.rn.f32 	%f492, %f447, %f452, %f412;
	fma.rn.f32 	%f493, %f447, %f453, %f413;
	fma.rn.f32 	%f494, %f447, %f454, %f414;
	fma.rn.f32 	%f495, %f447, %f455, %f415;
	fma.rn.f32 	%f496, %f447, %f456, %f416;
	fma.rn.f32 	%f497, %f447, %f457, %f417;
	fma.rn.f32 	%f498, %f447, %f458, %f418;
	fma.rn.f32 	%f499, %f448, %f451, %f419;
	fma.rn.f32 	%f500, %f448, %f452, %f420;
	fma.rn.f32 	%f501, %f448, %f453, %f421;
	fma.rn.f32 	%f502, %f448, %f454, %f422;
	fma.rn.f32 	%f503, %f448, %f455, %f423;
	fma.rn.f32 	%f504, %f448, %f456, %f424;
	fma.rn.f32 	%f505, %f448, %f457, %f425;
	fma.rn.f32 	%f506, %f448, %f458, %f426;
	fma.rn.f32 	%f507, %f449, %f451, %f427;
	fma.rn.f32 	%f508, %f449, %f452, %f428;
	fma.rn.f32 	%f509, %f449, %f453, %f429;
	fma.rn.f32 	%f510, %f449, %f454, %f430;
	fma.rn.f32 	%f511, %f449, %f455, %f431;
	fma.rn.f32 	%f512, %f449, %f456, %f432;
	fma.rn.f32 	%f513, %f449, %f457, %f433;
	fma.rn.f32 	%f514, %f449, %f458, %f434;
	fma.rn.f32 	%f515, %f450, %f451, %f435;
	fma.rn.f32 	%f516, %f450, %f452, %f436;
	fma.rn.f32 	%f517, %f450, %f453, %f437;
	fma.rn.f32 	%f518, %f450, %f454, %f438;
	fma.rn.f32 	%f519, %f450, %f455, %f439;
	fma.rn.f32 	%f520, %f450, %f456, %f440;
	fma.rn.f32 	%f521, %f450, %f457, %f441;
	fma.rn.f32 	%f522, %f450, %f458, %f442;
	ld.shared.v4.f32 	{%f523, %f524, %f525, %f526}, [%r474+1536];
	ld.shared.v4.f32 	{%f527, %f528, %f529, %f530}, [%r474+1600];
	ld.shared.v4.f32 	{%f531, %f532, %f533, %f534}, [%r478+1536];
	ld.shared.v4.f32 	{%f535, %f536, %f537, %f538}, [%r478+1664];
	fma.rn.f32 	%f539, %f523, %f531, %f459;
	fma.rn.f32 	%f540, %f523, %f532, %f460;
	fma.rn.f32 	%f541, %f523, %f533, %f461;
	fma.rn.f32 	%f542, %f523, %f534, %f462;
	fma.rn.f32 	%f543, %f523, %f535, %f463;
	fma.rn.f32 	%f544, %f523, %f536, %f464;
	fma.rn.f32 	%f545, %f523, %f537, %f465;
	fma.rn.f32 	%f546, %f523, %f538, %f466;
	fma.rn.f32 	%f547, %f524, %f531, %f467;
	fma.rn.f32 	%f548, %f524, %f532, %f468;
	fma.rn.f32 	%f549, %f524, %f533, %f469;
	fma.rn.f32 	%f550, %f524, %f534, %f470;
	fma.rn.f32 	%f551, %f524, %f535, %f471;
	fma.rn.f32 	%f552, %f524, %f536, %f472;
	fma.rn.f32 	%f553, %f524, %f537, %f473;
	fma.rn.f32 	%f554, %f524, %f538, %f474;
	fma.rn.f32 	%f555, %f525, %f531, %f475;
	fma.rn.f32 	%f556, %f525, %f532, %f476;
	fma.rn.f32 	%f557, %f525, %f533, %f477;
	fma.rn.f32 	%f558, %f525, %f534, %f478;
	fma.rn.f32 	%f559, %f525, %f535, %f479;
	fma.rn.f32 	%f560, %f525, %f536, %f480;
	fma.rn.f32 	%f561, %f525, %f537, %f481;
	fma.rn.f32 	%f562, %f525, %f538, %f482;
	fma.rn.f32 	%f563, %f526, %f531, %f483;
	fma.rn.f32 	%f564, %f526, %f532, %f484;
	fma.rn.f32 	%f565, %f526, %f533, %f485;
	fma.rn.f32 	%f566, %f526, %f534, %f486;
	fma.rn.f32 	%f567, %f526, %f535, %f487;
	fma.rn.f32 	%f568, %f526, %f536, %f488;
	fma.rn.f32 	%f569, %f526, %f537, %f489;
	fma.rn.f32 	%f570, %f526, %f538, %f490;
	fma.rn.f32 	%f571, %f527, %f531, %f491;
	fma.rn.f32 	%f572, %f527, %f532, %f492;
	fma.rn.f32 	%f573, %f527, %f533, %f493;
	fma.rn.f32 	%f574, %f527, %f534, %f494;
	fma.rn.f32 	%f575, %f527, %f535, %f495;
	fma.rn.f32 	%f576, %f527, %f536, %f496;
	fma.rn.f32 	%f577, %f527, %f537, %f497;
	fma.rn.f32 	%f578, %f527, %f538, %f498;
	fma.rn.f32 	%f579, %f528, %f531, %f499;
	fma.rn.f32 	%f580, %f528, %f532, %f500;
	fma.rn.f32 	%f581, %f528, %f533, %f501;
	fma.rn.f32 	%f582, %f528, %f534, %f502;
	fma.rn.f32 	%f583, %f528, %f535, %f503;
	fma.rn.f32 	%f584, %f528, %f536, %f504;
	fma.rn.f32 	%f585, %f528, %f537, %f505;
	fma.rn.f32 	%f586, %f528, %f538, %f506;
	fma.rn.f32 	%f587, %f529, %f531, %f507;
	fma.rn.f32 	%f588, %f529, %f532, %f508;
	fma.rn.f32 	%f589, %f529, %f533, %f509;
	fma.rn.f32 	%f590, %f529, %f534, %f510;
	fma.rn.f32 	%f591, %f529, %f535, %f511;
	fma.rn.f32 	%f592, %f529, %f536, %f512;
	fma.rn.f32 	%f593, %f529, %f537, %f513;
	fma.rn.f32 	%f594, %f529, %f538, %f514;
	fma.rn.f32 	%f595, %f530, %f531, %f515;
	fma.rn.f32 	%f596, %f530, %f532, %f516;
	fma.rn.f32 	%f597, %f530, %f533, %f517;
	fma.rn.f32 	%f598, %f530, %f534, %f518;
	fma.rn.f32 	%f599, %f530, %f535, %f519;
	fma.rn.f32 	%f600, %f530, %f536, %f520;
	fma.rn.f32 	%f601, %f530, %f537, %f521;
	fma.rn.f32 	%f602, %f530, %f538, %f522;
	ld.shared.v4.f32 	{%f603, %f604, %f605, %f606}, [%r474+2048];
	ld.shared.v4.f32 	{%f607, %f608, %f609, %f610}, [%r474+2112];
	ld.shared.v4.f32 	{%f611, %f612, %f613, %f614}, [%r478+2048];
	ld.shared.v4.f32 	{%f615, %f616, %f617, %f618}, [%r478+2176];
	fma.rn.f32 	%f619, %f603, %f611, %f539;
	fma.rn.f32 	%f620, %f603, %f612, %f540;
	fma.rn.f32 	%f621, %f603, %f613, %f541;
	fma.rn.f32 	%f622, %f603, %f614, %f542;
	fma.rn.f32 	%f623, %f603, %f615, %f543;
	fma.rn.f32 	%f624, %f603, %f616, %f544;
	fma.rn.f32 	%f625, %f603, %f617, %f545;
	fma.rn.f32 	%f626, %f603, %f618, %f546;
	fma.rn.f32 	%f627, %f604, %f611, %f547;
	fma.rn.f32 	%f628, %f604, %f612, %f548;
	fma.rn.f32 	%f629, %f604, %f613, %f549;
	fma.rn.f32 	%f630, %f604, %f614, %f550;
	fma.rn.f32 	%f631, %f604, %f615, %f551;
	fma.rn.f32 	%f632, %f604, %f616, %f552;
	fma.rn.f32 	%f633, %f604, %f617, %f553;
	fma.rn.f32 	%f634, %f604, %f618, %f554;
	fma.rn.f32 	%f635, %f605, %f611, %f555;
	fma.rn.f32 	%f636, %f605, %f612, %f556;
	fma.rn.f32 	%f637, %f605, %f613, %f557;
	fma.rn.f32 	%f638, %f605, %f614, %f558;
	fma.rn.f32 	%f639, %f605, %f615, %f559;
	fma.rn.f32 	%f640, %f605, %f616, %f560;
	fma.rn.f32 	%f641, %f605, %f617, %f561;
	fma.rn.f32 	%f642, %f605, %f618, %f562;
	fma.rn.f32 	%f643, %f606, %f611, %f563;
	fma.rn.f32 	%f644, %f606, %f612, %f564;
	fma.rn.f32 	%f645, %f606, %f613, %f565;
	fma.rn.f32 	%f646, %f606, %f614, %f566;
	fma.rn.f32 	%f647, %f606, %f615, %f567;
	fma.rn.f32 	%f648, %f606, %f616, %f568;
	fma.rn.f32 	%f649, %f606, %f617, %f569;
	fma.rn.f32 	%f650, %f606, %f618, %f570;
	fma.rn.f32 	%f651, %f607, %f611, %f571;
	fma.rn.f32 	%f652, %f607, %f612, %f572;
	fma.rn.f32 	%f653, %f607, %f613, %f573;
	fma.rn.f32 	%f654, %f607, %f614, %f574;
	fma.rn.f32 	%f655, %f607, %f615, %f575;
	fma.rn.f32 	%f656, %f607, %f616, %f576;
	fma.rn.f32 	%f657, %f607, %f617, %f577;
	fma.rn.f32 	%f658, %f607, %f618, %f578;
	fma.rn.f32 	%f659, %f608, %f611, %f579;
	fma.rn.f32 	%f660, %f608, %f612, %f580;
	fma.rn.f32 	%f661, %f608, %f613, %f581;
	fma.rn.f32 	%f662, %f608, %f614, %f582;
	fma.rn.f32 	%f663, %f608, %f615, %f583;
	fma.rn.f32 	%f664, %f608, %f616, %f584;
	fma.rn.f32 	%f665, %f608, %f617, %f585;
	fma.rn.f32 	%f666, %f608, %f618, %f586;
	fma.rn.f32 	%f667, %f609, %f611, %f587;
	fma.rn.f32 	%f668, %f609, %f612, %f588;
	fma.rn.f32 	%f669, %f609, %f613, %f589;
	fma.rn.f32 	%f670, %f609, %f614, %f590;
	fma.rn.f32 	%f671, %f609, %f615, %f591;
	fma.rn.f32 	%f672, %f609, %f616, %f592;
	fma.rn.f32 	%f673, %f609, %f617, %f593;
	fma.rn.f32 	%f674, %f609, %f618, %f594;
	fma.rn.f32 	%f675, %f610, %f611, %f595;
	fma.rn.f32 	%f676, %f610, %f612, %f596;
	fma.rn.f32 	%f677, %f610, %f613, %f597;
	fma.rn.f32 	%f678, %f610, %f614, %f598;
	fma.rn.f32 	%f679, %f610, %f615, %f599;
	fma.rn.f32 	%f680, %f610, %f616, %f600;
	fma.rn.f32 	%f681, %f610, %f617, %f601;
	fma.rn.f32 	%f682, %f610, %f618, %f602;
	ld.shared.v4.f32 	{%f683, %f684, %f685, %f686}, [%r474+2560];
	ld.shared.v4.f32 	{%f687, %f688, %f689, %f690}, [%r474+2624];
	ld.shared.v4.f32 	{%f691, %f692, %f693, %f694}, [%r478+2560];
	ld.shared.v4.f32 	{%f695, %f696, %f697, %f698}, [%r478+2688];
	fma.rn.f32 	%f699, %f683, %f691, %f619;
	fma.rn.f32 	%f700, %f683, %f692, %f620;
	fma.rn.f32 	%f701, %f683, %f693, %f621;
	fma.rn.f32 	%f702, %f683, %f694, %f622;
	fma.rn.f32 	%f703, %f683, %f695, %f623;
	fma.rn.f32 	%f704, %f683, %f696, %f624;
	fma.rn.f32 	%f705, %f683, %f697, %f625;
	fma.rn.f32 	%f706, %f683, %f698, %f626;
	fma.rn.f32 	%f707, %f684, %f691, %f627;
	fma.rn.f32 	%f708, %f684, %f692, %f628;
	fma.rn.f32 	%f709, %f684, %f693, %f629;
	fma.rn.f32 	%f710, %f684, %f694, %f630;
	fma.rn.f32 	%f711, %f684, %f695, %f631;
	fma.rn.f32 	%f712, %f684, %f696, %f632;
	fma.rn.f32 	%f713, %f684, %f697, %f633;
	fma.rn.f32 	%f714, %f684, %f698, %f634;
	fma.rn.f32 	%f715, %f685, %f691, %f635;
	fma.rn.f32 	%f716, %f685, %f692, %f636;
	fma.rn.f32 	%f717, %f685, %f693, %f637;
	fma.rn.f32 	%f718, %f685, %f694, %f638;
	fma.rn.f32 	%f719, %f685, %f695, %f639;
	fma.rn.f32 	%f720, %f685, %f696, %f640;
	fma.rn.f32 	%f721, %f685, %f697, %f641;
	fma.rn.f32 	%f722, %f685, %f698, %f642;
	fma.rn.f32 	%f723, %f686, %f691, %f643;
	fma.rn.f32 	%f724, %f686, %f692, %f644;
	fma.rn.f32 	%f725, %f686, %f693, %f645;
	fma.rn.f32 	%f726, %f686, %f694, %f646;
	fma.rn.f32 	%f727, %f686, %f695, %f647;
	fma.rn.f32 	%f728, %f686, %f696, %f648;
	fma.rn.f32 	%f729, %f686, %f697, %f649;
	fma.rn.f32 	%f730, %f686, %f698, %f650;
	fma.rn.f32 	%f731, %f687, %f691, %f651;
	fma.rn.f32 	%f732, %f687, %f692, %f652;
	fma.rn.f32 	%f733, %f687, %f693, %f653;
	fma.rn.f32 	%f734, %f687, %f694, %f654;
	fma.rn.f32 	%f735, %f687, %f695, %f655;
	fma.rn.f32 	%f736, %f687, %f696, %f656;
	fma.rn.f32 	%f737, %f687, %f697, %f657;
	fma.rn.f32 	%f738, %f687, %f698, %f658;
	fma.rn.f32 	%f739, %f688, %f691, %f659;
	fma.rn.f32 	%f740, %f688, %f692, %f660;
	fma.rn.f32 	%f741, %f688, %f693, %f661;
	fma.rn.f32 	%f742, %f688, %f694, %f662;
	fma.rn.f32 	%f743, %f688, %f695, %f663;
	fma.rn.f32 	%f744, %f688, %f696, %f664;
	fma.rn.f32 	%f745, %f688, %f697, %f665;
	fma.rn.f32 	%f746, %f688, %f698, %f666;
	fma.rn.f32 	%f747, %f689, %f691, %f667;
	fma.rn.f32 	%f748, %f689, %f692, %f668;
	fma.rn.f32 	%f749, %f689, %f693, %f669;
	fma.rn.f32 	%f750, %f689, %f694, %f670;
	fma.rn.f32 	%f751, %f689, %f695, %f671;
	fma.rn.f32 	%f752, %f689, %f696, %f672;
	fma.rn.f32 	%f753, %f689, %f697, %f673;
	fma.rn.f32 	%f754, %f689, %f698, %f674;
	fma.rn.f32 	%f755, %f690, %f691, %f675;
	fma.rn.f32 	%f756, %f690, %f692, %f676;
	fma.rn.f32 	%f757, %f690, %f693, %f677;
	fma.rn.f32 	%f758, %f690, %f694, %f678;
	fma.rn.f32 	%f759, %f690, %f695, %f679;
	fma.rn.f32 	%f760, %f690, %f696, %f680;
	fma.rn.f32 	%f761, %f690, %f697, %f681;
	fma.rn.f32 	%f762, %f690, %f698, %f682;
	ld.shared.v4.f32 	{%f763, %f764, %f765, %f766}, [%r474+3072];
	ld.shared.v4.f32 	{%f767, %f768, %f769, %f770}, [%r474+3136];
	ld.shared.v4.f32 	{%f771, %f772, %f773, %f774}, [%r478+3072];
	ld.shared.v4.f32 	{%f775, %f776, %f777, %f778}, [%r478+3200];
	fma.rn.f32 	%f779, %f763, %f771, %f699;
	fma.rn.f32 	%f780, %f763, %f772, %f700;
	fma.rn.f32 	%f781, %f763, %f773, %f701;
	fma.rn.f32 	%f782, %f763, %f774, %f702;
	fma.rn.f32 	%f783, %f763, %f775, %f703;
	fma.rn.f32 	%f784, %f763, %f776, %f704;
	fma.rn.f32 	%f785, %f763, %f777, %f705;
	fma.rn.f32 	%f786, %f763, %f778, %f706;
	fma.rn.f32 	%f787, %f764, %f771, %f707;
	fma.rn.f32 	%f788, %f764, %f772, %f708;
	fma.rn.f32 	%f789, %f764, %f773, %f709;
	fma.rn.f32 	%f790, %f764, %f774, %f710;
	fma.rn.f32 	%f791, %f764, %f775, %f711;
	fma.rn.f32 	%f792, %f764, %f776, %f712;
	fma.rn.f32 	%f793, %f764, %f777, %f713;
	fma.rn.f32 	%f794, %f764, %f778, %f714;
	fma.rn.f32 	%f795, %f765, %f771, %f715;
	fma.rn.f32 	%f796, %f765, %f772, %f716;
	fma.rn.f32 	%f797, %f765, %f773, %f717;
	fma.rn.f32 	%f798, %f765, %f774, %f718;
	fma.rn.f32 	%f799, %f765, %f775, %f719;
	fma.rn.f32 	%f800, %f765, %f776, %f720;
	fma.rn.f32 	%f801, %f765, %f777, %f721;
	fma.rn.f32 	%f802, %f765, %f778, %f722;
	fma.rn.f32 	%f803, %f766, %f771, %f723;
	fma.rn.f32 	%f804, %f766, %f772, %f724;
	fma.rn.f32 	%f805, %f766, %f773, %f725;
	fma.rn.f32 	%f806, %f766, %f774, %f726;
	fma.rn.f32 	%f807, %f766, %f775, %f727;
	fma.rn.f32 	%f808, %f766, %f776, %f728;
	fma.rn.f32 	%f809, %f766, %f777, %f729;
	fma.rn.f32 	%f810, %f766, %f778, %f730;
	fma.rn.f32 	%f811, %f767, %f771, %f731;
	fma.rn.f32 	%f812, %f767, %f772, %f732;
	fma.rn.f32 	%f813, %f767, %f773, %f733;
	fma.rn.f32 	%f814, %f767, %f774, %f734;
	fma.rn.f32 	%f815, %f767, %f775, %f735;
	fma.rn.f32 	%f816, %f767, %f776, %f736;
	fma.rn.f32 	%f817, %f767, %f777, %f737;
	fma.rn.f32 	%f818, %f767, %f778, %f738;
	fma.rn.f32 	%f819, %f768, %f771, %f739;
	fma.rn.f32 	%f820, %f768, %f772, %f740;
	fma.rn.f32 	%f821, %f768, %f773, %f741;
	fma.rn.f32 	%f822, %f768, %f774, %f742;
	fma.rn.f32 	%f823, %f768, %f775, %f743;
	fma.rn.f32 	%f824, %f768, %f776, %f744;
	fma.rn.f32 	%f825, %f768, %f777, %f745;
	fma.rn.f32 	%f826, %f768, %f778, %f746;
	fma.rn.f32 	%f827, %f769, %f771, %f747;
	fma.rn.f32 	%f828, %f769, %f772, %f748;
	fma.rn.f32 	%f829, %f769, %f773, %f749;
	fma.rn.f32 	%f830, %f769, %f774, %f750;
	fma.rn.f32 	%f831, %f769, %f775, %f751;
	fma.rn.f32 	%f832, %f769, %f776, %f752;
	fma.rn.f32 	%f833, %f769, %f777, %f753;
	fma.rn.f32 	%f834, %f769, %f778, %f754;
	fma.rn.f32 	%f835, %f770, %f771, %f755;
	fma.rn.f32 	%f836, %f770, %f772, %f756;
	fma.rn.f32 	%f837, %f770, %f773, %f757;
	fma.rn.f32 	%f838, %f770, %f774, %f758;
	fma.rn.f32 	%f839, %f770, %f775, %f759;
	fma.rn.f32 	%f840, %f770, %f776, %f760;
	fma.rn.f32 	%f841, %f770, %f777, %f761;
	fma.rn.f32 	%f842, %f770, %f778, %f762;
	ld.shared.v4.f32 	{%f843, %f844, %f845, %f846}, [%r474+3584];
	ld.shared.v4.f32 	{%f847, %f848, %f849, %f850}, [%r474+3648];
	ld.shared.v4.f32 	{%f851, %f852, %f853, %f854}, [%r478+3584];
	ld.shared.v4.f32 	{%f855, %f856, %f857, %f858}, [%r478+3712];
	fma.rn.f32 	%f1562, %f843, %f851, %f779;
	fma.rn.f32 	%f1561, %f843, %f852, %f780;
	fma.rn.f32 	%f1560, %f843, %f853, %f781;
	fma.rn.f32 	%f1559, %f843, %f854, %f782;
	fma.rn.f32 	%f1558, %f843, %f855, %f783;
	fma.rn.f32 	%f1557, %f843, %f856, %f784;
	fma.rn.f32 	%f1556, %f843, %f857, %f785;
	fma.rn.f32 	%f1555, %f843, %f858, %f786;
	fma.rn.f32 	%f1554, %f844, %f851, %f787;
	fma.rn.f32 	%f1553, %f844, %f852, %f788;
	fma.rn.f32 	%f1552, %f844, %f853, %f789;
	fma.rn.f32 	%f1551, %f844, %f854, %f790;
	fma.rn.f32 	%f1550, %f844, %f855, %f791;
	fma.rn.f32 	%f1549, %f844, %f856, %f792;
	fma.rn.f32 	%f1548, %f844, %f857, %f793;
	fma.rn.f32 	%f1547, %f844, %f858, %f794;
	fma.rn.f32 	%f1546, %f845, %f851, %f795;
	fma.rn.f32 	%f1545, %f845, %f852, %f796;
	fma.rn.f32 	%f1544, %f845, %f853, %f797;
	fma.rn.f32 	%f1543, %f845, %f854, %f798;
	fma.rn.f32 	%f1542, %f845, %f855, %f799;
	fma.rn.f32 	%f1541, %f845, %f856, %f800;
	fma.rn.f32 	%f1540, %f845, %f857, %f801;
	fma.rn.f32 	%f1539, %f845, %f858, %f802;
	fma.rn.f32 	%f1538, %f846, %f851, %f803;
	fma.rn.f32 	%f1537, %f846, %f852, %f804;
	fma.rn.f32 	%f1536, %f846, %f853, %f805;
	fma.rn.f32 	%f1535, %f846, %f854, %f806;
	fma.rn.f32 	%f1534, %f846, %f855, %f807;
	fma.rn.f32 	%f1533, %f846, %f856, %f808;
	fma.rn.f32 	%f1532, %f846, %f857, %f809;
	fma.rn.f32 	%f1531, %f846, %f858, %f810;
	fma.rn.f32 	%f1530, %f847, %f851, %f811;
	fma.rn.f32 	%f1529, %f847, %f852, %f812;
	fma.rn.f32 	%f1528, %f847, %f853, %f813;
	fma.rn.f32 	%f1527, %f847, %f854, %f814;
	fma.rn.f32 	%f1526, %f847, %f855, %f815;
	fma.rn.f32 	%f1525, %f847, %f856, %f816;
	fma.rn.f32 	%f1524, %f847, %f857, %f817;
	fma.rn.f32 	%f1523, %f847, %f858, %f818;
	fma.rn.f32 	%f1522, %f848, %f851, %f819;
	fma.rn.f32 	%f1521, %f848, %f852, %f820;
	fma.rn.f32 	%f1520, %f848, %f853, %f821;
	fma.rn.f32 	%f1519, %f848, %f854, %f822;
	fma.rn.f32 	%f1518, %f848, %f855, %f823;
	fma.rn.f32 	%f1517, %f848, %f856, %f824;
	fma.rn.f32 	%f1516, %f848, %f857, %f825;
	fma.rn.f32 	%f1515, %f848, %f858, %f826;
	fma.rn.f32 	%f1514, %f849, %f851, %f827;
	fma.rn.f32 	%f1513, %f849, %f852, %f828;
	fma.rn.f32 	%f1512, %f849, %f853, %f829;
	fma.rn.f32 	%f1511, %f849, %f854, %f830;
	fma.rn.f32 	%f1510, %f849, %f855, %f831;
	fma.rn.f32 	%f1509, %f849, %f856, %f832;
	fma.rn.f32 	%f1508, %f849, %f857, %f833;
	fma.rn.f32 	%f1507, %f849, %f858, %f834;
	fma.rn.f32 	%f1506, %f850, %f851, %f835;
	fma.rn.f32 	%f1505, %f850, %f852, %f836;
	fma.rn.f32 	%f1504, %f850, %f853, %f837;
	fma.rn.f32 	%f1503, %f850, %f854, %f838;
	fma.rn.f32 	%f1502, %f850, %f855, %f839;
	fma.rn.f32 	%f1501, %f850, %f856, %f840;
	fma.rn.f32 	%f1500, %f850, %f857, %f841;
	fma.rn.f32 	%f1499, %f850, %f858, %f842;
	bar.sync 	0;
	xor.b32  	%r572, %r573, 1;
	add.s32 	%r89, %r89, 1;
	setp.eq.s32 	%p96, %r89, %r63;
	@%p96 bra 	$L__BB1_87;
	bra.uni 	$L__BB1_43;
$L__BB1_87:
	shl.b32 	%r479, %r7, 2;
	shl.b32 	%r480, %r573, 12;
	mov.u32 	%r481, _ZZ15sgemm_v6_nonvecILi128ELi8ELi128ELi32ELi64ELi8ELi8EEvPfS0_S0_iiiE3AsT;
	add.s32 	%r482, %r481, %r480;
	shl.b32 	%r483, %r8, 2;
	mov.u32 	%r484, _ZZ15sgemm_v6_nonvecILi128ELi8ELi128ELi32ELi64ELi8ELi8EEvPfS0_S0_iiiE2Bs;
	add.s32 	%r485, %r484, %r480;
	add.s32 	%r486, %r479, %r4;
	shl.b32 	%r487, %r486, 2;
	add.s32 	%r488, %r482, %r487;
	ld.shared.v4.f32 	{%f859, %f860, %f861, %f862}, [%r488];
	ld.shared.v4.f32 	{%f863, %f864, %f865, %f866}, [%r488+64];
	add.s32 	%r489, %r483, %r5;
	shl.b32 	%r490, %r489, 2;
	add.s32 	%r491, %r485, %r490;
	ld.shared.v4.f32 	{%f867, %f868, %f869, %f870}, [%r491];
	ld.shared.v4.f32 	{%f871, %f872, %f873, %f874}, [%r491+128];
	fma.rn.f32 	%f875, %f859, %f867, %f1562;
	fma.rn.f32 	%f876, %f859, %f868, %f1561;
	fma.rn.f32 	%f877, %f859, %f869, %f1560;
	fma.rn.f32 	%f878, %f859, %f870, %f1559;
	fma.rn.f32 	%f879, %f859, %f871, %f1558;
	fma.rn.f32 	%f880, %f859, %f872, %f1557;
	fma.rn.f32 	%f881, %f859, %f873, %f1556;
	fma.rn.f32 	%f882, %f859, %f874, %f1555;
	fma.rn.f32 	%f883, %f860, %f867, %f1554;
	fma.rn.f32 	%f884, %f860, %f868, %f1553;
	fma.rn.f32 	%f885, %f860, %f869, %f1552;
	fma.rn.f32 	%f886, %f860, %f870, %f1551;
	fma.rn.f32 	%f887, %f860, %f871, %f1550;
	fma.rn.f32 	%f888, %f860, %f872, %f1549;
	fma.rn.f32 	%f889, %f860, %f873, %f1548;
	fma.rn.f32 	%f890, %f860, %f874, %f1547;
	fma.rn.f32 	%f891, %f861, %f867, %f1546;
	fma.rn.f32 	%f892, %f861, %f868, %f1545;
	fma.rn.f32 	%f893, %f861, %f869, %f1544;
	fma.rn.f32 	%f894, %f861, %f870, %f1543;
	fma.rn.f32 	%f895, %f861, %f871, %f1542;
	fma.rn.f32 	%f896, %f861, %f872, %f1541;
	fma.rn.f32 	%f897, %f861, %f873, %f1540;
	fma.rn.f32 	%f898, %f861, %f874, %f1539;
	fma.rn.f32 	%f899, %f862, %f867, %f1538;
	fma.rn.f32 	%f900, %f862, %f868, %f1537;
	fma.rn.f32 	%f901, %f862, %f869, %f1536;
	fma.rn.f32 	%f902, %f862, %f870, %f1535;
	fma.rn.f32 	%f903, %f862, %f871, %f1534;
	fma.rn.f32 	%f904, %f862, %f872, %f1533;
	fma.rn.f32 	%f905, %f862, %f873, %f1532;
	fma.rn.f32 	%f906, %f862, %f874, %f1531;
	fma.rn.f32 	%f907, %f863, %f867, %f1530;
	fma.rn.f32 	%f908, %f863, %f868, %f1529;
	fma.rn.f32 	%f909, %f863, %f869, %f1528;
	fma.rn.f32 	%f910, %f863, %f870, %f1527;
	fma.rn.f32 	%f911, %f863, %f871, %f1526;
	fma.rn.f32 	%f912, %f863, %f872, %f1525;
	fma.rn.f32 	%f913, %f863, %f873, %f1524;
	fma.rn.f32 	%f914, %f863, %f874, %f1523;
	fma.rn.f32 	%f915, %f864, %f867, %f1522;
	fma.rn.f32 	%f916, %f864, %f868, %f1521;
	fma.rn.f32 	%f917, %f864, %f869, %f1520;
	fma.rn.f32 	%f918, %f864, %f870, %f1519;
	fma.rn.f32 	%f919, %f864, %f871, %f1518;
	fma.rn.f32 	%f920, %f864, %f872, %f1517;
	fma.rn.f32 	%f921, %f864, %f873, %f1516;
	fma.rn.f32 	%f922, %f864, %f874, %f1515;
	fma.rn.f32 	%f923, %f865, %f867, %f1514;
	fma.rn.f32 	%f924, %f865, %f868, %f1513;
	fma.rn.f32 	%f925, %f865, %f869, %f1512;
	fma.rn.f32 	%f926, %f865, %f870, %f1511;
	fma.rn.f32 	%f927, %f865, %f871, %f1510;
	fma.rn.f32 	%f928, %f865, %f872, %f1509;
	fma.rn.f32 	%f929, %f865, %f873, %f1508;
	fma.rn.f32 	%f930, %f865, %f874, %f1507;
	fma.rn.f32 	%f931, %f866, %f867, %f1506;
	fma.rn.f32 	%f932, %f866, %f868, %f1505;
	fma.rn.f32 	%f933, %f866, %f869, %f1504;
	fma.rn.f32 	%f934, %f866, %f870, %f1503;
	fma.rn.f32 	%f935, %f866, %f871, %f1502;
	fma.rn.f32 	%f936, %f866, %f872, %f1501;
	fma.rn.f32 	%f937, %f866, %f873, %f1500;
	fma.rn.f32 	%f938, %f866, %f874, %f1499;
	ld.shared.v4.f32 	{%f939, %f940, %f941, %f942}, [%r488+512];
	ld.shared.v4.f32 	{%f943, %f944, %f945, %f946}, [%r488+576];
	ld.shared.v4.f32 	{%f947, %f948, %f949, %f950}, [%r491+512];
	ld.shared.v4.f32 	{%f951, %f952, %f953, %f954}, [%r491+640];
	fma.rn.f32 	%f955, %f939, %f947, %f875;
	fma.rn.f32 	%f956, %f939, %f948, %f876;
	fma.rn.f32 	%f957, %f939, %f949, %f877;
	fma.rn.f32 	%f958, %f939, %f950, %f878;
	fma.rn.f32 	%f959, %f939, %f951, %f879;
	fma.rn.f32 	%f960, %f939, %f952, %f880;
	fma.rn.f32 	%f961, %f939, %f953, %f881;
	fma.rn.f32 	%f962, %f939, %f954, %f882;
	fma.rn.f32 	%f963, %f940, %f947, %f883;
	fma.rn.f32 	%f964, %f940, %f948, %f884;
	fma.rn.f32 	%f965, %f940, %f949, %f885;
	fma.rn.f32 	%f966, %f940, %f950, %f886;
	fma.rn.f32 	%f967, %f940, %f951, %f887;
	fma.rn.f32 	%f968, %f940, %f952, %f888;
	fma.rn.f32 	%f969, %f940, %f953, %f889;
	fma.rn.f32 	%f970, %f940, %f954, %f890;
	fma.rn.f32 	%f971, %f941, %f947, %f891;
	fma.rn.f32 	%f972, %f941, %f948, %f892;
	fma.rn.f32 	%f973, %f941, %f949, %f893;
	fma.rn.f32 	%f974, %f941, %f950, %f894;
	fma.rn.f32 	%f975, %f941, %f951, %f895;
	fma.rn.f32 	%f976, %f941, %f952, %f896;
	fma.rn.f32 	%f977, %f941, %f953, %f897;
	fma.rn.f32 	%f978, %f941, %f954, %f898;
	fma.rn.f32 	%f979, %f942, %f947, %f899;
	fma.rn.f32 	%f980, %f942, %f948, %f900;
	fma.rn.f32 	%f981, %f942, %f949, %f901;
	fma.rn.f32 	%f982, %f942, %f950, %f902;
	fma.rn.f32 	%f983, %f942, %f951, %f903;
	fma.rn.f32 	%f984, %f942, %f952, %f904;
	fma.rn.f32 	%f985, %f942, %f953, %f905;
	fma.rn.f32 	%f986, %f942, %f954, %f906;
	fma.rn.f32 	%f987, %f943, %f947, %f907;
	fma.rn.f32 	%f988, %f943, %f948, %f908;
	fma.rn.f32 	%f989, %f943, %f949, %f909;
	fma.rn.f32 	%f990, %f943, %f950, %f910;
	fma.rn.f32 	%f991, %f943, %f951, %f911;
	fma.rn.f32 	%f992, %f943, %f952, %f912;
	fma.rn.f32 	%f993, %f943, %f953, %f913;
	fma.rn.f32 	%f994, %f943, %f954, %f914;
	fma.rn.f32 	%f995, %f944, %f947, %f915;
	fma.rn.f32 	%f996, %f944, %f948, %f916;
	fma.rn.f32 	%f997, %f944, %f949, %f917;
	fma.rn.f32 	%f998, %f944, %f950, %f918;
	fma.rn.f32 	%f999, %f944, %f951, %f919;
	fma.rn.f32 	%f1000, %f944, %f952, %f920;
	fma.rn.f32 	%f1001, %f944, %f953, %f921;
	fma.rn.f32 	%f1002, %f944, %f954, %f922;
	fma.rn.f32 	%f1003, %f945, %f947, %f923;
	fma.rn.f32 	%f1004, %f945, %f948, %f924;
	fma.rn.f32 	%f1005, %f945, %f949, %f925;
	fma.rn.f32 	%f1006, %f945, %f950, %f926;
	fma.rn.f32 	%f1007, %f945, %f951, %f927;
	fma.rn.f32 	%f1008, %f945, %f952, %f928;
	fma.rn.f32 	%f1009, %f945, %f953, %f929;
	fma.rn.f32 	%f1010, %f945, %f954, %f930;
	fma.rn.f32 	%f1011, %f946, %f947, %f931;
	fma.rn.f32 	%f1012, %f946, %f948, %f932;
	fma.rn.f32 	%f1013, %f946, %f949, %f933;
	fma.rn.f32 	%f1014, %f946, %f950, %f934;
	fma.rn.f32 	%f1015, %f946, %f951, %f935;
	fma.rn.f32 	%f1016, %f946, %f952, %f936;
	fma.rn.f32 	%f1017, %f946, %f953, %f937;
	fma.rn.f32 	%f1018, %f946, %f954, %f938;
	ld.shared.v4.f32 	{%f1019, %f1020, %f1021, %f1022}, [%r488+1024];
	ld.shared.v4.f32 	{%f1023, %f1024, %f1025, %f1026}, [%r488+1088];
	ld.shared.v4.f32 	{%f1027, %f1028, %f1029, %f1030}, [%r491+1024];
	ld.shared.v4.f32 	{%f1031, %f1032, %f1033, %f1034}, [%r491+1152];
	fma.rn.f32 	%f1035, %f1019, %f1027, %f955;
	fma.rn.f32 	%f1036, %f1019, %f1028, %f956;
	fma.rn.f32 	%f1037, %f1019, %f1029, %f957;
	fma.rn.f32 	%f1038, %f1019, %f1030, %f958;
	fma.rn.f32 	%f1039, %f1019, %f1031, %f959;
	fma.rn.f32 	%f1040, %f1019, %f1032, %f960;
	fma.rn.f32 	%f1041, %f1019, %f1033, %f961;
	fma.rn.f32 	%f1042, %f1019, %f1034, %f962;
	fma.rn.f32 	%f1043, %f1020, %f1027, %f963;
	fma.rn.f32 	%f1044, %f1020, %f1028, %f964;
	fma.rn.f32 	%f1045, %f1020, %f1029, %f965;
	fma.rn.f32 	%f1046, %f1020, %f1030, %f966;
	fma.rn.f32 	%f1047, %f1020, %f1031, %f967;
	fma.rn.f32 	%f1048, %f1020, %f1032, %f968;
	fma.rn.f32 	%f1049, %f1020, %f1033, %f969;
	fma.rn.f32 	%f1050, %f1020, %f1034, %f970;
	fma.rn.f32 	%f1051, %f1021, %f1027, %f971;
	fma.rn.f32 	%f1052, %f1021, %f1028, %f972;
	fma.rn.f32 	%f1053, %f1021, %f1029, %f973;
	fma.rn.f32 	%f1054, %f1021, %f1030, %f974;
	fma.rn.f32 	%f1055, %f1021, %f1031, %f975;
	fma.rn.f32 	%f1056, %f1021, %f1032, %f976;
	fma.rn.f32 	%f1057, %f1021, %f1033, %f977;
	fma.rn.f32 	%f1058, %f1021, %f1034, %f978;
	fma.rn.f32 	%f1059, %f1022, %f1027, %f979;
	fma.rn.f32 	%f1060, %f1022, %f1028, %f980;
	fma.rn.f32 	%f1061, %f1022, %f1029, %f981;
	fma.rn.f32 	%f1062, %f1022, %f1030, %f982;
	fma.rn.f32 	%f1063, %f1022, %f1031, %f983;
	fma.rn.f32 	%f1064, %f1022, %f1032, %f984;
	fma.rn.f32 	%f1065, %f1022, %f1033, %f985;
	fma.rn.f32 	%f1066, %f1022, %f1034, %f986;
	fma.rn.f32 	%f1067, %f1023, %f1027, %f987;
	fma.rn.f32 	%f1068, %f1023, %f1028, %f988;
	fma.rn.f32 	%f1069, %f1023, %f1029, %f989;
	fma.rn.f32 	%f1070, %f1023, %f1030, %f990;
	fma.rn.f32 	%f1071, %f1023, %f1031, %f991;
	fma.rn.f32 	%f1072, %f1023, %f1032, %f992;
	fma.rn.f32 	%f1073, %f1023, %f1033, %f993;
	fma.rn.f32 	%f1074, %f1023, %f1034, %f994;
	fma.rn.f32 	%f1075, %f1024, %f1027, %f995;
	fma.rn.f32 	%f1076, %f1024, %f1028, %f996;
	fma.rn.f32 	%f1077, %f1024, %f1029, %f997;
	fma.rn.f32 	%f1078, %f1024, %f1030, %f998;
	fma.rn.f32 	%f1079, %f1024, %f1031, %f999;
	fma.rn.f32 	%f1080, %f1024, %f1032, %f1000;
	fma.rn.f32 	%f1081, %f1024, %f1033, %f1001;
	fma.rn.f32 	%f1082, %f1024, %f1034, %f1002;
	fma.rn.f32 	%f1083, %f1025, %f1027, %f1003;
	fma.rn.f32 	%f1084, %f1025, %f1028, %f1004;
	fma.rn.f32 	%f1085, %f1025, %f1029, %f1005;
	fma.rn.f32 	%f1086, %f1025, %f1030, %f1006;
	fma.rn.f32 	%f1087, %f1025, %f1031, %f1007;
	fma.rn.f32 	%f1088, %f1025, %f1032, %f1008;
	fma.rn.f32 	%f1089, %f1025, %f1033, %f1009;
	fma.rn.f32 	%f1090, %f1025, %f1034, %f1010;
	fma.rn.f32 	%f1091, %f1026, %f1027, %f1011;
	fma.rn.f32 	%f1092, %f1026, %f1028, %f1012;
	fma.rn.f32 	%f1093, %f1026, %f1029, %f1013;
	fma.rn.f32 	%f1094, %f1026, %f1030, %f1014;
	fma.rn.f32 	%f1095, %f1026, %f1031, %f1015;
	fma.rn.f32 	%f1096, %f1026, %f1032, %f1016;
	fma.rn.f32 	%f1097, %f1026, %f1033, %f1017;
	fma.rn.f32 	%f1098, %f1026, %f1034, %f1018;
	ld.shared.v4.f32 	{%f1099, %f1100, %f1101, %f1102}, [%r488+1536];
	ld.shared.v4.f32 	{%f1103, %f1104, %f1105, %f1106}, [%r488+1600];
	ld.shared.v4.f32 	{%f1107, %f1108, %f1109, %f1110}, [%r491+1536];
	ld.shared.v4.f32 	{%f1111, %f1112, %f1113, %f1114}, [%r491+1664];
	fma.rn.f32 	%f1115, %f1099, %f1107, %f1035;
	fma.rn.f32 	%f1116, %f1099, %f1108, %f1036;
	fma.rn.f32 	%f1117, %f1099, %f1109, %f1037;
	fma.rn.f32 	%f1118, %f1099, %f1110, %f1038;
	fma.rn.f32 	%f1119, %f1099, %f1111, %f1039;
	fma.rn.f32 	%f1120, %f1099, %f1112, %f1040;
	fma.rn.f32 	%f1121, %f1099, %f1113, %f1041;
	fma.rn.f32 	%f1122, %f1099, %f1114, %f1042;
	fma.rn.f32 	%f1123, %f1100, %f1107, %f1043;
	fma.rn.f32 	%f1124, %f1100, %f1108, %f1044;
	fma.rn.f32 	%f1125, %f1100, %f1109, %f1045;
	fma.rn.f32 	%f1126, %f1100, %f1110, %f1046;
	fma.rn.f32 	%f1127, %f1100, %f1111, %f1047;
	fma.rn.f32 	%f1128, %f1100, %f1112, %f1048;
	fma.rn.f32 	%f1129, %f1100, %f1113, %f1049;
	fma.rn.f32 	%f1130, %f1100, %f1114, %f1050;
	fma.rn.f32 	%f1131, %f1101, %f1107, %f1051;
	fma.rn.f32 	%f1132, %f1101, %f1108, %f1052;
	fma.rn.f32 	%f1133, %f1101, %f1109, %f1053;
	fma.rn.f32 	%f1134, %f1101, %f1110, %f1054;
	fma.rn.f32 	%f1135, %f1101, %f1111, %f1055;
	fma.rn.f32 	%f1136, %f1101, %f1112, %f1056;
	fma.rn.f32 	%f1137, %f1101, %f1113, %f1057;
	fma.rn.f32 	%f1138, %f1101, %f1114, %f1058;
	fma.rn.f32 	%f1139, %f1102, %f1107, %f1059;
	fma.rn.f32 	%f1140, %f1102, %f1108, %f1060;
	fma.rn.f32 	%f1141, %f1102, %f1109, %f1061;
	fma.rn.f32 	%f1142, %f1102, %f1110, %f1062;
	fma.rn.f32 	%f1143, %f1102, %f1111, %f1063;
	fma.rn.f32 	%f1144, %f1102, %f1112, %f1064;
	fma.rn.f32 	%f1145, %f1102, %f1113, %f1065;
	fma.rn.f32 	%f1146, %f1102, %f1114, %f1066;
	fma.rn.f32 	%f1147, %f1103, %f1107, %f1067;
	fma.rn.f32 	%f1148, %f1103, %f1108, %f1068;
	fma.rn.f32 	%f1149, %f1103, %f1109, %f1069;
	fma.rn.f32 	%f1150, %f1103, %f1110, %f1070;
	fma.rn.f32 	%f1151, %f1103, %f1111, %f1071;
	fma.rn.f32 	%f1152, %f1103, %f1112, %f1072;
	fma.rn.f32 	%f1153, %f1103, %f1113, %f1073;
	fma.rn.f32 	%f1154, %f1103, %f1114, %f1074;
	fma.rn.f32 	%f1155, %f1104, %f1107, %f1075;
	fma.rn.f32 	%f1156, %f1104, %f1108, %f1076;
	fma.rn.f32 	%f1157, %f1104, %f1109, %f1077;
	fma.rn.f32 	%f1158, %f1104, %f1110, %f1078;
	fma.rn.f32 	%f1159, %f1104, %f1111, %f1079;
	fma.rn.f32 	%f1160, %f1104, %f1112, %f1080;
	fma.rn.f32 	%f1161, %f1104, %f1113, %f1081;
	fma.rn.f32 	%f1162, %f1104, %f1114, %f1082;
	fma.rn.f32 	%f1163, %f1105, %f1107, %f1083;
	fma.rn.f32 	%f1164, %f1105, %f1108, %f1084;
	fma.rn.f32 	%f1165, %f1105, %f1109, %f1085;
	fma.rn.f32 	%f1166, %f1105, %f1110, %f1086;
	fma.rn.f32 	%f1167, %f1105, %f1111, %f1087;
	fma.rn.f32 	%f1168, %f1105, %f1112, %f1088;
	fma.rn.f32 	%f1169, %f1105, %f1113, %f1089;
	fma.rn.f32 	%f1170, %f1105, %f1114, %f1090;
	fma.rn.f32 	%f1171, %f1106, %f1107, %f1091;
	fma.rn.f32 	%f1172, %f1106, %f1108, %f1092;
	fma.rn.f32 	%f1173, %f1106, %f1109, %f1093;
	fma.rn.f32 	%f1174, %f1106, %f1110, %f1094;
	fma.rn.f32 	%f1175, %f1106, %f1111, %f1095;
	fma.rn.f32 	%f1176, %f1106, %f1112, %f1096;
	fma.rn.f32 	%f1177, %f1106, %f1113, %f1097;
	fma.rn.f32 	%f1178, %f1106, %f1114, %f1098;
	ld.shared.v4.f32 	{%f1179, %f1180, %f1181, %f1182}, [%r488+2048];
	ld.shared.v4.f32 	{%f1183, %f1184, %f1185, %f1186}, [%r488+2112];
	ld.shared.v4.f32 	{%f1187, %f1188, %f1189, %f1190}, [%r491+2048];
	ld.shared.v4.f32 	{%f1191, %f1192, %f1193, %f1194}, [%r491+2176];
	fma.rn.f32 	%f1195, %f1179, %f1187, %f1115;
	fma.rn.f32 	%f1196, %f1179, %f1188, %f1116;
	fma.rn.f32 	%f1197, %f1179, %f1189, %f1117;
	fma.rn.f32 	%f1198, %f1179, %f1190, %f1118;
	fma.rn.f32 	%f1199, %f1179, %f1191, %f1119;
	fma.rn.f32 	%f1200, %f1179, %f1192, %f1120;
	fma.rn.f32 	%f1201, %f1179, %f1193, %f1121;
	fma.rn.f32 	%f1202, %f1179, %f1194, %f1122;
	fma.rn.f32 	%f1203, %f1180, %f1187, %f1123;
	fma.rn.f32 	%f1204, %f1180, %f1188, %f1124;
	fma.rn.f32 	%f1205, %f1180, %f1189, %f1125;
	fma.rn.f32 	%f1206, %f1180, %f1190, %f1126;
	fma.rn.f32 	%f1207, %f1180, %f1191, %f1127;
	fma.rn.f32 	%f1208, %f1180, %f1192, %f1128;
	fma.rn.f32 	%f1209, %f1180, %f1193, %f1129;
	fma.rn.f32 	%f1210, %f1180, %f1194, %f1130;
	fma.rn.f32 	%f1211, %f1181, %f1187, %f1131;
	fma.rn.f32 	%f1212, %f1181, %f1188, %f1132;
	fma.rn.f32 	%f1213, %f1181, %f1189, %f1133;
	fma.rn.f32 	%f1214, %f1181, %f1190, %f1134;
	fma.rn.f32 	%f1215, %f1181, %f1191, %f1135;
	fma.rn.f32 	%f1216, %f1181, %f1192, %f1136;
	fma.rn.f32 	%f1217, %f1181, %f1193, %f1137;
	fma.rn.f32 	%f1218, %f1181, %f1194, %f1138;
	fma.rn.f32 	%f1219, %f1182, %f1187, %f1139;
	fma.rn.f32 	%f1220, %f1182, %f1188, %f1140;
	fma.rn.f32 	%f1221, %f1182, %f1189, %f1141;
	fma.rn.f32 	%f1222, %f1182, %f1190, %f1142;
	fma.rn.f32 	%f1223, %f1182, %f1191, %f1143;
	fma.rn.f32 	%f1224, %f1182, %f1192, %f1144;
	fma.rn.f32 	%f1225, %f1182, %f1193, %f1145;
	fma.rn.f32 	%f1226, %f1182, %f1194, %f1146;
	fma.rn.f32 	%f1227, %f1183, %f1187, %f1147;
	fma.rn.f32 	%f1228, %f1183, %f1188, %f1148;
	fma.rn.f32 	%f1229, %f1183, %f1189, %f1149;
	fma.rn.f32 	%f1230, %f1183, %f1190, %f1150;
	fma.rn.f32 	%f1231, %f1183, %f1191, %f1151;
	fma.rn.f32 	%f1232, %f1183, %f1192, %f1152;
	fma.rn.f32 	%f1233, %f1183, %f1193, %f1153;
	fma.rn.f32 	%f1234, %f1183, %f1194, %f1154;
	fma.rn.f32 	%f1235, %f1184, %f1187, %f1155;
	fma.rn.f32 	%f1236, %f1184, %f1188, %f1156;
	fma.rn.f32 	%f1237, %f1184, %f1189, %f1157;
	fma.rn.f32 	%f1238, %f1184, %f1190, %f1158;
	fma.rn.f32 	%f1239, %f1184, %f1191, %f1159;
	fma.rn.f32 	%f1240, %f1184, %f1192, %f1160;
	fma.rn.f32 	%f1241, %f1184, %f1193, %f1161;
	fma.rn.f32 	%f1242, %f1184, %f1194, %f1162;
	fma.rn.f32 	%f1243, %f1185, %f1187, %f1163;
	fma.rn.f32 	%f1244, %f1185, %f1188, %f1164;
	fma.rn.f32 	%f1245, %f1185, %f1189, %f1165;
	fma.rn.f32 	%f1246, %f1185, %f1190, %f1166;
	fma.rn.f32 	%f1247, %f1185, %f1191, %f1167;
	fma.rn.f32 	%f1248, %f1185, %f1192, %f1168;
	fma.rn.f32 	%f1249, %f1185, %f1193, %f1169;
	fma.rn.f32 	%f1250, %f1185, %f1194, %f1170;
	fma.rn.f32 	%f1251, %f1186, %f1187, %f1171;
	fma.rn.f32 	%f1252, %f1186, %f1188, %f1172;
	fma.rn.f32 	%f1253, %f1186, %f1189, %f1173;
	fma.rn.f32 	%f1254, %f1186, %f1190, %f1174;
	fma.rn.f32 	%f1255, %f1186, %f1191, %f1175;
	fma.rn.f32 	%f1256, %f1186, %f1192, %f1176;
	fma.rn.f32 	%f1257, %f1186, %f1193, %f1177;
	fma.rn.f32 	%f1258, %f1186, %f1194, %f1178;
	ld.shared.v4.f32 	{%f1259, %f1260, %f1261, %f1262}, [%r488+2560];
	ld.shared.v4.f32 	{%f1263, %f1264, %f1265, %f1266}, [%r488+2624];
	ld.shared.v4.f32 	{%f1267, %f1268, %f1269, %f1270}, [%r491+2560];
	ld.shared.v4.f32 	{%f1271, %f1272, %f1273, %f1274}, [%r491+2688];
	fma.rn.f32 	%f1275, %f1259, %f1267, %f1195;
	fma.rn.f32 	%f1276, %f1259, %f1268, %f1196;
	fma.rn.f32 	%f1277, %f1259, %f1269, %f1197;
	fma.rn.f32 	%f1278, %f1259, %f1270, %f1198;
	fma.rn.f32 	%f1279, %f1259, %f1271, %f1199;
	fma.rn.f32 	%f1280, %f1259, %f1272, %f1200;
	fma.rn.f32 	%f1281, %f1259, %f1273, %f1201;
	fma.rn.f32 	%f1282, %f1259, %f1274, %f1202;
	fma.rn.f32 	%f1283, %f1260, %f1267, %f1203;
	fma.rn.f32 	%f1284, %f1260, %f1268, %f1204;
	fma.rn.f32 	%f1285, %f1260, %f1269, %f1205;
	fma.rn.f32 	%f1286, %f1260, %f1270, %f1206;
	fma.rn.f32 	%f1287, %f1260, %f1271, %f1207;
	fma.rn.f32 	%f1288, %f1260, %f1272, %f1208;
	fma.rn.f32 	%f1289, %f1260, %f1273, %f1209;
	fma.rn.f32 	%f1290, %f1260, %f1274, %f1210;
	fma.rn.f32 	%f1291, %f1261, %f1267, %f1211;
	fma.rn.f32 	%f1292, %f1261, %f1268, %f1212;
	fma.rn.f32 	%f1293, %f1261, %f1269, %f1213;
	fma.rn.f32 	%f1294, %f1261, %f1270, %f1214;
	fma.rn.f32 	%f1295, %f1261, %f1271, %f1215;
	fma.rn.f32 	%f1296, %f1261, %f1272, %f1216;
	fma.rn.f32 	%f1297, %f1261, %f1273, %f1217;
	fma.rn.f32 	%f1298, %f1261, %f1274, %f1218;
	fma.rn.f32 	%f1299, %f1262, %f1267, %f1219;
	fma.rn.f32 	%f1300, %f1262, %f1268, %f1220;
	fma.rn.f32 	%f1301, %f1262, %f1269, %f1221;
	fma.rn.f32 	%f1302, %f1262, %f1270, %f1222;
	fma.rn.f32 	%f1303, %f1262, %f1271, %f1223;
	fma.rn.f32 	%f1304, %f1262, %f1272, %f1224;
	fma.rn.f32 	%f1305, %f1262, %f1273, %f1225;
	fma.rn.f32 	%f1306, %f1262, %f1274, %f1226;
	fma.rn.f32 	%f1307, %f1263, %f1267, %f1227;
	fma.rn.f32 	%f1308, %f1263, %f1268, %f1228;
	fma.rn.f32 	%f1309, %f1263, %f1269, %f1229;
	fma.rn.f32 	%f1310, %f1263, %f1270, %f1230;
	fma.rn.f32 	%f1311, %f1263, %f1271, %f1231;
	fma.rn.f32 	%f1312, %f1263, %f1272, %f1232;
	fma.rn.f32 	%f1313, %f1263, %f1273, %f1233;
	fma.rn.f32 	%f1314, %f1263, %f1274, %f1234;
	fma.rn.f32 	%f1315, %f1264, %f1267, %f1235;
	fma.rn.f32 	%f1316, %f1264, %f1268, %f1236;
	fma.rn.f32 	%f1317, %f1264, %f1269, %f1237;
	fma.rn.f32 	%f1318, %f1264, %f1270, %f1238;
	fma.rn.f32 	%f1319, %f1264, %f1271, %f1239;
	fma.rn.f32 	%f1320, %f1264, %f1272, %f1240;
	fma.rn.f32 	%f1321, %f1264, %f1273, %f1241;
	fma.rn.f32 	%f1322, %f1264, %f1274, %f1242;
	fma.rn.f32 	%f1323, %f1265, %f1267, %f1243;
	fma.rn.f32 	%f1324, %f1265, %f1268, %f1244;
	fma.rn.f32 	%f1325, %f1265, %f1269, %f1245;
	fma.rn.f32 	%f1326, %f1265, %f1270, %f1246;
	fma.rn.f32 	%f1327, %f1265, %f1271, %f1247;
	fma.rn.f32 	%f1328, %f1265, %f1272, %f1248;
	fma.rn.f32 	%f1329, %f1265, %f1273, %f1249;
	fma.rn.f32 	%f1330, %f1265, %f1274, %f1250;
	fma.rn.f32 	%f1331, %f1266, %f1267, %f1251;
	fma.rn.f32 	%f1332, %f1266, %f1268, %f1252;
	fma.rn.f32 	%f1333, %f1266, %f1269, %f1253;
	fma.rn.f32 	%f1334, %f1266, %f1270, %f1254;
	fma.rn.f32 	%f1335, %f1266, %f1271, %f1255;
	fma.rn.f32 	%f1336, %f1266, %f1272, %f1256;
	fma.rn.f32 	%f1337, %f1266, %f1273, %f1257;
	fma.rn.f32 	%f1338, %f1266, %f1274, %f1258;
	ld.shared.v4.f32 	{%f1339, %f1340, %f1341, %f1342}, [%r488+3072];
	ld.shared.v4.f32 	{%f1343, %f1344, %f1345, %f1346}, [%r488+3136];
	ld.shared.v4.f32 	{%f1347, %f1348, %f1349, %f1350}, [%r491+3072];
	ld.shared.v4.f32 	{%f1351, %f1352, %f1353, %f1354}, [%r491+3200];
	fma.rn.f32 	%f1355, %f1339, %f1347, %f1275;
	fma.rn.f32 	%f1356, %f1339, %f1348, %f1276;
	fma.rn.f32 	%f1357, %f1339, %f1349, %f1277;
	fma.rn.f32 	%f1358, %f1339, %f1350, %f1278;
	fma.rn.f32 	%f1359, %f1339, %f1351, %f1279;
	fma.rn.f32 	%f1360, %f1339, %f1352, %f1280;
	fma.rn.f32 	%f1361, %f1339, %f1353, %f1281;
	fma.rn.f32 	%f1362, %f1339, %f1354, %f1282;
	fma.rn.f32 	%f1363, %f1340, %f1347, %f1283;
	fma.rn.f32 	%f1364, %f1340, %f1348, %f1284;
	fma.rn.f32 	%f1365, %f1340, %f1349, %f1285;
	fma.rn.f32 	%f1366, %f1340, %f1350, %f1286;
	fma.rn.f32 	%f1367, %f1340, %f1351, %f1287;
	fma.rn.f32 	%f1368, %f1340, %f1352, %f1288;
	fma.rn.f32 	%f1369, %f1340, %f1353, %f1289;
	fma.rn.f32 	%f1370, %f1340, %f1354, %f1290;
	fma.rn.f32 	%f1371, %f1341, %f1347, %f1291;
	fma.rn.f32 	%f1372, %f1341, %f1348, %f1292;
	fma.rn.f32 	%f1373, %f1341, %f1349, %f1293;
	fma.rn.f32 	%f1374, %f1341, %f1350, %f1294;
	fma.rn.f32 	%f1375, %f1341, %f1351, %f1295;
	fma.rn.f32 	%f1376, %f1341, %f1352, %f1296;
	fma.rn.f32 	%f1377, %f1341, %f1353, %f1297;
	fma.rn.f32 	%f1378, %f1341, %f1354, %f1298;
	fma.rn.f32 	%f1379, %f1342, %f1347, %f1299;
	fma.rn.f32 	%f1380, %f1342, %f1348, %f1300;
	fma.rn.f32 	%f1381, %f1342, %f1349, %f1301;
	fma.rn.f32 	%f1382, %f1342, %f1350, %f1302;
	fma.rn.f32 	%f1383, %f1342, %f1351, %f1303;
	fma.rn.f32 	%f1384, %f1342, %f1352, %f1304;
	fma.rn.f32 	%f1385, %f1342, %f1353, %f1305;
	fma.rn.f32 	%f1386, %f1342, %f1354, %f1306;
	fma.rn.f32 	%f1387, %f1343, %f1347, %f1307;
	fma.rn.f32 	%f1388, %f1343, %f1348, %f1308;
	fma.rn.f32 	%f1389, %f1343, %f1349, %f1309;
	fma.rn.f32 	%f1390, %f1343, %f1350, %f1310;
	fma.rn.f32 	%f1391, %f1343, %f1351, %f1311;
	fma.rn.f32 	%f1392, %f1343, %f1352, %f1312;
	fma.rn.f32 	%f1393, %f1343, %f1353, %f1313;
	fma.rn.f32 	%f1394, %f1343, %f1354, %f1314;
	fma.rn.f32 	%f1395, %f1344, %f1347, %f1315;
	fma.rn.f32 	%f1396, %f1344, %f1348, %f1316;
	fma.rn.f32 	%f1397, %f1344, %f1349, %f1317;
	fma.rn.f32 	%f1398, %f1344, %f1350, %f1318;
	fma.rn.f32 	%f1399, %f1344, %f1351, %f1319;
	fma.rn.f32 	%f1400, %f1344, %f1352, %f1320;
	fma.rn.f32 	%f1401, %f1344, %f1353, %f1321;
	fma.rn.f32 	%f1402, %f1344, %f1354, %f1322;
	fma.rn.f32 	%f1403, %f1345, %f1347, %f1323;
	fma.rn.f32 	%f1404, %f1345, %f1348, %f1324;
	fma.rn.f32 	%f1405, %f1345, %f1349, %f1325;
	fma.rn.f32 	%f1406, %f1345, %f1350, %f1326;
	fma.rn.f32 	%f1407, %f1345, %f1351, %f1327;
	fma.rn.f32 	%f1408, %f1345, %f1352, %f1328;
	fma.rn.f32 	%f1409, %f1345, %f1353, %f1329;
	fma.rn.f32 	%f1410, %f1345, %f1354, %f1330;
	fma.rn.f32 	%f1411, %f1346, %f1347, %f1331;
	fma.rn.f32 	%f1412, %f1346, %f1348, %f1332;
	fma.rn.f32 	%f1413, %f1346, %f1349, %f1333;
	fma.rn.f32 	%f1414, %f1346, %f1350, %f1334;
	fma.rn.f32 	%f1415, %f1346, %f1351, %f1335;
	fma.rn.f32 	%f1416, %f1346, %f1352, %f1336;
	fma.rn.f32 	%f1417, %f1346, %f1353, %f1337;
	fma.rn.f32 	%f1418, %f1346, %f1354, %f1338;
	ld.shared.v4.f32 	{%f1419, %f1420, %f1421, %f1422}, [%r488+3584];
	ld.shared.v4.f32 	{%f1423, %f1424, %f1425, %f1426}, [%r488+3648];
	ld.shared.v4.f32 	{%f1427, %f1428, %f1429, %f1430}, [%r491+3584];
	ld.shared.v4.f32 	{%f1431, %f1432, %f1433, %f1434}, [%r491+3712];
	fma.rn.f32 	%f129, %f1419, %f1427, %f1355;
	fma.rn.f32 	%f130, %f1419, %f1428, %f1356;
	fma.rn.f32 	%f131, %f1419, %f1429, %f1357;
	fma.rn.f32 	%f132, %f1419, %f1430, %f1358;
	fma.rn.f32 	%f133, %f1419, %f1431, %f1359;
	fma.rn.f32 	%f134, %f1419, %f1432, %f1360;
	fma.rn.f32 	%f135, %f1419, %f1433, %f1361;
	fma.rn.f32 	%f136, %f1419, %f1434, %f1362;
	fma.rn.f32 	%f137, %f1420, %f1427, %f1363;
	fma.rn.f32 	%f138, %f1420, %f1428, %f1364;
	fma.rn.f32 	%f139, %f1420, %f1429, %f1365;
	fma.rn.f32 	%f140, %f1420, %f1430, %f1366;
	fma.rn.f32 	%f141, %f1420, %f1431, %f1367;
	fma.rn.f32 	%f142, %f1420, %f1432, %f1368;
	fma.rn.f32 	%f143, %f1420, %f1433, %f1369;
	fma.rn.f32 	%f144, %f1420, %f1434, %f1370;
	fma.rn.f32 	%f145, %f1421, %f1427, %f1371;
	fma.rn.f32 	%f146, %f1421, %f1428, %f1372;
	fma.rn.f32 	%f147, %f1421, %f1429, %f1373;
	fma.rn.f32 	%f148, %f1421, %f1430, %f1374;
	fma.rn.f32 	%f149, %f1421, %f1431, %f1375;
	fma.rn.f32 	%f150, %f1421, %f1432, %f1376;
	fma.rn.f32 	%f151, %f1421, %f1433, %f1377;
	fma.rn.f32 	%f152, %f1421, %f1434, %f1378;
	fma.rn.f32 	%f153, %f1422, %f1427, %f1379;
	fma.rn.f32 	%f154, %f1422, %f1428, %f1380;
	fma.rn.f32 	%f155, %f1422, %f1429, %f1381;
	fma.rn.f32 	%f156, %f1422, %f1430, %f1382;
	fma.rn.f32 	%f157, %f1422, %f1431, %f1383;
	fma.rn.f32 	%f158, %f1422, %f1432, %f1384;
	fma.rn.f32 	%f159, %f1422, %f1433, %f1385;
	fma.rn.f32 	%f160, %f1422, %f1434, %f1386;
	fma.rn.f32 	%f161, %f1423, %f1427, %f1387;
	fma.rn.f32 	%f162, %f1423, %f1428, %f1388;
	fma.rn.f32 	%f163, %f1423, %f1429, %f1389;
	fma.rn.f32 	%f164, %f1423, %f1430, %f1390;
	fma.rn.f32 	%f165, %f1423, %f1431, %f1391;
	fma.rn.f32 	%f166, %f1423, %f1432, %f1392;
	fma.rn.f32 	%f167, %f1423, %f1433, %f1393;
	fma.rn.f32 	%f168, %f1423, %f1434, %f1394;
	fma.rn.f32 	%f169, %f1424, %f1427, %f1395;
	fma.rn.f32 	%f170, %f1424, %f1428, %f1396;
	fma.rn.f32 	%f171, %f1424, %f1429, %f1397;
	fma.rn.f32 	%f172, %f1424, %f1430, %f1398;
	fma.rn.f32 	%f173, %f1424, %f1431, %f1399;
	fma.rn.f32 	%f174, %f1424, %f1432, %f1400;
	fma.rn.f32 	%f175, %f1424, %f1433, %f1401;
	fma.rn.f32 	%f176, %f1424, %f1434, %f1402;
	fma.rn.f32 	%f177, %f1425, %f1427, %f1403;
	fma.rn.f32 	%f178, %f1425, %f1428, %f1404;
	fma.rn.f32 	%f179, %f1425, %f1429, %f1405;
	fma.rn.f32 	%f180, %f1425, %f1430, %f1406;
	fma.rn.f32 	%f181, %f1425, %f1431, %f1407;
	fma.rn.f32 	%f182, %f1425, %f1432, %f1408;
	fma.rn.f32 	%f183, %f1425, %f1433, %f1409;
	fma.rn.f32 	%f184, %f1425, %f1434, %f1410;
	fma.rn.f32 	%f185, %f1426, %f1427, %f1411;
	fma.rn.f32 	%f186, %f1426, %f1428, %f1412;
	fma.rn.f32 	%f187, %f1426, %f1429, %f1413;
	fma.rn.f32 	%f188, %f1426, %f1430, %f1414;
	fma.rn.f32 	%f189, %f1426, %f1431, %f1415;
	fma.rn.f32 	%f190, %f1426, %f1432, %f1416;
	fma.rn.f32 	%f191, %f1426, %f1433, %f1417;
	fma.rn.f32 	%f192, %f1426, %f1434, %f1418;
	bar.sync 	0;
	add.s32 	%r100, %r486, %r1;
	add.s32 	%r101, %r489, %r2;
	setp.lt.s32 	%p97, %r100, %r163;
	@%p97 bra 	$L__BB1_88;
	bra.uni 	$L__BB1_167;
$L__BB1_88:
	mul.lo.s32 	%r156, %r100, %r165;
	setp.ge.s32 	%p98, %r101, %r165;
	@%p98 bra 	$L__BB1_97;
	add.s32 	%r492, %r101, %r156;
	mul.wide.s32 	%rd63, %r492, 4;
	add.s64 	%rd4, %rd3, %rd63;
	st.global.f32 	[%rd4], %f129;
	add.s32 	%r493, %r101, 1;
	setp.ge.s32 	%p99, %r493, %r165;
	@%p99 bra 	$L__BB1_97;
	st.global.f32 	[%rd4+4], %f130;
	add.s32 	%r494, %r101, 2;
	setp.ge.s32 	%p100, %r494, %r165;
	@%p100 bra 	$L__BB1_97;
	st.global.f32 	[%rd4+8], %f131;
	add.s32 	%r495, %r101, 3;
	setp.ge.s32 	%p101, %r495, %r165;
	@%p101 bra 	$L__BB1_97;
	st.global.f32 	[%rd4+12], %f132;
	add.s32 	%r496, %r101, 32;
	setp.ge.s32 	%p102, %r496, %r165;
	@%p102 bra 	$L__BB1_97;
	st.global.f32 	[%rd4+128], %f133;
	add.s32 	%r497, %r101, 33;
	setp.ge.s32 	%p103, %r497, %r165;
	@%p103 bra 	$L__BB1_97;
	st.global.f32 	[%rd4+132], %f134;
	add.s32 	%r498, %r101, 34;
	setp.ge.s32 	%p104, %r498, %r165;
	@%p104 bra 	$L__BB1_97;
	st.global.f32 	[%rd4+136], %f135;
	add.s32 	%r499, %r101, 35;
	setp.ge.s32 	%p105, %r499, %r165;
	@%p105 bra 	$L__BB1_97;
	st.global.f32 	[%rd4+140], %f136;
$L__BB1_97:
	add.s32 	%r500, %r100, 1;
	setp.ge.s32 	%p106, %r500, %r163;
	@%p106 bra 	$L__BB1_167;
	add.s32 	%r157, %r156, %r165;
	@%p98 bra 	$L__BB1_107;
	add.s32 	%r501, %r101, %r157;
	mul.wide.s32 	%rd64, %r501, 4;
	add.s64 	%rd5, %rd3, %rd64;
	st.global.f32 	[%rd5], %f137;
	add.s32 	%r502, %r101, 1;
	setp.ge.s32 	%p108, %r502, %r165;
	@%p108 bra 	$L__BB1_107;
	st.global.f32 	[%rd5+4], %f138;
	add.s32 	%r503, %r101, 2;
	setp.ge.s32 	%p109, %r503, %r165;
	@%p109 bra 	$L__BB1_107;
	st.global.f32 	[%rd5+8], %f139;
	add.s32 	%r504, %r101, 3;
	setp.ge.s32 	%p110, %r504, %r165;
	@%p110 bra 	$L__BB1_107;
	st.global.f32 	[%rd5+12], %f140;
	add.s32 	%r505, %r101, 32;
	setp.ge.s32 	%p111, %r505, %r165;
	@%p111 bra 	$L__BB1_107;
	st.global.f32 	[%rd5+128], %f141;
	add.s32 	%r506, %r101, 33;
	setp.ge.s32 	%p112, %r506, %r165;
	@%p112 bra 	$L__BB1_107;
	st.global.f32 	[%rd5+132], %f142;
	add.s32 	%r507, %r101, 34;
	setp.ge.s32 	%p113, %r507, %r165;
	@%p113 bra 	$L__BB1_107;
	st.global.f32 	[%rd5+136], %f143;
	add.s32 	%r508, %r101, 35;
	setp.ge.s32 	%p114, %r508, %r165;
	@%p114 bra 	$L__BB1_107;
	st.global.f32 	[%rd5+140], %f144;
$L__BB1_107:
	add.s32 	%r509, %r100, 2;
	setp.ge.s32 	%p115, %r509, %r163;
	@%p115 bra 	$L__BB1_167;
	setp.ge.s32 	%p116, %r101, %r165;
	add.s32 	%r158, %r157, %r165;
	@%p116 bra 	$L__BB1_117;
	add.s32 	%r510, %r101, %r158;
	mul.wide.s32 	%rd65, %r510, 4;
	add.s64 	%rd6, %rd3, %rd65;
	st.global.f32 	[%rd6], %f145;
	add.s32 	%r511, %r101, 1;
	setp.ge.s32 	%p117, %r511, %r165;
	@%p117 bra 	$L__BB1_117;
	st.global.f32 	[%rd6+4], %f146;
	add.s32 	%r512, %r101, 2;
	setp.ge.s32 	%p118, %r512, %r165;
	@%p118 bra 	$L__BB1_117;
	st.global.f32 	[%rd6+8], %f147;
	add.s32 	%r513, %r101, 3;
	setp.ge.s32 	%p119, %r513, %r165;
	@%p119 bra 	$L__BB1_117;
	st.global.f32 	[%rd6+12], %f148;
	add.s32 	%r514, %r101, 32;
	setp.ge.s32 	%p120, %r514, %r165;
	@%p120 bra 	$L__BB1_117;
	st.global.f32 	[%rd6+128], %f149;
	add.s32 	%r515, %r101, 33;
	setp.ge.s32 	%p121, %r515, %r165;
	@%p121 bra 	$L__BB1_117;
	st.global.f32 	[%rd6+132], %f150;
	add.s32 	%r516, %r101, 34;
	setp.ge.s32 	%p122, %r516, %r165;
	@%p122 bra 	$L__BB1_117;
	st.global.f32 	[%rd6+136], %f151;
	add.s32 	%r517, %r101, 35;
	setp.ge.s32 	%p123, %r517, %r165;
	@%p123 bra 	$L__BB1_117;
	st.global.f32 	[%rd6+140], %f152;
$L__BB1_117:
	add.s32 	%r518, %r100, 3;
	setp.ge.s32 	%p124, %r518, %r163;
	@%p124 bra 	$L__BB1_167;
	setp.ge.s32 	%p125, %r101, %r165;
	add.s32 	%r159, %r158, %r165;
	@%p125 bra 	$L__BB1_127;
	add.s32 	%r519, %r101, %r159;
	mul.wide.s32 	%rd66, %r519, 4;
	add.s64 	%rd7, %rd3, %rd66;
	st.global.f32 	[%rd7], %f153;
	add.s32 	%r520, %r101, 1;
	setp.ge.s32 	%p126, %r520, %r165;
	@%p126 bra 	$L__BB1_127;
	st.global.f32 	[%rd7+4], %f154;
	add.s32 	%r521, %r101, 2;
	setp.ge.s32 	%p127, %r521, %r165;
	@%p127 bra 	$L__BB1_127;
	st.global.f32 	[%rd7+8], %f155;
	add.s32 	%r522, %r101, 3;
	setp.ge.s32 	%p128, %r522, %r165;
	@%p128 bra 	$L__BB1_127;
	st.global.f32 	[%rd7+12], %f156;
	add.s32 	%r523, %r101, 32;
	setp.ge.s32 	%p129, %r523, %r165;
	@%p129 bra 	$L__BB1_127;
	st.global.f32 	[%rd7+128], %f157;
	add.s32 	%r524, %r101, 33;
	setp.ge.s32 	%p130, %r524, %r165;
	@%p130 bra 	$L__BB1_127;
	st.global.f32 	[%rd7+132], %f158;
	add.s32 	%r525, %r101, 34;
	setp.ge.s32 	%p131, %r525, %r165;
	@%p131 bra 	$L__BB1_127;
	st.global.f32 	[%rd7+136], %f159;
	add.s32 	%r526, %r101, 35;
	setp.ge.s32 	%p132, %r526, %r165;
	@%p132 bra 	$L__BB1_127;
	st.global.f32 	[%rd7+140], %f160;
$L__BB1_127:
	add.s32 	%r527, %r100, 16;
	setp.ge.s32 	%p133, %r527, %r163;
	@%p133 bra 	$L__BB1_167;
	setp.ge.s32 	%p134, %r101, %r165;
	mad.lo.s32 	%r160, %r165, 13, %r159;
	@%p134 bra 	$L__BB1_137;
	add.s32 	%r528, %r101, %r160;
	mul.wide.s32 	%rd67, %r528, 4;
	add.s64 	%rd8, %rd3, %rd67;
	st.global.f32 	[%rd8], %f161;
	add.s32 	%r529, %r101, 1;
	setp.ge.s32 	%p135, %r529, %r165;
	@%p135 bra 	$L__BB1_137;
	st.global.f32 	[%rd8+4], %f162;
	add.s32 	%r530, %r101, 2;
	setp.ge.s32 	%p136, %r530, %r165;
	@%p136 bra 	$L__BB1_137;
	st.global.f32 	[%rd8+8], %f163;
	add.s32 	%r531, %r101, 3;
	setp.ge.s32 	%p137, %r531, %r165;
	@%p137 bra 	$L__BB1_137;
	st.global.f32 	[%rd8+12], %f164;
	add.s32 	%r532, %r101, 32;
	setp.ge.s32 	%p138, %r532, %r165;
	@%p138 bra 	$L__BB1_137;
	st.global.f32 	[%rd8+128], %f165;
	add.s32 	%r533, %r101, 33;
	setp.ge.s32 	%p139, %r533, %r165;
	@%p139 bra 	$L__BB1_137;
	st.global.f32 	[%rd8+132], %f166;
	add.s32 	%r534, %r101, 34;
	setp.ge.s32 	%p140, %r534, %r165;
	@%p140 bra 	$L__BB1_137;
	st.global.f32 	[%rd8+136], %f167;
	add.s32 	%r535, %r101, 35;
	setp.ge.s32 	%p141, %r535, %r165;
	@%p141 bra 	$L__BB1_137;
	st.global.f32 	[%rd8+140], %f168;
$L__BB1_137:
	add.s32 	%r536, %r100, 17;
	setp.ge.s32 	%p142, %r536, %r163;
	@%p142 bra 	$L__BB1_167;
	setp.ge.s32 	%p143, %r101, %r165;
	add.s32 	%r161, %r160, %r165;
	@%p143 bra 	$L__BB1_147;
	add.s32 	%r537, %r101, %r161;
	mul.wide.s32 	%rd68, %r537, 4;
	add.s64 	%rd9, %rd3, %rd68;
	st.global.f32 	[%rd9], %f169;
	add.s32 	%r538, %r101, 1;
	setp.ge.s32 	%p144, %r538, %r165;
	@%p144 bra 	$L__BB1_147;
	st.global.f32 	[%rd9+4], %f170;
	add.s32 	%r539, %r101, 2;
	setp.ge.s32 	%p145, %r539, %r165;
	@%p145 bra 	$L__BB1_147;
	st.global.f32 	[%rd9+8], %f171;
	add.s32 	%r540, %r101, 3;
	setp.ge.s32 	%p146, %r540, %r165;
	@%p146 bra 	$L__BB1_147;
	st.global.f32 	[%rd9+12], %f172;
	add.s32 	%r541, %r101, 32;
	setp.ge.s32 	%p147, %r541, %r165;
	@%p147 bra 	$L__BB1_147;
	st.global.f32 	[%rd9+128], %f173;
	add.s32 	%r542, %r101, 33;
	setp.ge.s32 	%p148, %r542, %r165;
	@%p148 bra 	$L__BB1_147;
	st.global.f32 	[%rd9+132], %f174;
	add.s32 	%r543, %r101, 34;
	setp.ge.s32 	%p149, %r543, %r165;
	@%p149 bra 	$L__BB1_147;
	st.global.f32 	[%rd9+136], %f175;
	add.s32 	%r544, %r101, 35;
	setp.ge.s32 	%p150, %r544, %r165;
	@%p150 bra 	$L__BB1_147;
	st.global.f32 	[%rd9+140], %f176;
$L__BB1_147:
	add.s32 	%r545, %r100, 18;
	setp.ge.s32 	%p151, %r545, %r163;
	@%p151 bra 	$L__BB1_167;
	setp.ge.s32 	%p152, %r101, %r165;
	add.s32 	%r162, %r161, %r165;
	@%p152 bra 	$L__BB1_157;
	add.s32 	%r546, %r101, %r162;
	mul.wide.s32 	%rd69, %r546, 4;
	add.s64 	%rd10, %rd3, %rd69;
	st.global.f32 	[%rd10], %f177;
	add.s32 	%r547, %r101, 1;
	setp.ge.s32 	%p153, %r547, %r165;
	@%p153 bra 	$L__BB1_157;
	st.global.f32 	[%rd10+4], %f178;
	add.s32 	%r548, %r101, 2;
	setp.ge.s32 	%p154, %r548, %r165;
	@%p154 bra 	$L__BB1_157;
	st.global.f32 	[%rd10+8], %f179;
	add.s32 	%r549, %r101, 3;
	setp.ge.s32 	%p155, %r549, %r165;
	@%p155 bra 	$L__BB1_157;
	st.global.f32 	[%rd10+12], %f180;
	add.s32 	%r550, %r101, 32;
	setp.ge.s32 	%p156, %r550, %r165;
	@%p156 bra 	$L__BB1_157;
	st.global.f32 	[%rd10+128], %f181;
	add.s32 	%r551, %r101, 33;
	setp.ge.s32 	%p157, %r551, %r165;
	@%p157 bra 	$L__BB1_157;
	st.global.f32 	[%rd10+132], %f182;
	add.s32 	%r552, %r101, 34;
	setp.ge.s32 	%p158, %r552, %r165;
	@%p158 bra 	$L__BB1_157;
	st.global.f32 	[%rd10+136], %f183;
	add.s32 	%r553, %r101, 35;
	setp.ge.s32 	%p159, %r553, %r165;
	@%p159 bra 	$L__BB1_157;
	st.global.f32 	[%rd10+140], %f184;
$L__BB1_157:
	add.s32 	%r554, %r100, 19;
	setp.ge.s32 	%p160, %r554, %r163;
	@%p160 bra 	$L__BB1_167;
	setp.ge.s32 	%p161, %r101, %r165;
	@%p161 bra 	$L__BB1_167;
	add.s32 	%r555, %r162, %r165;
	add.s32 	%r556, %r101, %r555;
	mul.wide.s32 	%rd70, %r556, 4;
	add.s64 	%rd11, %rd3, %rd70;
	st.global.f32 	[%rd11], %f185;
	add.s32 	%r557, %r101, 1;
	setp.ge.s32 	%p162, %r557, %r165;
	@%p162 bra 	$L__BB1_167;
	st.global.f32 	[%rd11+4], %f186;
	add.s32 	%r558, %r101, 2;
	setp.ge.s32 	%p163, %r558, %r165;
	@%p163 bra 	$L__BB1_167;
	st.global.f32 	[%rd11+8], %f187;
	add.s32 	%r559, %r101, 3;
	setp.ge.s32 	%p164, %r559, %r165;
	@%p164 bra 	$L__BB1_167;
	st.global.f32 	[%rd11+12], %f188;
	add.s32 	%r560, %r101, 32;
	setp.ge.s32 	%p165, %r560, %r165;
	@%p165 bra 	$L__BB1_167;
	st.global.f32 	[%rd11+128], %f189;
	add.s32 	%r561, %r101, 33;
	setp.ge.s32 	%p166, %r561, %r165;
	@%p166 bra 	$L__BB1_167;
	st.global.f32 	[%rd11+132], %f190;
	add.s32 	%r562, %r101, 34;
	setp.ge.s32 	%p167, %r562, %r165;
	@%p167 bra 	$L__BB1_167;
	st.global.f32 	[%rd11+136], %f191;
	add.s32 	%r563, %r101, 35;
	setp.ge.s32 	%p168, %r563, %r165;
	@%p168 bra 	$L__BB1_167;
	st.global.f32 	[%rd11+140], %f192;
$L__BB1_167:
	ret;
$L__BB1_168:
	shl.b32 	%r426, %r136, 9;
	add.s32 	%r427, %r102, %r426;
	shl.b32 	%r428, %r137, 2;
	add.s32 	%r429, %r427, %r428;
	mov.b32 	%r430, 0;
	st.shared.u32 	[%r429], %r430;
$L__BB1_169:
	add.s32 	%r140, %r577, %r9;
	shr.u32 	%r141, %r140, 7;
	and.b32  	%r142, %r140, 127;
	add.s32 	%r143, %r141, %r90;
	add.s32 	%r144, %r142, %r2;
	setp.lt.s32 	%p86, %r143, %r164;
	setp.lt.s32 	%p87, %r144, %r165;
	and.pred  	%p88, %p86, %p87;
	@%p88 bra 	$L__BB1_171;
	shl.b32 	%r436, %r141, 9;
	add.s32 	%r437, %r102, %r436;
	shl.b32 	%r438, %r142, 2;
	add.s32 	%r439, %r437, %r438;
	mov.b32 	%r440, 0;
	st.shared.u32 	[%r439], %r440;
	bra.uni 	$L__BB1_172;
$L__BB1_171:
	mad.lo.s32 	%r441, %r143, %r165, %r144;
	mul.wide.s32 	%rd57, %r441, 4;
	add.s64 	%rd58, %rd2, %rd57;
	ld.global.nc.f32 	%f280, [%rd58];
	shl.b32 	%r442, %r141, 9;
	add.s32 	%r443, %r102, %r442;
	shl.b32 	%r444, %r142, 2;
	add.s32 	%r445, %r443, %r444;
	st.shared.f32 	[%r445], %f280;
$L__BB1_172:
	add.s32 	%r145, %r140, %r9;
	shr.u32 	%r146, %r145, 7;
	and.b32  	%r147, %r145, 127;
	add.s32 	%r148, %r146, %r90;
	add.s32 	%r149, %r147, %r2;
	setp.lt.s32 	%p89, %r148, %r164;
	setp.lt.s32 	%p90, %r149, %r165;
	and.pred  	%p91, %p89, %p90;
	@%p91 bra 	$L__BB1_174;
	shl.b32 	%r446, %r146, 9;
	add.s32 	%r447, %r102, %r446;
	shl.b32 	%r448, %r147, 2;
	add.s32 	%r449, %r447, %r448;
	mov.b32 	%r450, 0;
	st.shared.u32 	[%r449], %r450;
	bra.uni 	$L__BB1_175;
$L__BB1_174:
	mad.lo.s32 	%r451, %r148, %r165, %r149;
	mul.wide.s32 	%rd59, %r451, 4;
	add.s64 	%rd60, %rd2, %rd59;
	ld.global.nc.f32 	%f281, [%rd60];
	shl.b32 	%r452, %r146, 9;
	add.s32 	%r453, %r102, %r452;
	shl.b32 	%r454, %r147, 2;
	add.s32 	%r455, %r453, %r454;
	st.shared.f32 	[%r455], %f281;
$L__BB1_175:
	add.s32 	%r150, %r145, %r9;
	shr.u32 	%r151, %r150, 7;
	and.b32  	%r152, %r150, 127;
	add.s32 	%r153, %r151, %r90;
	add.s32 	%r154, %r152, %r2;
	setp.lt.s32 	%p92, %r153, %r164;
	setp.lt.s32 	%p93, %r154, %r165;
	and.pred  	%p94, %p92, %p93;
	@%p94 bra 	$L__BB1_177;
	shl.b32 	%r456, %r151, 9;
	add.s32 	%r457, %r102, %r456;
	shl.b32 	%r458, %r152, 2;
	add.s32 	%r459, %r457, %r458;
	mov.b32 	%r460, 0;
	st.shared.u32 	[%r459], %r460;
	bra.uni 	$L__BB1_178;
$L__BB1_177:
	mad.lo.s32 	%r461, %r153, %r165, %r154;
	mul.wide.s32 	%rd61, %r461, 4;
	add.s64 	%rd62, %rd2, %rd61;
	ld.global.nc.f32 	%f282, [%rd62];
	shl.b32 	%r462, %r151, 9;
	add.s32 	%r463, %r102, %r462;
	shl.b32 	%r464, %r152, 2;
	add.s32 	%r465, %r463, %r464;
	st.shared.f32 	[%r465], %f282;
$L__BB1_178:
	add.s32 	%r577, %r150, %r9;
	setp.lt.u32 	%p95, %r577, 1024;
	@%p95 bra 	$L__BB1_73;
	bra.uni 	$L__BB1_86;

}


// ===== COMPILED SASS (sm_100) =====

	.target	sm_100

	.elftype	@"ET_EXEC"


//--------------------- .note.nv.tkinfo           --------------------------
	.section	.note.nv.tkinfo,"",@"SHT_NOTE"
	.sectionflags	@"SHF_NOTE_NV_TKINFO"
	.tkinfo
        /*0018*/ 	.word	0x00000002
        /*0030*/ 	.string	""
        /*0030*/ 	.string	"ptxas"
        /*0030*/ 	.string	"Cuda compilation tools, release 13.0, V13.0.88"
        /*0030*/ 	.string	"Build cuda_13.0.r13.0/compiler.36424714_0"
        /*0030*/ 	.string	"-arch sm_100 -m 64 "



//--------------------- .note.nv.cuinfo           --------------------------
	.section	.note.nv.cuinfo,"",@"SHT_NOTE"
	.sectionflags	@"SHF_NOTE_NV_CUINFO"
        /*0018*/ 	.short	0x0002
        /*001a*/ 	.short	0x0064
        /*001c*/ 	.short	0x0082
	.zero		2


//--------------------- .nv.info                  --------------------------
	.section	.nv.info,"",@"SHT_CUDA_INFO"
	.align	4


	//----- nvinfo : EIATTR_REGCOUNT
	.align		4
        /*0000*/ 	.byte	0x04, 0x2f
        /*0002*/ 	.short	(.L_1 - .L_0)
	.align		4
.L_0:
        /*0004*/ 	.word	index@(_Z12sgemm_v6_vecILi128ELi8ELi128ELi32ELi64ELi8ELi8EEvPfS0_S0_iii)
        /*0008*/ 	.word	0x00000082


	//----- nvinfo : EIATTR_FRAME_SIZE
	.align		4
.L_1:
        /*000c*/ 	.byte	0x04, 0x11
        /*000e*/ 	.short	(.L_3 - .L_2)
	.align		4
.L_2:
        /*0010*/ 	.word	index@(_Z12sgemm_v6_vecILi128ELi8ELi128ELi32ELi64ELi8ELi8EEvPfS0_S0_iii)
        /*0014*/ 	.word	0x00000000


	//----- nvinfo : EIATTR_REGCOUNT
	.align		4
.L_3:
        /*0018*/ 	.byte	0x04, 0x2f
        /*001a*/ 	.short	(.L_5 - .L_4)
	.align		4
.L_4:
        /*001c*/ 	.word	index@(_Z15sgemm_v6_nonvecILi128ELi8ELi128ELi32ELi64ELi8ELi8EEvPfS0_S0_iii)
        /*0020*/ 	.word	0x00000080


	//----- nvinfo : EIATTR_FRAME_SIZE
	.align		4
.L_5:
        /*0024*/ 	.byte	0x04, 0x11
        /*0026*/ 	.short	(.L_7 - .L_6)
	.align		4
.L_6:
        /*0028*/ 	.word	index@(_Z15sgemm_v6_nonvecILi128ELi8ELi128ELi32ELi64ELi8ELi8EEvPfS0_S0_iii)
        /*002c*/ 	.word	0x00000000


	//----- nvinfo : EIATTR_MIN_STACK_SIZE
	.align		4
.L_7:
        /*0030*/ 	.byte	0x04, 0x12
        /*0032*/ 	.short	(.L_9 - .L_8)
	.align		4
.L_8:
        /*0034*/ 	.word	index@(_Z15sgemm_v6_nonvecILi128ELi8ELi128ELi32ELi64ELi8ELi8EEvPfS0_S0_iii)
        /*0038*/ 	.word	0x00000000


	//----- nvinfo : EIATTR_MIN_STACK_SIZE
	.align		4
.L_9:
        /*003c*/ 	.byte	0x04, 0x12
        /*003e*/ 	.short	(.L_11 - .L_10)
	.align		4
.L_10:
        /*0040*/ 	.word	index@(_Z12sgemm_v6_vecILi128ELi8ELi128ELi32ELi64ELi8ELi8EEvPfS0_S0_iii)
        /*0044*/ 	.word	0x00000000
.L_11:


//--------------------- .nv.compat                --------------------------
	.section	.nv.compat,"",@"SHT_CUDA_COMPAT_INFO"
	.align	4
        /*0000*/ 	.byte	0x02, 0x09, 0x00, 0x00, 0x02, 0x02, 0x01, 0x00, 0x02, 0x05, 0x05, 0x00, 0x03, 0x07, 0x01, 0x01
        /*0010*/ 	.byte	0x02, 0x03, 0x00, 0x00, 0x02, 0x06, 0x01, 0x00, 0x04, 0x0b, 0x08, 0x00, 0x09, 0x00, 0x00, 0x00
        /*0020*/ 	.byte	0x00, 0x00, 0x00, 0x00


//--------------------- .nv.info._Z15sgemm_v6_nonvecILi128ELi8ELi128ELi32ELi64ELi8ELi8EEvPfS0_S0_iii --------------------------
	.section	.nv.info._Z15sgemm_v6_nonvecILi128ELi8ELi128ELi32ELi64ELi8ELi8EEvPfS0_S0_iii,"",@"SHT_CUDA_INFO"
	.sectionflags	@""
	.align	4


	//----- nvinfo : EIATTR_CUDA_API_VERSION
	.align		4
        /*0000*/ 	.byte	0x04, 0x37
        /*0002*/ 	.short	(.L_13 - .L_12)
.L_12:
        /*0004*/ 	.word	0x00000082


	//----- nvinfo : EIATTR_KPARAM_INFO
	.align		4
.L_13:
        /*0008*/ 	.byte	0x04, 0x17
        /*000a*/ 	.short	(.L_15 - .L_14)
.L_14:
        /*000c*/ 	.word	0x00000000
        /*0010*/ 	.short	0x0005
        /*0012*/ 	.short	0x0020
        /*0014*/ 	.byte	0x00, 0xf0, 0x11, 0x00


	//----- nvinfo : EIATTR_KPARAM_INFO
	.align		4
.L_15:
        /*0018*/ 	.byte	0x04, 0x17
        /*001a*/ 	.short	(.L_17 - .L_16)
.L_16:
        /*001c*/ 	.word	0x00000000
        /*0020*/ 	.short	0x0004
        /*0022*/ 	.short	0x001c
        /*0024*/ 	.byte	0x00, 0xf0, 0x11, 0x00


	//----- nvinfo : EIATTR_KPARAM_INFO
	.align		4
.L_17:
        /*0028*/ 	.byte	0x04, 0x17
        /*002a*/ 	.short	(.L_19 - .L_18)
.L_18:
        /*002c*/ 	.word	0x00000000
        /*0030*/ 	.short	0x0003
        /*0032*/ 	.short	0x0018
        /*0034*/ 	.byte	0x00, 0xf0, 0x11, 0x00


	//----- nvinfo : EIATTR_KPARAM_INFO
	.align		4
.L_19:
        /*0038*/ 	.byte	0x04, 0x17
        /*003a*/ 	.short	(.L_21 - .L_20)
.L_20:
        /*003c*/ 	.word	0x00000000
        /*0040*/ 	.short	0x0002
        /*0042*/ 	.short	0x0010
        /*0044*/ 	.byte	0x00, 0xf5, 0x21, 0x00


	//----- nvinfo : EIATTR_KPARAM_INFO
	.align		4
.L_21:
        /*0048*/ 	.byte	0x04, 0x17
        /*004a*/ 	.short	(.L_23 - .L_22)
.L_22:
        /*004c*/ 	.word	0x00000000
        /*0050*/ 	.short	0x0001
        /*0052*/ 	.short	0x0008
        /*0054*/ 	.byte	0x00, 0xf5, 0x21, 0x00


	//----- nvinfo : EIATTR_KPARAM_INFO
	.align		4
.L_23:
        /*0058*/ 	.byte	0x04, 0x17
        /*005a*/ 	.short	(.L_25 - .L_24)
.L_24:
        /*005c*/ 	.word	0x00000000
        /*0060*/ 	.short	0x0000
        /*0062*/ 	.short	0x0000
        /*0064*/ 	.byte	0x00, 0xf5, 0x21, 0x00


	//----- nvinfo : EIATTR_SPARSE_MMA_MASK
	.align		4
.L_25:
        /*0068*/ 	.byte	0x03, 0x50
        /*006a*/ 	.short	0x0000


	//----- nvinfo : EIATTR_MAXREG_COUNT
	.align		4
        /*006c*/ 	.byte	0x03, 0x1b
        /*006e*/ 	.short	0x00ff


	//----- nvinfo : EIATTR_NUM_BARRIERS
	.align		4
        /*0070*/ 	.byte	0x02, 0x4c
        /*0072*/ 	.byte	0x01
	.zero		1


	//----- nvinfo : EIATTR_MERCURY_ISA_VERSION
	.align		4
        /*0074*/ 	.byte	0x03, 0x5f
        /*0076*/ 	.short	0x0101


	//----- nvinfo : EIATTR_VRC_CTA_INIT_COUNT
	.align		4
        /*0078*/ 	.byte	0x02, 0x4a
	.zero		1
	.zero		1


	//----- nvinfo : EIATTR_EXIT_INSTR_OFFSETS
	.align		4
        /*007c*/ 	.byte	0x04, 0x1c
        /*007e*/ 	.short	(.L_27 - .L_26)


	//   ....[0]....
.L_26:
        /*0080*/ 	.word	0x00006980


	//   ....[1]....
        /*0084*/ 	.word	0x00006df0


	//   ....[2]....
        /*0088*/ 	.word	0x00007050


	//   ....[3]....
        /*008c*/ 	.word	0x000072b0


	//   ....[4]....
        /*0090*/ 	.word	0x00007510


	//   ....[5]....
        /*0094*/ 	.word	0x00007770


	//   ....[6]....
        /*0098*/ 	.word	0x000079d0


	//   ....[7]....
        /*009c*/ 	.word	0x00007c30


	//   ....[8]....
        /*00a0*/ 	.word	0x00007c40


	//   ....[9]....
        /*00a4*/ 	.word	0x00007cb0


	//   ....[10]....
        /*00a8*/ 	.word	0x00007cf0


	//   ....[11]....
        /*00ac*/ 	.word	0x00007d30


	//   ....[12]....
        /*00b0*/ 	.word	0x00007d70


	//   ....[13]....
        /*00b4*/ 	.word	0x00007db0


	//   ....[14]....
        /*00b8*/ 	.word	0x00007df0


	//   ....[15]....
        /*00bc*/ 	.word	0x00007e30


	//   ....[16]....
        /*00c0*/ 	.word	0x00007e50


	//----- nvinfo : EIATTR_CRS_STACK_SIZE
	.align		4
.L_27:
        /*00c4*/ 	.byte	0x04, 0x1e
        /*00c6*/ 	.short	(.L_29 - .L_28)
.L_28:
        /*00c8*/ 	.word	0x00000000


	//----- nvinfo : EIATTR_CBANK_PARAM_SIZE
	.align		4
.L_29:
        /*00cc*/ 	.byte	0x03, 0x19
        /*00ce*/ 	.short	0x0024


	//----- nvinfo : EIATTR_PARAM_CBANK
	.align		4
        /*00d0*/ 	.byte	0x04, 0x0a
        /*00d2*/ 	.short	(.L_31 - .L_30)
	.align		4
.L_30:
        /*00d4*/ 	.word	index@(.nv.constant0._Z15sgemm_v6_nonvecILi128ELi8ELi128ELi32ELi64ELi8ELi8EEvPfS0_S0_iii)
        /*00d8*/ 	.short	0x0380
        /*00da*/ 	.short	0x0024


	//----- nvinfo : EIATTR_SW_WAR
	.align		4
.L_31:
        /*00dc*/ 	.byte	0x04, 0x36
        /*00de*/ 	.short	(.L_33 - .L_32)
.L_32:
        /*00e0*/ 	.word	0x00000008
.L_33:


//--------------------- .nv.info._Z12sgemm_v6_vecILi128ELi8ELi128ELi32ELi64ELi8ELi8EEvPfS0_S0_iii --------------------------
	.section	.nv.info._Z12sgemm_v6_vecILi128ELi8ELi128ELi32ELi64ELi8ELi8EEvPfS0_S0_iii,"",@"SHT_CUDA_INFO"
	.sectionflags	@""
	.align	4


	//----- nvinfo : EIATTR_CUDA_API_VERSION
	.align		4
        /*0000*/ 	.byte	0x04, 0x37
        /*0002*/ 	.short	(.L_35 - .L_34)
.L_34:
        /*0004*/ 	.word	0x00000082


	//----- nvinfo : EIATTR_KPARAM_INFO
	.align		4
.L_35:
        /*0008*/ 	.byte	0x04, 0x17
        /*000a*/ 	.short	(.L_37 - .L_36)
.L_36:
        /*000c*/ 	.word	0x00000000
        /*0010*/ 	.short	0x0005
        /*0012*/ 	.short	0x0020
        /*0014*/ 	.byte	0x00, 0xf0, 0x11, 0x00


	//----- nvinfo : EIATTR_KPARAM_INFO
	.align		4
.L_37:
        /*0018*/ 	.byte	0x04, 0x17
        /*001a*/ 	.short	(.L_39 - .L_38)
.L_38:
        /*001c*/ 	.word	0x00000000
        /*0020*/ 	.short	0x0004
        /*0022*/ 	.short	0x001c
        /*0024*/ 	.byte	0x00, 0xf0, 0x11, 0x00


	//----- nvinfo : EIATTR_KPARAM_INFO
	.align		4
.L_39:
        /*0028*/ 	.byte	0x04, 0x17
        /*002a*/ 	.short	(.L_41 - .L_40)
.L_40:
        /*002c*/ 	.word	0x00000000
        /*0030*/ 	.short	0x0003
        /*0032*/ 	.short	0x0018
        /*0034*/ 	.byte	0x00, 0xf0, 0x11, 0x00


	//----- nvinfo : EIATTR_KPARAM_INFO
	.align		4
.L_41:
        /*0038*/ 	.byte	0x04, 0x17
        /*003a*/ 	.short	(.L_43 - .L_42)
.L_42:
        /*003c*/ 	.word	0x00000000
        /*0040*/ 	.short	0x0002
        /*0042*/ 	.short	0x0010
        /*0044*/ 	.byte	0x00, 0xf5, 0x21, 0x00


	//----- nvinfo : EIATTR_KPARAM_INFO
	.align		4
.L_43:
        /*0048*/ 	.byte	0x04, 0x17
        /*004a*/ 	.short	(.L_45 - .L_44)
.L_44:
        /*004c*/ 	.word	0x00000000
        /*0050*/ 	.short	0x0001
        /*0052*/ 	.short	0x0008
        /*0054*/ 	.byte	0x00, 0xf5, 0x21, 0x00


	//----- nvinfo : EIATTR_KPARAM_INFO
	.align		4
.L_45:
        /*0058*/ 	.byte	0x04, 0x17
        /*005a*/ 	.short	(.L_47 - .L_46)
.L_46:
        /*005c*/ 	.word	0x00000000
        /*0060*/ 	.short	0x0000
        /*0062*/ 	.short	0x0000
        /*0064*/ 	.byte	0x00, 0xf5, 0x21, 0x00


	//----- nvinfo : EIATTR_SPARSE_MMA_MASK
	.align		4
.L_47:
        /*0068*/ 	.byte	0x03, 0x50
        /*006a*/ 	.short	0x0000


	//----- nvinfo : EIATTR_MAXREG_COUNT
	.align		4
        /*006c*/ 	.byte	0x03, 0x1b
        /*006e*/ 	.short	0x00ff


	//----- nvinfo : EIATTR_NUM_BARRIERS
	.align		4
        /*0070*/ 	.byte	0x02, 0x4c
        /*0072*/ 	.byte	0x01
	.zero		1


	//----- nvinfo : EIATTR_MERCURY_ISA_VERSION
	.align		4
        /*0074*/ 	.byte	0x03, 0x5f
        /*0076*/ 	.short	0x0101


	//----- nvinfo : EIATTR_VRC_CTA_INIT_COUNT
	.align		4
        /*0078*/ 	.byte	0x02, 0x4a
	.zero		1
	.zero		1


	//----- nvinfo : EIATTR_EXIT_INSTR_OFFSETS
	.align		4
        /*007c*/ 	.byte	0x04, 0x1c
        /*007e*/ 	.short	(.L_49 - .L_48)


	//   ....[0]....
.L_48:
        /*0080*/ 	.word	0x00006f20


	//   ....[1]....
        /*0084*/ 	.word	0x00007390


	//   ....[2]....
        /*0088*/ 	.word	0x000075f0


	//   ....[3]....
        /*008c*/ 	.word	0x00007850


	//   ....[4]....
        /*0090*/ 	.word	0x00007ab0


	//   ....[5]....
        /*0094*/ 	.word	0x00007d10


	//   ....[6]....
        /*0098*/ 	.word	0x00007f70


	//   ....[7]....
        /*009c*/ 	.word	0x000081d0


	//   ....[8]....
        /*00a0*/ 	.word	0x000081e0


	//   ....[9]....
        /*00a4*/ 	.word	0x00008250


	//   ....[10]....
        /*00a8*/ 	.word	0x00008290


	//   ....[11]....
        /*00ac*/ 	.word	0x000082d0


	//   ....[12]....
        /*00b0*/ 	.word	0x00008310


	//   ....[13]....
        /*00b4*/ 	.word	0x00008350


	//   ....[14]....
        /*00b8*/ 	.word	0x00008390


	//   ....[15]....
        /*00bc*/ 	.word	0x000083d0


	//   ....[16]....
        /*00c0*/ 	.word	0x000083f0


	//----- nvinfo : EIATTR_CRS_STACK_SIZE
	.align		4
.L_49:
        /*00c4*/ 	.byte	0x04, 0x1e
        /*00c6*/ 	.short	(.L_51 - .L_50)
.L_50:
        /*00c8*/ 	.word	0x00000000


	//----- nvinfo : EIATTR_CBANK_PARAM_SIZE
	.align		4
.L_51:
        /*00cc*/ 	.byte	0x03, 0x19
        /*00ce*/ 	.short	0x0024


	//----- nvinfo : EIATTR_PARAM_CBANK
	.align		4
        /*00d0*/ 	.byte	0x04, 0x0a
        /*00d2*/ 	.short	(.L_53 - .L_52)
	.align		4
.L_52:
        /*00d4*/ 	.word	index@(.nv.constant0._Z12sgemm_v6_vecILi128ELi8ELi128ELi32ELi64ELi8ELi8EEvPfS0_S0_iii)
        /*00d8*/ 	.short	0x0380
        /*00da*/ 	.short	0x0024


	//----- nvinfo : EIATTR_SW_WAR
	.align		4
.L_53:
        /*00dc*/ 	.byte	0x04, 0x36
        /*00de*/ 	.short	(.L_55 - .L_54)
.L_54:
        /*00e0*/ 	.word	0x00000008
.L_55:


//--------------------- .nv.callgraph             --------------------------
	.section	.nv.callgraph,"",@"SHT_CUDA_CALLGRAPH"
	.align	4
	.sectionentsize	8
	.align		4
        /*0000*/ 	.word	0x00000000
	.align		4
        /*0004*/ 	.word	0xffffffff
	.align		4
        /*0008*/ 	.word	0x00000000
	.align		4
        /*000c*/ 	.word	0xfffffffe
	.align		4
        /*0010*/ 	.word	0x00000000
	.align		4
        /*0014*/ 	.word	0xfffffffd
	.align		4
        /*0018*/ 	.word	0x00000000
	.align		4
        /*001c*/ 	.word	0xfffffffc


//--------------------- .text._Z15sgemm_v6_nonvecILi128ELi8ELi128ELi32ELi64ELi8ELi8EEvPfS0_S0_iii --------------------------
	.section	.text._Z15sgemm_v6_nonvecILi128ELi8ELi128ELi32ELi64ELi8ELi8EEvPfS0_S0_iii,"ax",@progbits
	.align	128
        .global         _Z15sgemm_v6_nonvecILi128ELi8ELi128ELi32ELi64ELi8ELi8EEvPfS0_S0_iii
        .type           _Z15sgemm_v6_nonvecILi128ELi8ELi128ELi32ELi64ELi8ELi8EEvPfS0_S0_iii,@function
        .size           _Z15sgemm_v6_nonvecILi128ELi8ELi128ELi32ELi64ELi8ELi8EEvPfS0_S0_iii,(.L_x_78 - _Z15sgemm_v6_nonvecILi128ELi8ELi128ELi32ELi64ELi8ELi8EEvPfS0_S0_iii)
        .other          _Z15sgemm_v6_nonvecILi128ELi8ELi128ELi32ELi64ELi8ELi8EEvPfS0_S0_iii,@"STO_CUDA_ENTRY STV_DEFAULT"
_Z15sgemm_v6_nonvecILi128ELi8ELi128ELi32ELi64ELi8ELi8EEvPfS0_S0_iii:
.text._Z15sgemm_v6_nonvecILi128ELi8ELi128ELi32ELi64ELi8ELi8EEvPfS0_S0_iii:
[----:B------:R-:W-:Y:S01]  /*0000*/  LDC R1, c[0x0][0x37c] ;  /* 0x0000df00ff017b82 */ /* 0x000fe20000000800 */
[----:B------:R-:W0:Y:S01]  /*0010*/  S2R R55, SR_TID.Y ;  /* 0x0000000000377919 */ /* 0x000e220000002200 */
[----:B------:R-:W1:Y:S06]  /*0020*/  LDCU UR4, c[0x0][0x360] ;  /* 0x00006c00ff0477ac */ /* 0x000e6c0008000800 */
[----:B------:R-:W1:Y:S01]  /*0030*/  LDC R25, c[0x0][0x364] ;  /* 0x0000d900ff197b82 */ /* 0x000e620000000800 */
[----:B------:R-:W-:Y:S01]  /*0040*/  BSSY.RECONVERGENT B0, `(.L_x_0) ;  /* 0x00000fd000007945 */ /* 0x000fe20003800200 */
[----:B------:R-:W0:Y:S01]  /*0050*/  S2R R4, SR_TID.X ;  /* 0x0000000000047919 */ /* 0x000e220000002100 */
[----:B------:R-:W2:Y:S01]  /*0060*/  LDCU.64 UR8, c[0x0][0x358] ;  /* 0x00006b00ff0877ac */ /* 0x000ea20008000a00 */
[----:B------:R-:W3:Y:S01]  /*0070*/  S2R R0, SR_CTAID.Y ;  /* 0x0000000000007919 */ /* 0x000ee20000002600 */
[----:B------:R-:W4:Y:S01]  /*0080*/  LDCU UR14, c[0x0][0x3a0] ;  /* 0x00007400ff0e77ac */ /* 0x000f220008000800 */
[----:B------:R-:W0:Y:S01]  /*0090*/  S2R R2, SR_CTAID.X ;  /* 0x0000000000027919 */ /* 0x000e220000002500 */
[----:B------:R-:W0:Y:S01]  /*00a0*/  LDCU UR10, c[0x0][0x3a0] ;  /* 0x00007400ff0a77ac */ /* 0x000e220008000800 */
[----:B------:R-:W0:Y:S01]  /*00b0*/  LDCU UR15, c[0x0][0x39c] ;  /* 0x00007380ff0f77ac */ /* 0x000e220008000800 */
[----:B------:R-:W0:Y:S01]  /*00c0*/  LDCU UR11, c[0x0][0x39c] ;  /* 0x00007380ff0b77ac */ /* 0x000e220008000800 */
[----:B------:R-:W0:Y:S01]  /*00d0*/  LDCU.64 UR12, c[0x0][0x398] ;  /* 0x00007300ff0c77ac */ /* 0x000e220008000a00 */
[----:B-1----:R-:W-:Y:S01]  /*00e0*/  IMAD R25, R25, UR4, RZ ;  /* 0x0000000419197c24 */ /* 0x002fe2000f8e02ff */
[----:B------:R-:W1:Y:S01]  /*00f0*/  LDCU.64 UR6, c[0x0][0x398] ;  /* 0x00007300ff0677ac */ /* 0x000e620008000a00 */
[----:B0-----:R-:W-:-:S05]  /*0100*/  IMAD R55, R55, UR4, R4 ;  /* 0x0000000437377c24 */ /* 0x001fca000f8e0204 */
[C---:B------:R-:W-:Y:S02]  /*0110*/  ISETP.GT.U32.AND P0, PT, R55.reuse, 0x3ff, PT ;  /* 0x000003ff3700780c */ /* 0x040fe40003f04070 */
[--C-:B------:R-:W-:Y:S02]  /*0120*/  SHF.R.U32.HI R54, RZ, 0x1, R55.reuse ;  /* 0x00000001ff367819 */ /* 0x100fe40000011637 */
[C---:B------:R-:W-:Y:S02]  /*0130*/  SHF.L.U32 R53, R55.reuse, 0x1, RZ ;  /* 0x0000000137357819 */ /* 0x040fe400000006ff */
[----:B------:R-:W-:Y:S02]  /*0140*/  SHF.R.U32.HI R52, RZ, 0x3, R55 ;  /* 0x00000003ff347819 */ /* 0x000fe40000011637 */
[----:B------:R-:W-:Y:S02]  /*0150*/  LOP3.LUT R26, R55, 0x7, RZ, 0xc0, !PT ;  /* 0x00000007371a7812 */ /* 0x000fe400078ec0ff */
[----:B------:R-:W-:-:S02]  /*0160*/  LOP3.LUT R54, R54, 0x1fffe0, RZ, 0xc0, !PT ;  /* 0x001fffe036367812 */ /* 0x000fc400078ec0ff */
[----:B------:R-:W-:Y:S02]  /*0170*/  LOP3.LUT R53, R53, 0x40, RZ, 0xc0, !PT ;  /* 0x0000004035357812 */ /* 0x000fe400078ec0ff */
[----:B------:R-:W-:Y:S01]  /*0180*/  LOP3.LUT R27, R52, 0x3, RZ, 0xc0, !PT ;  /* 0x00000003341b7812 */ /* 0x000fe200078ec0ff */
[----:B-1234-:R-:W-:Y:S06]  /*0190*/  @P0 BRA `(.L_x_1) ;  /* 0x0000000c009c0947 */ /* 0x01efec0003800000 */
[----:B------:R-:W0:Y:S01]  /*01a0*/  I2F.U32.RP R8, R25 ;  /* 0x0000001900087306 */ /* 0x000e220000209000 */
[-C--:B------:R-:W-:Y:S01]  /*01b0*/  IADD3 R3, PT, PT, R55, R25.reuse, RZ ;  /* 0x0000001937037210 */ /* 0x080fe20007ffe0ff */
[----:B------:R-:W-:Y:S01]  /*01c0*/  BSSY.RECONVERGENT B1, `(.L_x_2) ;  /* 0x0000036000017945 */ /* 0x000fe20003800200 */
[----:B------:R-:W-:Y:S02]  /*01d0*/  IADD3 R9, PT, PT, RZ, -R25, RZ ;  /* 0x80000019ff097210 */ /* 0x000fe40007ffe0ff */
[C---:B------:R-:W-:Y:S02]  /*01e0*/  ISETP.GE.U32.AND P0, PT, R3.reuse, 0x400, PT ;  /* 0x000004000300780c */ /* 0x040fe40003f06070 */
[----:B------:R-:W-:Y:S02]  /*01f0*/  VIMNMX.U32 R6, PT, PT, R3, 0x400, !PT ;  /* 0x0000040003067848 */ /* 0x000fe40007fe0000 */
[----:B------:R-:W-:Y:S02]  /*0200*/  SEL R7, RZ, 0x1, P0 ;  /* 0x00000001ff077807 */ /* 0x000fe40000000000 */
[----:B------:R-:W-:-:S02]  /*0210*/  ISETP.NE.U32.AND P2, PT, R25, RZ, PT ;  /* 0x000000ff1900720c */ /* 0x000fc40003f45070 */
[----:B------:R-:W-:Y:S01]  /*0220*/  IADD3 R6, PT, PT, R6, -R3, -R7 ;  /* 0x8000000306067210 */ /* 0x000fe20007ffe807 */
[----:B0-----:R-:W0:Y:S02]  /*0230*/  MUFU.RCP R8, R8 ;  /* 0x0000000800087308 */ /* 0x001e240000001000 */
[----:B0-----:R-:W-:-:S06]  /*0240*/  IADD3 R4, PT, PT, R8, 0xffffffe, RZ ;  /* 0x0ffffffe08047810 */ /* 0x001fcc0007ffe0ff */
[----:B------:R0:W1:Y:S02]  /*0250*/  F2I.FTZ.U32.TRUNC.NTZ R5, R4 ;  /* 0x0000000400057305 */ /* 0x000064000021f000 */
[----:B0-----:R-:W-:Y:S02]  /*0260*/  HFMA2 R4, -RZ, RZ, 0, 0 ;  /* 0x00000000ff047431 */ /* 0x001fe400000001ff */
[----:B-1----:R-:W-:-:S04]  /*0270*/  IMAD R9, R9, R5, RZ ;  /* 0x0000000509097224 */ /* 0x002fc800078e02ff */
[----:B------:R-:W-:-:S06]  /*0280*/  IMAD.HI.U32 R5, R5, R9, R4 ;  /* 0x0000000905057227 */ /* 0x000fcc00078e0004 */
[----:B------:R-:W-:-:S05]  /*0290*/  IMAD.HI.U32 R4, R5, R6, RZ ;  /* 0x0000000605047227 */ /* 0x000fca00078e00ff */
[----:B------:R-:W-:-:S05]  /*02a0*/  IADD3 R3, PT, PT, -R4, RZ, RZ ;  /* 0x000000ff04037210 */ /* 0x000fca0007ffe1ff */
[----:B------:R-:W-:-:S05]  /*02b0*/  IMAD R6, R25, R3, R6 ;  /* 0x0000000319067224 */ /* 0x000fca00078e0206 */
[----:B------:R-:W-:-:S13]  /*02c0*/  ISETP.GE.U32.AND P0, PT, R6, R25, PT ;  /* 0x000000190600720c */ /* 0x000fda0003f06070 */
[----:B------:R-:W-:Y:S02]  /*02d0*/  @P0 IADD3 R6, PT, PT, -R25, R6, RZ ;  /* 0x0000000619060210 */ /* 0x000fe40007ffe1ff */
[----:B------:R-:W-:Y:S02]  /*02e0*/  @P0 IADD3 R4, PT, PT, R4, 0x1, RZ ;  /* 0x0000000104040810 */ /* 0x000fe40007ffe0ff */
[----:B------:R-:W-:Y:S02]  /*02f0*/  ISETP.GE.U32.AND P1, PT, R6, R25, PT ;  /* 0x000000190600720c */ /* 0x000fe40003f26070 */
[----:B------:R-:W-:-:S11]  /*0300*/  MOV R6, R55 ;  /* 0x0000003700067202 */ /* 0x000fd60000000f00 */
[----:B------:R-:W-:Y:S02]  /*0310*/  @P1 IADD3 R4, PT, PT, R4, 0x1, RZ ;  /* 0x0000000104041810 */ /* 0x000fe40007ffe0ff */
[----:B------:R-:W-:-:S04]  /*0320*/  @!P2 LOP3.LUT R4, RZ, R25, RZ, 0x33, !PT ;  /* 0x00000019ff04a212 */ /* 0x000fc800078e33ff */
[----:B------:R-:W-:-:S04]  /*0330*/  IADD3 R4, PT, PT, R7, R4, RZ ;  /* 0x0000000407047210 */ /* 0x000fc80007ffe0ff */
[C---:B------:R-:W-:Y:S02]  /*0340*/  LOP3.LUT R3, R4.reuse, 0x3, RZ, 0xc0, !PT ;  /* 0x0000000304037812 */ /* 0x040fe400078ec0ff */
[C---:B------:R-:W-:Y:S02]  /*0350*/  ISETP.GE.U32.AND P1, PT, R4.reuse, 0x3, PT ;  /* 0x000000030400780c */ /* 0x040fe40003f26070 */
[C---:B------:R-:W-:Y:S02]  /*0360*/  ISETP.NE.AND P0, PT, R3.reuse, 0x3, PT ;  /* 0x000000030300780c */ /* 0x040fe40003f05270 */
[C---:B------:R-:W-:Y:S02]  /*0370*/  ISETP.GE.U32.AND P3, PT, R4.reuse, 0x3, PT ;  /* 0x000000030400780c */ /* 0x040fe40003f66070 */
[----:B------:R-:W-:Y:S02]  /*0380*/  IADD3 R4, PT, PT, R4, 0x1, RZ ;  /* 0x0000000104047810 */ /* 0x000fe40007ffe0ff */
[----:B------:R-:W-:-:S02]  /*0390*/  ISETP.NE.AND P4, PT, R3, 0x3, PT ;  /* 0x000000030300780c */ /* 0x000fc40003f85270 */
[----:B------:R-:W-:-:S05]  /*03a0*/  LOP3.LUT R3, R4, 0x3, RZ, 0xc0, !PT ;  /* 0x0000000304037812 */ /* 0x000fca00078ec0ff */
[----:B------:R-:W-:Y:S06]  /*03b0*/  @!P0 BRA `(.L_x_3) ;  /* 0x0000000000588947 */ /* 0x000fec0003800000 */
[----:B------:R-:W-:Y:S02]  /*03c0*/  MOV R8, RZ ;  /* 0x000000ff00087202 */ /* 0x000fe40000000f00 */
[----:B------:R-:W-:-:S07]  /*03d0*/  MOV R6, R55 ;  /* 0x0000003700067202 */ /* 0x000fce0000000f00 */
.L_x_4:
[----:B------:R-:W-:Y:S02]  /*03e0*/  SHF.R.U32.HI R9, RZ, 0x3, R6 ;  /* 0x00000003ff097819 */ /* 0x000fe40000011606 */
[----:B------:R-:W-:Y:S02]  /*03f0*/  LOP3.LUT R10, R6, 0x7, RZ, 0xc0, !PT ;  /* 0x00000007060a7812 */ /* 0x000fe400078ec0ff */
[----:B------:R-:W-:-:S04]  /*0400*/  LEA R7, R0, R9, 0x7 ;  /* 0x0000000900077211 */ /* 0x000fc800078e38ff */
[----:B------:R-:W-:-:S04]  /*0410*/  ISETP.GE.AND P0, PT, R7, UR6, PT ;  /* 0x0000000607007c0c */ /* 0x000fc8000bf06270 */
[----:B------:R-:W-:-:S13]  /*0420*/  ISETP.LT.AND P0, PT, R10, UR7, !P0 ;  /* 0x000000070a007c0c */ /* 0x000fda000c701270 */
[----:B------:R-:W0:Y:S01]  /*0430*/  @P0 LDC.64 R4, c[0x0][0x380] ;  /* 0x0000e000ff040b82 */ /* 0x000e220000000a00 */
[----:B------:R-:W-:-:S04]  /*0440*/  @P0 IMAD R7, R7, UR7, R10 ;  /* 0x0000000707070c24 */ /* 0x000fc8000f8e020a */
[----:B0-----:R-:W-:-:S06]  /*0450*/  @P0 IMAD.WIDE.U32 R4, R7, 0x4, R4 ;  /* 0x0000000407040825 */ /* 0x001fcc00078e0004 */
[----:B------:R-:W2:Y:S01]  /*0460*/  @P0 LDG.E.CONSTANT R4, desc[UR8][R4.64] ;  /* 0x0000000804040981 */ /* 0x000ea2000c1e9900 */
[----:B------:R-:W0:Y:S01]  /*0470*/  S2UR UR5, SR_CgaCtaId ;  /* 0x00000000000579c3 */ /* 0x000e220000008800 */
[----:B------:R-:W-:Y:S01]  /*0480*/  UMOV UR4, 0x400 ;  /* 0x0000040000047882 */ /* 0x000fe20000000000 */
[----:B------:R-:W-:Y:S02]  /*0490*/  IADD3 R8, PT, PT, R8, 0x1, RZ ;  /* 0x0000000108087810 */ /* 0x000fe40007ffe0ff */
[----:B------:R-:W-:Y:S01]  /*04a0*/  IADD3 R6, PT, PT, R25, R6, RZ ;  /* 0x0000000619067210 */ /* 0x000fe20007ffe0ff */
[----:B0-----:R-:W-:-:S06]  /*04b0*/  ULEA UR4, UR5, UR4, 0x18 ;  /* 0x0000000405047291 */ /* 0x001fcc000f8ec0ff */
[----:B------:R-:W-:-:S04]  /*04c0*/  LEA R7, R10, UR4, 0x9 ;  /* 0x000000040a077c11 */ /* 0x000fc8000f8e48ff */
[----:B------:R-:W-:-:S05]  /*04d0*/  LEA R7, R9, R7, 0x2 ;  /* 0x0000000709077211 */ /* 0x000fca00078e10ff */
[----:B------:R0:W-:Y:S04]  /*04e0*/  @!P0 STS [R7], RZ ;  /* 0x000000ff07008388 */ /* 0x0001e80000000800 */
[----:B--2---:R0:W-:Y:S01]  /*04f0*/  @P0 STS [R7], R4 ;  /* 0x0000000407000388 */ /* 0x0041e20000000800 */
[----:B------:R-:W-:-:S13]  /*0500*/  ISETP.NE.AND P0, PT, R8, R3, PT ;  /* 0x000000030800720c */ /* 0x000fda0003f05270 */
[----:B0-----:R-:W-:Y:S05]  /*0510*/  @P0 BRA `(.L_x_4) ;  /* 0xfffffffc00b00947 */ /* 0x001fea000383ffff */
.L_x_3:
[----:B------:R-:W-:Y:S05]  /*0520*/  BSYNC.RECONVERGENT B1 ;  /* 0x0000000000017941 */ /* 0x000fea0003800200 */
.L_x_2:
[----:B------:R-:W-:Y:S04]  /*0530*/  BSSY.RECONVERGENT B1, `(.L_x_5) ;  /* 0x0000049000017945 */ /* 0x000fe80003800200 */
[----:B------:R-:W-:Y:S05]  /*0540*/  @!P1 BRA `(.L_x_6) ;  /* 0x00000004001c9947 */ /* 0x000fea0003800000 */
.L_x_7:
[C---:B------:R-:W-:Y:S02]  /*0550*/  IADD3 R4, PT, PT, R25.reuse, R6, RZ ;  /* 0x0000000619047210 */ /* 0x040fe40007ffe0ff */
[----:B------:R-:W-:Y:S02]  /*0560*/  SHF.R.U32.HI R17, RZ, 0x3, R6 ;  /* 0x00000003ff117819 */ /* 0x000fe40000011606 */
[----:B------:R-:W-:Y:S02]  /*0570*/  LOP3.LUT R14, R6, 0x7, RZ, 0xc0, !PT ;  /* 0x00000007060e7812 */ /* 0x000fe400078ec0ff */
[C---:B------:R-:W-:Y:S02]  /*0580*/  IADD3 R6, PT, PT, R25.reuse, R4, RZ ;  /* 0x0000000419067210 */ /* 0x040fe40007ffe0ff */
[----:B------:R-:W-:Y:S02]  /*0590*/  SHF.R.U32.HI R16, RZ, 0x3, R4 ;  /* 0x00000003ff107819 */ /* 0x000fe40000011604 */
[----:B------:R-:W-:-:S02]  /*05a0*/  IADD3 R22, PT, PT, R25, R6, RZ ;  /* 0x0000000619167210 */ /* 0x000fc40007ffe0ff */
[C---:B------:R-:W-:Y:S02]  /*05b0*/  LEA R13, R0.reuse, R17, 0x7 ;  /* 0x00000011000d7211 */ /* 0x040fe400078e38ff */
[----:B------:R-:W-:Y:S02]  /*05c0*/  SHF.R.U32.HI R19, RZ, 0x3, R6 ;  /* 0x00000003ff137819 */ /* 0x000fe40000011606 */
[C---:B------:R-:W-:Y:S02]  /*05d0*/  LEA R15, R0.reuse, R16, 0x7 ;  /* 0x00000010000f7211 */ /* 0x040fe400078e38ff */
[----:B------:R-:W-:Y:S02]  /*05e0*/  SHF.R.U32.HI R23, RZ, 0x3, R22 ;  /* 0x00000003ff177819 */ /* 0x000fe40000011616 */
[----:B------:R-:W-:Y:S02]  /*05f0*/  ISETP.GE.AND P0, PT, R13, UR12, PT ;  /* 0x0000000c0d007c0c */ /* 0x000fe4000bf06270 */
[----:B------:R-:W-:-:S02]  /*0600*/  LEA R21, R0, R19, 0x7 ;  /* 0x0000001300157211 */ /* 0x000fc400078e38ff */
[----:B------:R-:W-:Y:S02]  /*0610*/  LOP3.LUT R18, R4, 0x7, RZ, 0xc0, !PT ;  /* 0x0000000704127812 */ /* 0x000fe400078ec0ff */
[----:B------:R-:W-:Y:S02]  /*0620*/  ISETP.GE.AND P1, PT, R15, UR12, PT ;  /* 0x0000000c0f007c0c */ /* 0x000fe4000bf26270 */
[----:B------:R-:W-:Y:S02]  /*0630*/  LEA R29, R0, R23, 0x7 ;  /* 0x00000017001d7211 */ /* 0x000fe400078e38ff */
[----:B------:R-:W-:Y:S02]  /*0640*/  ISETP.GE.OR P0, PT, R14, UR13, P0 ;  /* 0x0000000d0e007c0c */ /* 0x000fe40008706670 */
[----:B------:R-:W-:Y:S02]  /*0650*/  LOP3.LUT R20, R6, 0x7, RZ, 0xc0, !PT ;  /* 0x0000000706147812 */ /* 0x000fe400078ec0ff */
[----:B------:R-:W-:-:S02]  /*0660*/  ISETP.GE.AND P2, PT, R21, UR12, PT ;  /* 0x0000000c15007c0c */ /* 0x000fc4000bf46270 */
[----:B------:R-:W-:Y:S02]  /*0670*/  ISETP.LT.AND P1, PT, R18, UR13, !P1 ;  /* 0x0000000d12007c0c */ /* 0x000fe4000cf21270 */
[----:B------:R-:W-:Y:S02]  /*0680*/  LOP3.LUT R24, R22, 0x7, RZ, 0xc0, !PT ;  /* 0x0000000716187812 */ /* 0x000fe400078ec0ff */
[----:B------:R-:W-:Y:S02]  /*0690*/  ISETP.GE.AND P5, PT, R29, UR12, PT ;  /* 0x0000000c1d007c0c */ /* 0x000fe4000bfa6270 */
[----:B------:R-:W-:Y:S01]  /*06a0*/  ISETP.LT.AND P2, PT, R20, UR13, !P2 ;  /* 0x0000000d14007c0c */ /* 0x000fe2000d741270 */
[----:B------:R-:W0:Y:S01]  /*06b0*/  @!P0 LDC.64 R4, c[0x0][0x380] ;  /* 0x0000e000ff048b82 */ /* 0x000e220000000a00 */
[----:B------:R-:W-:Y:S01]  /*06c0*/  ISETP.LT.AND P5, PT, R24, UR13, !P5 ;  /* 0x0000000d18007c0c */ /* 0x000fe2000efa1270 */
[----:B------:R-:W-:-:S04]  /*06d0*/  @!P0 IMAD R13, R13, UR13, R14 ;  /* 0x0000000d0d0d8c24 */ /* 0x000fc8000f8e020e */
[----:B------:R-:W-:Y:S02]  /*06e0*/  @P1 IMAD R15, R15, UR13, R18 ;  /* 0x0000000d0f0f1c24 */ /* 0x000fe4000f8e0212 */
[----:B------:R-:W1:Y:S08]  /*06f0*/  @P1 LDC.64 R6, c[0x0][0x380] ;  /* 0x0000e000ff061b82 */ /* 0x000e700000000a00 */
[----:B------:R-:W2:Y:S08]  /*0700*/  @P2 LDC.64 R8, c[0x0][0x380] ;  /* 0x0000e000ff082b82 */ /* 0x000eb00000000a00 */
[----:B------:R-:W3:Y:S01]  /*0710*/  @P5 LDC.64 R10, c[0x0][0x380] ;  /* 0x0000e000ff0a5b82 */ /* 0x000ee20000000a00 */
[----:B0-----:R-:W-:-:S04]  /*0720*/  @!P0 IMAD.WIDE.U32 R4, R13, 0x4, R4 ;  /* 0x000000040d048825 */ /* 0x001fc800078e0004 */
[----:B------:R-:W-:Y:S02]  /*0730*/  @P2 IMAD R13, R21, UR13, R20 ;  /* 0x0000000d150d2c24 */ /* 0x000fe4000f8e0214 */
[----:B------:R-:W4:Y:S01]  /*0740*/  @!P0 LDG.E.CONSTANT R4, desc[UR8][R4.64] ;  /* 0x0000000804048981 */ /* 0x000f22000c1e9900 */
[----:B-1----:R-:W-:-:S04]  /*0750*/  @P1 IMAD.WIDE.U32 R6, R15, 0x4, R6 ;  /* 0x000000040f061825 */ /* 0x002fc800078e0006 */
[----:B------:R-:W-:Y:S02]  /*0760*/  @P5 IMAD R15, R29, UR13, R24 ;  /* 0x0000000d1d0f5c24 */ /* 0x000fe4000f8e0218 */
[----:B------:R0:W5:Y:S01]  /*0770*/  @P1 LDG.E.CONSTANT R7, desc[UR8][R6.64] ;  /* 0x0000000806071981 */ /* 0x000162000c1e9900 */
[----:B--2---:R-:W-:-:S06]  /*0780*/  @P2 IMAD.WIDE.U32 R8, R13, 0x4, R8 ;  /* 0x000000040d082825 */ /* 0x004fcc00078e0008 */
[----:B------:R-:W2:Y:S01]  /*0790*/  @P2 LDG.E.CONSTANT R9, desc[UR8][R8.64] ;  /* 0x0000000808092981 */ /* 0x000ea2000c1e9900 */
[----:B---3--:R-:W-:-:S06]  /*07a0*/  @P5 IMAD.WIDE.U32 R10, R15, 0x4, R10 ;  /* 0x000000040f0a5825 */ /* 0x008fcc00078e000a */
[----:B------:R-:W3:Y:S01]  /*07b0*/  @P5 LDG.E.CONSTANT R11, desc[UR8][R10.64] ;  /* 0x000000080a0b5981 */ /* 0x000ee2000c1e9900 */
[----:B------:R-:W1:Y:S01]  /*07c0*/  S2UR UR5, SR_CgaCtaId ;  /* 0x00000000000579c3 */ /* 0x000e620000008800 */
[----:B------:R-:W-:Y:S02]  /*07d0*/  UMOV UR4, 0x400 ;  /* 0x0000040000047882 */ /* 0x000fe40000000000 */
[----:B-1----:R-:W-:-:S06]  /*07e0*/  ULEA UR4, UR5, UR4, 0x18 ;  /* 0x0000000405047291 */ /* 0x002fcc000f8ec0ff */
[----:B------:R-:W-:-:S04]  /*07f0*/  @!P0 MOV R15, UR4 ;  /* 0x00000004000f8c02 */ /* 0x000fc80008000f00 */
[----:B------:R-:W-:Y:S02]  /*0800*/  @!P0 LEA R12, R14, R15, 0x9 ;  /* 0x0000000f0e0c8211 */ /* 0x000fe400078e48ff */
[----:B------:R-:W-:-:S04]  /*0810*/  @P0 MOV R15, UR4 ;  /* 0x00000004000f0c02 */ /* 0x000fc80008000f00 */
[-C--:B------:R-:W-:Y:S02]  /*0820*/  @P0 LEA R14, R14, R15.reuse, 0x9 ;  /* 0x0000000f0e0e0211 */ /* 0x080fe400078e48ff */
[CC--:B------:R-:W-:Y:S02]  /*0830*/  @!P1 LEA R13, R18.reuse, R15.reuse, 0x9 ;  /* 0x0000000f120d9211 */ /* 0x0c0fe400078e48ff */
[-C--:B------:R-:W-:Y:S02]  /*0840*/  @P1 LEA R21, R18, R15.reuse, 0x9 ;  /* 0x0000000f12151211 */ /* 0x080fe400078e48ff */
[CC--:B0-----:R-:W-:Y:S02]  /*0850*/  @!P2 LEA R6, R20.reuse, R15.reuse, 0x9 ;  /* 0x0000000f1406a211 */ /* 0x0c1fe400078e48ff */
[----:B------:R-:W-:Y:S02]  /*0860*/  @!P0 LEA R5, R17, R12, 0x2 ;  /* 0x0000000c11058211 */ /* 0x000fe400078e10ff */
[----:B------:R-:W-:-:S02]  /*0870*/  @P2 LEA R20, R20, R15, 0x9 ;  /* 0x0000000f14142211 */ /* 0x000fc400078e48ff */
[----:B------:R-:W-:Y:S02]  /*0880*/  @P0 LEA R14, R17, R14, 0x2 ;  /* 0x0000000e110e0211 */ /* 0x000fe400078e10ff */
[----:B------:R-:W-:Y:S02]  /*0890*/  @!P5 LEA R10, R24, R15, 0x9 ;  /* 0x0000000f180ad211 */ /* 0x000fe400078e48ff */
[----:B------:R-:W-:Y:S02]  /*08a0*/  @!P1 LEA R13, R16, R13, 0x2 ;  /* 0x0000000d100d9211 */ /* 0x000fe400078e10ff */
[----:B------:R-:W-:Y:S02]  /*08b0*/  @P5 LEA R24, R24, R15, 0x9 ;  /* 0x0000000f18185211 */ /* 0x000fe400078e48ff */
[----:B------:R-:W-:Y:S02]  /*08c0*/  @P1 LEA R16, R16, R21, 0x2 ;  /* 0x0000001510101211 */ /* 0x000fe400078e10ff */
[----:B------:R-:W-:-:S02]  /*08d0*/  @!P2 LEA R8, R19, R6, 0x2 ;  /* 0x000000061308a211 */ /* 0x000fc400078e10ff */
[----:B------:R-:W-:Y:S02]  /*08e0*/  @P2 LEA R20, R19, R20, 0x2 ;  /* 0x0000001413142211 */ /* 0x000fe400078e10ff */
[C---:B------:R-:W-:Y:S02]  /*08f0*/  @!P5 LEA R10, R23.reuse, R10, 0x2 ;  /* 0x0000000a170ad211 */ /* 0x040fe400078e10ff */
[----:B------:R-:W-:Y:S02]  /*0900*/  @P5 LEA R24, R23, R24, 0x2 ;  /* 0x0000001817185211 */ /* 0x000fe400078e10ff */
[----:B------:R-:W-:Y:S01]  /*0910*/  IADD3 R6, PT, PT, R25, R22, RZ ;  /* 0x0000001619067210 */ /* 0x000fe20007ffe0ff */
[----:B----4-:R0:W-:Y:S04]  /*0920*/  @!P0 STS [R5], R4 ;  /* 0x0000000405008388 */ /* 0x0101e80000000800 */
[----:B------:R0:W-:Y:S04]  /*0930*/  @P0 STS [R14], RZ ;  /* 0x000000ff0e000388 */ /* 0x0001e80000000800 */
[----:B------:R0:W-:Y:S04]  /*0940*/  @!P1 STS [R13], RZ ;  /* 0x000000ff0d009388 */ /* 0x0001e80000000800 */
[----:B-----5:R0:W-:Y:S04]  /*0950*/  @P1 STS [R16], R7 ;  /* 0x0000000710001388 */ /* 0x0201e80000000800 */
[----:B------:R0:W-:Y:S04]  /*0960*/  @!P2 STS [R8], RZ ;  /* 0x000000ff0800a388 */ /* 0x0001e80000000800 */
[----:B--2---:R0:W-:Y:S04]  /*0970*/  @P2 STS [R20], R9 ;  /* 0x0000000914002388 */ /* 0x0041e80000000800 */
[----:B------:R0:W-:Y:S04]  /*0980*/  @!P5 STS [R10], RZ ;  /* 0x000000ff0a00d388 */ /* 0x0001e80000000800 */
[----:B---3--:R0:W-:Y:S01]  /*0990*/  @P5 STS [R24], R11 ;  /* 0x0000000b18005388 */ /* 0x0081e20000000800 */
[----:B------:R-:W-:-:S13]  /*09a0*/  ISETP.GE.U32.AND P0, PT, R6, 0x400, PT ;  /* 0x000004000600780c */ /* 0x000fda0003f06070 */
[----:B0-----:R-:W-:Y:S05]  /*09b0*/  @!P0 BRA `(.L_x_7) ;  /* 0xfffffff800e48947 */ /* 0x001fea000383ffff */
.L_x_6:
[----:B------:R-:W-:Y:S05]  /*09c0*/  BSYNC.RECONVERGENT B1 ;  /* 0x0000000000017941 */ /* 0x000fea0003800200 */
.L_x_5:
[----:B------:R-:W-:Y:S01]  /*09d0*/  BSSY.RECONVERGENT B1, `(.L_x_8) ;  /* 0x000001a000017945 */ /* 0x000fe20003800200 */
[----:B------:R-:W-:-:S03]  /*09e0*/  MOV R6, R55 ;  /* 0x0000003700067202 */ /* 0x000fc60000000f00 */
[----:B------:R-:W-:Y:S05]  /*09f0*/  @!P4 BRA `(.L_x_9) ;  /* 0x00000000005cc947 */ /* 0x000fea0003800000 */
[----:B------:R-:W-:Y:S01]  /*0a00*/  HFMA2 R8, -RZ, RZ, 0, 0 ;  /* 0x00000000ff087431 */ /* 0x000fe200000001ff */
[----:B------:R-:W-:-:S07]  /*0a10*/  MOV R6, R55 ;  /* 0x0000003700067202 */ /* 0x000fce0000000f00 */
.L_x_10:
[----:B------:R-:W-:Y:S02]  /*0a20*/  LOP3.LUT R10, R6, 0x7f, RZ, 0xc0, !PT ;  /* 0x0000007f060a7812 */ /* 0x000fe400078ec0ff */
[----:B------:R-:W-:Y:S02]  /*0a30*/  SHF.R.U32.HI R9, RZ, 0x7, R6 ;  /* 0x00000007ff097819 */ /* 0x000fe40000011606 */
[----:B------:R-:W-:-:S04]  /*0a40*/  LEA R12, R2, R10, 0x7 ;  /* 0x0000000a020c7211 */ /* 0x000fc800078e38ff */
[----:B------:R-:W-:-:S04]  /*0a50*/  ISETP.GE.AND P0, PT, R12, UR10, PT ;  /* 0x0000000a0c007c0c */ /* 0x000fc8000bf06270 */
[----:B------:R-:W-:-:S13]  /*0a60*/  ISETP.LT.AND P0, PT, R9, UR11, !P0 ;  /* 0x0000000b09007c0c */ /* 0x000fda000c701270 */
[----:B------:R-:W0:Y:S01]  /*0a70*/  @P0 LDC.64 R4, c[0x0][0x388] ;  /* 0x0000e200ff040b82 */ /* 0x000e220000000a00 */
[----:B------:R-:W-:-:S04]  /*0a80*/  @P0 IMAD R7, R9, UR10, R12 ;  /* 0x0000000a09070c24 */ /* 0x000fc8000f8e020c */
[----:B0-----:R-:W-:-:S06]  /*0a90*/  @P0 IMAD.WIDE R4, R7, 0x4, R4 ;  /* 0x0000000407040825 */ /* 0x001fcc00078e0204 */
[----:B------:R-:W2:Y:S01]  /*0aa0*/  @P0 LDG.E.CONSTANT R4, desc[UR8][R4.64] ;  /* 0x0000000804040981 */ /* 0x000ea2000c1e9900 */
[----:B------:R-:W0:Y:S01]  /*0ab0*/  S2UR UR5, SR_CgaCtaId ;  /* 0x00000000000579c3 */ /* 0x000e220000008800 */
[----:B------:R-:W-:Y:S01]  /*0ac0*/  UMOV UR4, 0x400 ;  /* 0x0000040000047882 */ /* 0x000fe20000000000 */
[----:B------:R-:W-:Y:S01]  /*0ad0*/  IADD3 R8, PT, PT, R8, 0x1, RZ ;  /* 0x0000000108087810 */ /* 0x000fe20007ffe0ff */
[----:B------:R-:W-:Y:S01]  /*0ae0*/  UIADD3 UR4, UPT, UPT, UR4, 0x2000, URZ ;  /* 0x0000200004047890 */ /* 0x000fe2000fffe0ff */
[----:B------:R-:W-:-:S03]  /*0af0*/  IADD3 R6, PT, PT, R25, R6, RZ ;  /* 0x0000000619067210 */ /* 0x000fc60007ffe0ff */
[----:B0-----:R-:W-:-:S06]  /*0b00*/  ULEA UR4, UR5, UR4, 0x18 ;  /* 0x0000000405047291 */ /* 0x001fcc000f8ec0ff */
[----:B------:R-:W-:-:S04]  /*0b10*/  LEA R7, R9, UR4, 0x9 ;  /* 0x0000000409077c11 */ /* 0x000fc8000f8e48ff */
[----:B------:R-:W-:-:S05]  /*0b20*/  LEA R7, R10, R7, 0x2 ;  /* 0x000000070a077211 */ /* 0x000fca00078e10ff */
[----:B------:R0:W-:Y:S04]  /*0b30*/  @!P0 STS [R7], RZ ;  /* 0x000000ff07008388 */ /* 0x0001e80000000800 */
[----:B--2---:R0:W-:Y:S01]  /*0b40*/  @P0 STS [R7], R4 ;  /* 0x0000000407000388 */ /* 0x0041e20000000800 */
[----:B------:R-:W-:-:S13]  /*0b50*/  ISETP.NE.AND P0, PT, R8, R3, PT ;  /* 0x000000030800720c */ /* 0x000fda0003f05270 */
[----:B0-----:R-:W-:Y:S05]  /*0b60*/  @P0 BRA `(.L_x_10) ;  /* 0xfffffffc00ac0947 */ /* 0x001fea000383ffff */
.L_x_9:
[----:B------:R-:W-:Y:S05]  /*0b70*/  BSYNC.RECONVERGENT B1 ;  /* 0x0000000000017941 */ /* 0x000fea0003800200 */
.L_x_8:
[----:B------:R-:W-:Y:S05]  /*0b80*/  @!P3 BRA `(.L_x_1) ;  /* 0x000000040020b947 */ /* 0x000fea0003800000 */
.L_x_11:
[C---:B------:R-:W-:Y:S02]  /*0b90*/  IADD3 R4, PT, PT, R25.reuse, R6, RZ ;  /* 0x0000000619047210 */ /* 0x040fe40007ffe0ff */
[----:B------:R-:W-:Y:S02]  /*0ba0*/  LOP3.LUT R14, R6, 0x7f, RZ, 0xc0, !PT ;  /* 0x0000007f060e7812 */ /* 0x000fe400078ec0ff */
[----:B------:R-:W-:Y:S02]  /*0bb0*/  SHF.R.U32.HI R12, RZ, 0x7, R6 ;  /* 0x00000007ff0c7819 */ /* 0x000fe40000011606 */
[C---:B------:R-:W-:Y:S02]  /*0bc0*/  IADD3 R6, PT, PT, R25.reuse, R4, RZ ;  /* 0x0000000419067210 */ /* 0x040fe40007ffe0ff */
[----:B------:R-:W-:Y:S02]  /*0bd0*/  LOP3.LUT R16, R4, 0x7f, RZ, 0xc0, !PT ;  /* 0x0000007f04107812 */ /* 0x000fe400078ec0ff */
[----:B------:R-:W-:-:S02]  /*0be0*/  IADD3 R22, PT, PT, R25, R6, RZ ;  /* 0x0000000619167210 */ /* 0x000fc40007ffe0ff */
[----:B------:R-:W-:Y:S02]  /*0bf0*/  LEA R3, R2, R14, 0x7 ;  /* 0x0000000e02037211 */ /* 0x000fe400078e38ff */
[----:B------:R-:W-:Y:S02]  /*0c00*/  LOP3.LUT R19, R6, 0x7f, RZ, 0xc0, !PT ;  /* 0x0000007f06137812 */ /* 0x000fe400078ec0ff */
[----:B------:R-:W-:Y:S02]  /*0c10*/  LEA R18, R2, R16, 0x7 ;  /* 0x0000001002127211 */ /* 0x000fe400078e38ff */
[----:B------:R-:W-:Y:S02]  /*0c20*/  LOP3.LUT R23, R22, 0x7f, RZ, 0xc0, !PT ;  /* 0x0000007f16177812 */ /* 0x000fe400078ec0ff */
[----:B------:R-:W-:Y:S02]  /*0c30*/  ISETP.GE.AND P0, PT, R3, UR14, PT ;  /* 0x0000000e03007c0c */ /* 0x000fe4000bf06270 */
[----:B------:R-:W-:-:S02]  /*0c40*/  LEA R20, R2, R19, 0x7 ;  /* 0x0000001302147211 */ /* 0x000fc400078e38ff */
[----:B------:R-:W-:Y:S02]  /*0c50*/  SHF.R.U32.HI R15, RZ, 0x7, R4 ;  /* 0x00000007ff0f7819 */ /* 0x000fe40000011604 */
[----:B------:R-:W-:Y:S02]  /*0c60*/  ISETP.GE.AND P1, PT, R18, UR14, PT ;  /* 0x0000000e12007c0c */ /* 0x000fe4000bf26270 */
[----:B------:R-:W-:Y:S02]  /*0c70*/  LEA R24, R2, R23, 0x7 ;  /* 0x0000001702187211 */ /* 0x000fe400078e38ff */
[----:B------:R-:W-:Y:S02]  /*0c80*/  ISETP.GE.OR P0, PT, R12, UR15, P0 ;  /* 0x0000000f0c007c0c */ /* 0x000fe40008706670 */
[----:B------:R-:W-:Y:S02]  /*0c90*/  SHF.R.U32.HI R17, RZ, 0x7, R6 ;  /* 0x00000007ff117819 */ /* 0x000fe40000011606 */
[----:B------:R-:W-:-:S02]  /*0ca0*/  ISETP.GE.AND P2, PT, R20, UR14, PT ;  /* 0x0000000e14007c0c */ /* 0x000fc4000bf46270 */
[----:B------:R-:W-:Y:S02]  /*0cb0*/  ISETP.LT.AND P1, PT, R15, UR15, !P1 ;  /* 0x0000000f0f007c0c */ /* 0x000fe4000cf21270 */
[----:B------:R-:W-:Y:S02]  /*0cc0*/  SHF.R.U32.HI R21, RZ, 0x7, R22 ;  /* 0x00000007ff157819 */ /* 0x000fe40000011616 */
        /* <DEDUP_REMOVED lines=9> */
[----:B0-----:R-:W-:-:S04]  /*0d60*/  @!P0 IMAD.WIDE R4, R3, 0x4, R4 ;  /* 0x0000000403048825 */ /* 0x001fc800078e0204 */
[----:B------:R-:W-:Y:S02]  /*0d70*/  @P2 IMAD R3, R17, UR14, R20 ;  /* 0x0000000e11032c24 */ /* 0x000fe4000f8e0214 */
[----:B------:R0:W4:Y:S01]  /*0d80*/  @!P0 LDG.E.CONSTANT R4, desc[UR8][R4.64] ;  /* 0x0000000804048981 */ /* 0x000122000c1e9900 */
[----:B-1----:R-:W-:-:S04]  /*0d90*/  @P1 IMAD.WIDE R6, R13, 0x4, R6 ;  /* 0x000000040d061825 */ /* 0x002fc800078e0206 */
[----:B------:R-:W-:Y:S02]  /*0da0*/  @P3 IMAD R13, R21, UR14, R24 ;  /* 0x0000000e150d3c24 */ /* 0x000fe4000f8e0218 */
[----:B------:R1:W5:Y:S01]  /*0db0*/  @P1 LDG.E.CONSTANT R7, desc[UR8][R6.64] ;  /* 0x0000000806071981 */ /* 0x000362000c1e9900 */
[----:B--2---:R-:W-:-:S06]  /*0dc0*/  @P2 IMAD.WIDE R8, R3, 0x4, R8 ;  /* 0x0000000403082825 */ /* 0x004fcc00078e0208 */
[----:B------:R-:W2:Y:S01]  /*0dd0*/  @P2 LDG.E.CONSTANT R9, desc[UR8][R8.64] ;  /* 0x0000000808092981 */ /* 0x000ea2000c1e9900 */
[----:B---3--:R-:W-:-:S06]  /*0de0*/  @P3 IMAD.WIDE R10, R13, 0x4, R10 ;  /* 0x000000040d0a3825 */ /* 0x008fcc00078e020a */
[----:B------:R-:W3:Y:S01]  /*0df0*/  @P3 LDG.E.CONSTANT R11, desc[UR8][R10.64] ;  /* 0x000000080a0b3981 */ /* 0x000ee2000c1e9900 */
[----:B------:R-:W0:Y:S01]  /*0e00*/  S2UR UR5, SR_CgaCtaId ;  /* 0x00000000000579c3 */ /* 0x000e220000008800 */
[----:B------:R-:W-:Y:S02]  /*0e10*/  UMOV UR4, 0x400 ;  /* 0x0000040000047882 */ /* 0x000fe40000000000 */
[----:B------:R-:W-:-:S04]  /*0e20*/  UIADD3 UR4, UPT, UPT, UR4, 0x2000, URZ ;  /* 0x0000200004047890 */ /* 0x000fc8000fffe0ff */
[----:B0-----:R-:W-:-:S06]  /*0e30*/  ULEA UR4, UR5, UR4, 0x18 ;  /* 0x0000000405047291 */ /* 0x001fcc000f8ec0ff */
[----:B------:R-:W-:-:S04]  /*0e40*/  @!P0 MOV R18, UR4 ;  /* 0x0000000400128c02 */ /* 0x000fc80008000f00 */
[----:B------:R-:W-:Y:S02]  /*0e50*/  @!P0 LEA R3, R12, R18, 0x9 ;  /* 0x000000120c038211 */ /* 0x000fe400078e48ff */
[----:B------:R-:W-:-:S04]  /*0e60*/  @P0 MOV R18, UR4 ;  /* 0x0000000400120c02 */ /* 0x000fc80008000f00 */
[-C--:B------:R-:W-:Y:S02]  /*0e70*/  @P0 LEA R13, R12, R18.reuse, 0x9 ;  /* 0x000000120c0d0211 */ /* 0x080fe400078e48ff */
[CC--:B------:R-:W-:Y:S02]  /*0e80*/  @!P1 LEA R5, R15.reuse, R18.reuse, 0x9 ;  /* 0x000000120f059211 */ /* 0x0c0fe400078e48ff */
[-C--:B------:R-:W-:Y:S02]  /*0e90*/  @P1 LEA R15, R15, R18.reuse, 0x9 ;  /* 0x000000120f0f1211 */ /* 0x080fe400078e48ff */
[CC--:B-1----:R-:W-:Y:S02]  /*0ea0*/  @!P2 LEA R6, R17.reuse, R18.reuse, 0x9 ;  /* 0x000000121106a211 */ /* 0x0c2fe400078e48ff */
[----:B------:R-:W-:Y:S02]  /*0eb0*/  @!P0 LEA R3, R14, R3, 0x2 ;  /* 0x000000030e038211 */ /* 0x000fe400078e10ff */
[----:B------:R-:W-:-:S02]  /*0ec0*/  @P2 LEA R12, R17, R18, 0x9 ;  /* 0x00000012110c2211 */ /* 0x000fc400078e48ff */
[----:B------:R-:W-:Y:S02]  /*0ed0*/  @P0 LEA R13, R14, R13, 0x2 ;  /* 0x0000000d0e0d0211 */ /* 0x000fe400078e10ff */
[CC--:B------:R-:W-:Y:S02]  /*0ee0*/  @!P3 LEA R10, R21.reuse, R18.reuse, 0x9 ;  /* 0x00000012150ab211 */ /* 0x0c0fe400078e48ff */
[C---:B------:R-:W-:Y:S02]  /*0ef0*/  @!P1 LEA R5, R16.reuse, R5, 0x2 ;  /* 0x0000000510059211 */ /* 0x040fe400078e10ff */
        /* <DEDUP_REMOVED lines=17> */
.L_x_1:
[----:B------:R-:W-:Y:S05]  /*1010*/  BSYNC.RECONVERGENT B0 ;  /* 0x0000000000007941 */ /* 0x000fea0003800200 */
.L_x_0:
[----:B------:R-:W0:Y:S01]  /*1020*/  LDCU UR4, c[0x0][0x39c] ;  /* 0x00007380ff0477ac */ /* 0x000e220008000800 */
[----:B------:R-:W-:Y:S01]  /*1030*/  HFMA2 R3, -RZ, RZ, 0, 0 ;  /* 0x00000000ff037431 */ /* 0x000fe200000001ff */
[----:B------:R-:W-:Y:S01]  /*1040*/  CS2R R76, SRZ ;  /* 0x00000000004c7805 */ /* 0x000fe2000001ff00 */
[----:B------:R-:W-:Y:S01]  /*1050*/  HFMA2 R113, -RZ, RZ, 0, 0 ;  /* 0x00000000ff717431 */ /* 0x000fe200000001ff */
[----:B------:R-:W-:Y:S02]  /*1060*/  CS2R R74, SRZ ;  /* 0x00000000004a7805 */ /* 0x000fe4000001ff00 */
[----:B------:R-:W-:Y:S02]  /*1070*/  MOV R46, RZ ;  /* 0x000000ff002e7202 */ /* 0x000fe40000000f00 */
[----:B------:R-:W-:Y:S02]  /*1080*/  CS2R R110, SRZ ;  /* 0x00000000006e7805 */ /* 0x000fe4000001ff00 */
[----:B------:R-:W-:-:S02]  /*1090*/  CS2R R114, SRZ ;  /* 0x0000000000727805 */ /* 0x000fc4000001ff00 */
[----:B------:R-:W-:Y:S02]  /*10a0*/  CS2R R72, SRZ ;  /* 0x0000000000487805 */ /* 0x000fe4000001ff00 */
[----:B------:R-:W-:Y:S02]  /*10b0*/  CS2R R70, SRZ ;  /* 0x0000000000467805 */ /* 0x000fe4000001ff00 */
[----:B------:R-:W-:Y:S02]  /*10c0*/  CS2R R44, SRZ ;  /* 0x00000000002c7805 */ /* 0x000fe4000001ff00 */
[----:B------:R-:W-:Y:S02]  /*10d0*/  CS2R R108, SRZ ;  /* 0x00000000006c7805 */ /* 0x000fe4000001ff00 */
[----:B------:R-:W-:Y:S02]  /*10e0*/  CS2R R68, SRZ ;  /* 0x0000000000447805 */ /* 0x000fe4000001ff00 */
[----:B------:R-:W-:-:S02]  /*10f0*/  CS2R R66, SRZ ;  /* 0x0000000000427805 */ /* 0x000fc4000001ff00 */
[----:B------:R-:W-:Y:S02]  /*1100*/  CS2R R106, SRZ ;  /* 0x00000000006a7805 */ /* 0x000fe4000001ff00 */
[----:B------:R-:W-:Y:S02]  /*1110*/  CS2R R64, SRZ ;  /* 0x0000000000407805 */ /* 0x000fe4000001ff00 */
[----:B------:R-:W-:Y:S02]  /*1120*/  CS2R R62, SRZ ;  /* 0x00000000003e7805 */ /* 0x000fe4000001ff00 */
[----:B------:R-:W-:Y:S01]  /*1130*/  CS2R R90, SRZ ;  /* 0x00000000005a7805 */ /* 0x000fe2000001ff00 */
[----:B0-----:R-:W-:Y:S01]  /*1140*/  UISETP.GE.AND UP0, UPT, UR4, 0x9, UPT ;  /* 0x000000090400788c */ /* 0x001fe2000bf06270 */
        /* <DEDUP_REMOVED lines=16> */
[----:B------:R-:W-:Y:S01]  /*1250*/  CS2R R92, SRZ ;  /* 0x00000000005c7805 */ /* 0x000fe2000001ff00 */
[----:B------:R-:W-:Y:S06]  /*1260*/  BAR.SYNC.DEFER_BLOCKING 0x0 ;  /* 0x0000000000007b1d */ /* 0x000fec0000010000 */
[----:B------:R-:W-:Y:S05]  /*1270*/  BRA.U !UP0, `(.L_x_12) ;  /* 0x0000003508807547 */ /* 0x000fea000b800000 */
[----:B------:R-:W0:Y:S01]  /*1280*/  I2F.U32.RP R7, R25 ;  /* 0x0000001900077306 */ /* 0x000e220000209000 */
[-C--:B------:R-:W-:Y:S01]  /*1290*/  IADD3 R6, PT, PT, R55, R25.reuse, RZ ;  /* 0x0000001937067210 */ /* 0x080fe20007ffe0ff */
[----:B------:R-:W1:Y:S01]  /*12a0*/  LDCU UR5, c[0x0][0x3a0] ;  /* 0x00007400ff0577ac */ /* 0x000e620008000800 */
[----:B------:R-:W-:Y:S02]  /*12b0*/  IADD3 R9, PT, PT, RZ, -R25, RZ ;  /* 0x80000019ff097210 */ /* 0x000fe40007ffe0ff */
[C---:B------:R-:W-:Y:S01]  /*12c0*/  ISETP.GE.U32.AND P0, PT, R6.reuse, 0x400, PT ;  /* 0x000004000600780c */ /* 0x040fe20003f06070 */
[----:B------:R-:W-:Y:S01]  /*12d0*/  UIADD3 UR4, UPT, UPT, UR4, 0x7, URZ ;  /* 0x0000000704047890 */ /* 0x000fe2000fffe0ff */
[----:B------:R-:W-:Y:S02]  /*12e0*/  MOV R4, RZ ;  /* 0x000000ff00047202 */ /* 0x000fe40000000f00 */
[----:B------:R-:W-:Y:S01]  /*12f0*/  VIMNMX.U32 R3, PT, PT, R6, 0x400, !PT ;  /* 0x0000040006037848 */ /* 0x000fe20007fe0000 */
[----:B------:R-:W-:Y:S01]  /*1300*/  USHF.R.U32.HI UR4, URZ, 0x3, UR4 ;  /* 0x00000003ff047899 */ /* 0x000fe20008011604 */
[----:B------:R-:W-:-:S02]  /*1310*/  SEL R8, RZ, 0x1, P0 ;  /* 0x00000001ff087807 */ /* 0x000fc40000000000 */
[C---:B------:R-:W-:Y:S01]  /*1320*/  ISETP.NE.U32.AND P2, PT, R25.reuse, RZ, PT ;  /* 0x000000ff1900720c */ /* 0x040fe20003f45070 */
[----:B0-----:R-:W0:Y:S01]  /*1330*/  MUFU.RCP R7, R7 ;  /* 0x0000000700077308 */ /* 0x001e220000001000 */
[----:B------:R-:W-:Y:S02]  /*1340*/  IADD3 R14, PT, PT, R25, R6, RZ ;  /* 0x00000006190e7210 */ /* 0x000fe40007ffe0ff */
[----:B------:R-:W-:Y:S02]  /*1350*/  SHF.R.U32.HI R12, RZ, 0x3, R6 ;  /* 0x00000003ff0c7819 */ /* 0x000fe40000011606 */
[----:B------:R-:W-:Y:S02]  /*1360*/  LOP3.LUT R16, R6, 0x7f, RZ, 0xc0, !PT ;  /* 0x0000007f06107812 */ /* 0x000fe400078ec0ff */
[----:B------:R-:W-:Y:S02]  /*1370*/  SHF.R.U32.HI R18, RZ, 0x3, R14 ;  /* 0x00000003ff127819 */ /* 0x000fe4000001160e */
[----:B------:R-:W-:-:S02]  /*1380*/  LOP3.LUT R22, R14, 0x7f, RZ, 0xc0, !PT ;  /* 0x0000007f0e167812 */ /* 0x000fc400078ec0ff */
[----:B------:R-:W-:Y:S02]  /*1390*/  SHF.R.U32.HI R10, RZ, 0x7, R55 ;  /* 0x00000007ff0a7819 */ /* 0x000fe40000011637 */
[----:B------:R-:W-:Y:S02]  /*13a0*/  MOV R28, 0x1 ;  /* 0x00000001001c7802 */ /* 0x000fe40000000f00 */
[----:B------:R-:W-:Y:S02]  /*13b0*/  MOV R76, RZ ;  /* 0x000000ff004c7202 */ /* 0x000fe40000000f00 */
[----:B0-----:R-:W-:Y:S02]  /*13c0*/  IADD3 R5, PT, PT, R7, 0xffffffe, RZ ;  /* 0x0ffffffe07057810 */ /* 0x001fe40007ffe0ff */
[----:B------:R-:W-:Y:S02]  /*13d0*/  LOP3.LUT R7, R55, 0x7f, RZ, 0xc0, !PT ;  /* 0x0000007f37077812 */ /* 0x000fe400078ec0ff */
[----:B------:R-:W-:-:S02]  /*13e0*/  LOP3.LUT R13, R6, 0x7, RZ, 0xc0, !PT ;  /* 0x00000007060d7812 */ /* 0x000fc400078ec0ff */
[----:B------:R-:W0:Y:S01]  /*13f0*/  F2I.FTZ.U32.TRUNC.NTZ R5, R5 ;  /* 0x0000000500057305 */ /* 0x000e22000021f000 */
[----:B------:R-:W-:Y:S02]  /*1400*/  SHF.R.U32.HI R15, RZ, 0x7, R6 ;  /* 0x00000007ff0f7819 */ /* 0x000fe40000011606 */
[----:B------:R-:W-:Y:S02]  /*1410*/  LEA R17, R0, R12, 0x7 ;  /* 0x0000000c00117211 */ /* 0x000fe400078e38ff */
[----:B------:R-:W-:Y:S02]  /*1420*/  LOP3.LUT R19, R14, 0x7, RZ, 0xc0, !PT ;  /* 0x000000070e137812 */ /* 0x000fe400078ec0ff */
[----:B------:R-:W-:Y:S02]  /*1430*/  IADD3 R20, PT, PT, R25, R14, RZ ;  /* 0x0000000e19147210 */ /* 0x000fe40007ffe0ff */
[----:B------:R-:W-:Y:S02]  /*1440*/  LEA R21, R2, R16, 0x7 ;  /* 0x0000001002157211 */ /* 0x000fe400078e38ff */
[----:B------:R-:W-:-:S02]  /*1450*/  SHF.R.U32.HI R23, RZ, 0x7, R14 ;  /* 0x00000007ff177819 */ /* 0x000fc4000001160e */
[----:B------:R-:W-:Y:S01]  /*1460*/  LEA R24, R0, R18, 0x7 ;  /* 0x0000001200187211 */ /* 0x000fe200078e38ff */
[----:B0-----:R-:W-:-:S04]  /*1470*/  IMAD R9, R9, R5, RZ ;  /* 0x0000000509097224 */ /* 0x001fc800078e02ff */
[----:B------:R-:W-:Y:S01]  /*1480*/  IMAD.HI.U32 R9, R5, R9, R4 ;  /* 0x0000000905097227 */ /* 0x000fe200078e0004 */
[----:B------:R-:W-:Y:S02]  /*1490*/  IADD3 R4, PT, PT, R3, -R6, -R8 ;  /* 0x8000000603047210 */ /* 0x000fe40007ffe808 */
[----:B------:R-:W-:-:S03]  /*14a0*/  MOV R5, 0x1 ;  /* 0x0000000100057802 */ /* 0x000fc60000000f00 */
[----:B------:R-:W-:-:S05]  /*14b0*/  IMAD.HI.U32 R9, R9, R4, RZ ;  /* 0x0000000409097227 */ /* 0x000fca00078e00ff */
[----:B------:R-:W-:-:S05]  /*14c0*/  IADD3 R3, PT, PT, -R9, RZ, RZ ;  /* 0x000000ff09037210 */ /* 0x000fca0007ffe1ff */
[----:B------:R-:W-:Y:S01]  /*14d0*/  IMAD R4, R25, R3, R4 ;  /* 0x0000000319047224 */ /* 0x000fe200078e0204 */
[----:B------:R-:W-:-:S04]  /*14e0*/  LEA R3, R2, R7, 0x7 ;  /* 0x0000000702037211 */ /* 0x000fc800078e38ff */
[----:B------:R-:W-:Y:S02]  /*14f0*/  ISETP.GE.U32.AND P0, PT, R4, R25, PT ;  /* 0x000000190400720c */ /* 0x000fe40003f06070 */
[----:B-1----:R-:W-:Y:S02]  /*1500*/  ISETP.GE.AND P3, PT, R3, UR5, PT ;  /* 0x0000000503007c0c */ /* 0x002fe4000bf66270 */
[----:B------:R-:W-:-:S09]  /*1510*/  MOV R3, RZ ;  /* 0x000000ff00037202 */ /* 0x000fd20000000f00 */
[----:B------:R-:W-:Y:S02]  /*1520*/  @P0 IADD3 R4, PT, PT, -R25, R4, RZ ;  /* 0x0000000419040210 */ /* 0x000fe40007ffe1ff */
[----:B------:R-:W-:Y:S02]  /*1530*/  @P0 IADD3 R9, PT, PT, R9, 0x1, RZ ;  /* 0x0000000109090810 */ /* 0x000fe40007ffe0ff */
[----:B------:R-:W-:Y:S02]  /*1540*/  ISETP.GE.U32.AND P1, PT, R4, R25, PT ;  /* 0x000000190400720c */ /* 0x000fe40003f26070 */
[----:B------:R-:W-:-:S11]  /*1550*/  LEA R4, R2, R22, 0x7 ;  /* 0x0000001602047211 */ /* 0x000fd600078e38ff */
[----:B------:R-:W-:Y:S02]  /*1560*/  @P1 IADD3 R9, PT, PT, R9, 0x1, RZ ;  /* 0x0000000109091810 */ /* 0x000fe40007ffe0ff */
[----:B------:R-:W-:-:S04]  /*1570*/  @!P2 LOP3.LUT R9, RZ, R25, RZ, 0x33, !PT ;  /* 0x00000019ff09a212 */ /* 0x000fc800078e33ff */
[----:B------:R-:W-:Y:S02]  /*1580*/  IADD3 R8, PT, PT, R8, R9, RZ ;  /* 0x0000000908087210 */ /* 0x000fe40007ffe0ff */
[----:B------:R-:W-:Y:S02]  /*1590*/  LEA R9, R0, R52, 0x7 ;  /* 0x0000003400097211 */ /* 0x000fe400078e38ff */
[----:B------:R-:W-:-:S04]  /*15a0*/  IADD3 R11, PT, PT, R8, 0x1, RZ ;  /* 0x00000001080b7810 */ /* 0x000fc80007ffe0ff */
[----:B------:R-:W-:-:S07]  /*15b0*/  LOP3.LUT R11, R11, 0x3, RZ, 0xc0, !PT ;  /* 0x000000030b0b7812 */ /* 0x000fce00078ec0ff */
.L_x_23:
[----:B------:R-:W-:Y:S01]  /*15c0*/  ISETP.GT.U32.AND P0, PT, R55, 0x3ff, PT ;  /* 0x000003ff3700780c */ /* 0x000fe20003f04070 */
[----:B------:R-:W0:Y:S01]  /*15d0*/  LDCU UR7, c[0x0][0x3a0] ;  /* 0x00007400ff0777ac */ /* 0x000e220008000800 */
[----:B------:R-:W-:Y:S01]  /*15e0*/  BSSY.RECONVERGENT B0, `(.L_x_13) ;  /* 0x00000f9000007945 */ /* 0x000fe20003800200 */
[----:B------:R-:W-:Y:S01]  /*15f0*/  MOV R40, R3 ;  /* 0x0000000300287202 */ /* 0x000fe20000000f00 */
[----:B------:R-:W1:Y:S01]  /*1600*/  LDCU UR12, c[0x0][0x39c] ;  /* 0x00007380ff0c77ac */ /* 0x000e620008000800 */
[----:B------:R-:W-:Y:S01]  /*1610*/  MOV R3, R28 ;  /* 0x0000001c00037202 */ /* 0x000fe20000000f00 */
[----:B------:R-:W2:Y:S07]  /*1620*/  LDCU.64 UR10, c[0x0][0x398] ;  /* 0x00007300ff0a77ac */ /* 0x000eae0008000a00 */
[----:B------:R-:W-:Y:S05]  /*1630*/  @P0 BRA `(.L_x_14) ;  /* 0x0000000c00cc0947 */ /* 0x000fea0003800000 */
[----:B------:R-:W3:Y:S01]  /*1640*/  S2UR UR6, SR_CgaCtaId ;  /* 0x00000000000679c3 */ /* 0x000ee20000008800 */
[----:B------:R-:W-:Y:S01]  /*1650*/  ISETP.NE.AND P4, PT, R11, RZ, PT ;  /* 0x000000ff0b00720c */ /* 0x000fe20003f85270 */
[----:B------:R-:W-:Y:S01]  /*1660*/  UMOV UR5, 0x400 ;  /* 0x0000040000057882 */ /* 0x000fe20000000000 */
[----:B------:R-:W-:Y:S01]  /*1670*/  BSSY.RECONVERGENT B1, `(.L_x_15) ;  /* 0x0000032000017945 */ /* 0x000fe20003800200 */
[----:B------:R-:W-:Y:S01]  /*1680*/  MOV R42, R55 ;  /* 0x00000037002a7202 */ /* 0x000fe20000000f00 */
[----:B---3--:R-:W-:-:S06]  /*1690*/  ULEA UR5, UR6, UR5, 0x18 ;  /* 0x0000000506057291 */ /* 0x008fcc000f8ec0ff */
[----:B------:R-:W-:-:S03]  /*16a0*/  LEA R41, R3, UR5, 0xc ;  /* 0x0000000503297c11 */ /* 0x000fc6000f8e60ff */
[----:B------:R-:W-:Y:S05]  /*16b0*/  @!P4 BRA `(.L_x_16) ;  /* 0x0000000000b4c947 */ /* 0x000fea0003800000 */
[----:B------:R-:W3:Y:S01]  /*16c0*/  LDC.64 R28, c[0x0][0x398] ;  /* 0x0000e600ff1c7b82 */ /* 0x000ee20000000a00 */
[----:B------:R-:W-:-:S04]  /*16d0*/  LEA R32, R5, R26, 0x3 ;  /* 0x0000001a05207211 */ /* 0x000fc800078e18ff */
[----:B---3--:R-:W-:-:S04]  /*16e0*/  ISETP.GE.AND P0, PT, R32, R29, PT ;  /* 0x0000001d2000720c */ /* 0x008fc80003f06270 */
[----:B------:R-:W-:-:S13]  /*16f0*/  ISETP.LT.AND P0, PT, R9, R28, !P0 ;  /* 0x0000001c0900720c */ /* 0x000fda0004701270 */
[----:B------:R-:W3:Y:S01]  /*1700*/  @P0 LDC.64 R30, c[0x0][0x380] ;  /* 0x0000e000ff1e0b82 */ /* 0x000ee20000000a00 */
[----:B------:R-:W-:-:S04]  /*1710*/  @P0 IMAD R33, R9, R29, R32 ;  /* 0x0000001d09210224 */ /* 0x000fc800078e0220 */
[----:B---3--:R-:W-:-:S06]  /*1720*/  @P0 IMAD.WIDE.U32 R30, R33, 0x4, R30 ;  /* 0x00000004211e0825 */ /* 0x008fcc00078e001e */
[----:B------:R-:W3:Y:S01]  /*1730*/  @P0 LDG.E.CONSTANT R30, desc[UR8][R30.64] ;  /* 0x000000081e1e0981 */ /* 0x000ee2000c1e9900 */
[----:B------:R-:W-:Y:S02]  /*1740*/  LEA R33, R26, R41, 0x9 ;  /* 0x000000291a217211 */ /* 0x000fe400078e48ff */
[----:B------:R-:W-:Y:S02]  /*1750*/  MOV R42, R6 ;  /* 0x00000006002a7202 */ /* 0x000fe40000000f00 */
[----:B------:R-:W-:-:S05]  /*1760*/  LEA R33, R52, R33, 0x2 ;  /* 0x0000002134217211 */ /* 0x000fca00078e10ff */
[----:B------:R4:W-:Y:S04]  /*1770*/  @!P0 STS [R33], RZ ;  /* 0x000000ff21008388 */ /* 0x0009e80000000800 */
[----:B---3--:R4:W-:Y:S01]  /*1780*/  @P0 STS [R33], R30 ;  /* 0x0000001e21000388 */ /* 0x0089e20000000800 */
[----:B------:R-:W-:-:S13]  /*1790*/  ISETP.NE.AND P0, PT, R11, 0x1, PT ;  /* 0x000000010b00780c */ /* 0x000fda0003f05270 */
[----:B----4-:R-:W-:Y:S05]  /*17a0*/  @!P0 BRA `(.L_x_16) ;  /* 0x0000000000788947 */ /* 0x010fea0003800000 */
[----:B------:R-:W-:-:S04]  /*17b0*/  LEA R32, R5, R13, 0x3 ;  /* 0x0000000d05207211 */ /* 0x000fc800078e18ff */
[----:B------:R-:W-:-:S04]  /*17c0*/  ISETP.GE.AND P0, PT, R32, R29, PT ;  /* 0x0000001d2000720c */ /* 0x000fc80003f06270 */
        /* <DEDUP_REMOVED lines=15> */
[----:B------:R-:W-:Y:S02]  /*18c0*/  @!P0 LEA R31, R19, R41, 0x9 ;  /* 0x00000029131f8211 */ /* 0x000fe400078e48ff */
[----:B------:R-:W-:Y:S02]  /*18d0*/  @!P0 MOV R42, R20 ;  /* 0x00000014002a8202 */ /* 0x000fe40000000f00 */
[----:B------:R-:W-:-:S05]  /*18e0*/  @!P0 LEA R31, R18, R31, 0x2 ;  /* 0x0000001f121f8211 */ /* 0x000fca00078e10ff */
[----:B------:R3:W-:Y:S01]  /*18f0*/  @!P0 STS [R31], RZ ;  /* 0x000000ff1f008388 */ /* 0x0007e20000000800 */
[----:B------:R-:W-:Y:S05]  /*1900*/  @!P0 BRA `(.L_x_16) ;  /* 0x0000000000208947 */ /* 0x000fea0003800000 */
[----:B---3--:R-:W3:Y:S01]  /*1910*/  LDC.64 R30, c[0x0][0x380] ;  /* 0x0000e000ff1e7b82 */ /* 0x008ee20000000a00 */
[----:B------:R-:W-:-:S04]  /*1920*/  IMAD R29, R24, R29, R32 ;  /* 0x0000001d181d7224 */ /* 0x000fc800078e0220 */
[----:B---3--:R-:W-:-:S06]  /*1930*/  IMAD.WIDE.U32 R30, R29, 0x4, R30 ;  /* 0x000000041d1e7825 */ /* 0x008fcc00078e001e */
[----:B------:R-:W3:Y:S01]  /*1940*/  LDG.E.CONSTANT R30, desc[UR8][R30.64] ;  /* 0x000000081e1e7981 */ /* 0x000ee2000c1e9900 */
[----:B------:R-:W-:Y:S02]  /*1950*/  LEA R29, R19, R41, 0x9 ;  /* 0x00000029131d7211 */ /* 0x000fe400078e48ff */
[----:B------:R-:W-:Y:S02]  /*1960*/  MOV R42, R20 ;  /* 0x00000014002a7202 */ /* 0x000fe40000000f00 */
[----:B------:R-:W-:-:S05]  /*1970*/  LEA R29, R18, R29, 0x2 ;  /* 0x0000001d121d7211 */ /* 0x000fca00078e10ff */
[----:B---3--:R4:W-:Y:S02]  /*1980*/  STS [R29], R30 ;  /* 0x0000001e1d007388 */ /* 0x0089e40000000800 */
.L_x_16:
[----:B012---:R-:W-:Y:S05]  /*1990*/  BSYNC.RECONVERGENT B1 ;  /* 0x0000000000017941 */ /* 0x007fea0003800200 */
.L_x_15:
[----:B------:R-:W-:Y:S01]  /*19a0*/  ISETP.GE.U32.AND P5, PT, R8, 0x3, PT ;  /* 0x000000030800780c */ /* 0x000fe20003fa6070 */
[----:B------:R-:W-:-:S12]  /*19b0*/  BSSY.RECONVERGENT B1, `(.L_x_17) ;  /* 0x0000044000017945 */ /* 0x000fd80003800200 */
[----:B------:R-:W-:Y:S05]  /*19c0*/  @!P5 BRA `(.L_x_18) ;  /* 0x000000040008d947 */ /* 0x000fea0003800000 */
[CC--:B------:R-:W-:Y:S01]  /*19d0*/  LEA R48, R25.reuse, R42.reuse, 0x1 ;  /* 0x0000002a19307211 */ /* 0x0c0fe200078e08ff */
[C---:B------:R-:W-:Y:S01]  /*19e0*/  IMAD R50, R25.reuse, 0x3, R42 ;  /* 0x0000000319327824 */ /* 0x040fe200078e022a */
[----:B------:R-:W-:-:S07]  /*19f0*/  IADD3 R56, PT, PT, R25, R42, RZ ;  /* 0x0000002a19387210 */ /* 0x000fce0007ffe0ff */
.L_x_19:
[----:B------:R-:W-:Y:S02]  /*1a00*/  LOP3.LUT R112, R42, 0x7, RZ, 0xc0, !PT ;  /* 0x000000072a707812 */ /* 0x000fe400078ec0ff */
[----:B0-----:R-:W-:Y:S02]  /*1a10*/  SHF.R.U32.HI R51, RZ, 0x3, R42 ;  /* 0x00000003ff337819 */ /* 0x001fe4000001162a */
[----:B------:R-:W-:Y:S02]  /*1a20*/  LEA R28, R5, R112, 0x3 ;  /* 0x00000070051c7211 */ /* 0x000fe400078e18ff */
[----:B----4-:R-:W-:Y:S02]  /*1a30*/  LEA R29, R0, R51, 0x7 ;  /* 0x00000033001d7211 */ /* 0x010fe400078e38ff */
[----:B------:R-:W-:Y:S02]  /*1a40*/  ISETP.GE.AND P0, PT, R28, UR11, PT ;  /* 0x0000000b1c007c0c */ /* 0x000fe4000bf06270 */
[----:B------:R-:W-:-:S02]  /*1a50*/  LOP3.LUT R116, R48, 0x7, RZ, 0xc0, !PT ;  /* 0x0000000730747812 */ /* 0x000fc400078ec0ff */
[----:B------:R-:W-:Y:S02]  /*1a60*/  ISETP.GE.OR P0, PT, R29, UR10, P0 ;  /* 0x0000000a1d007c0c */ /* 0x000fe40008706670 */
[----:B------:R-:W-:Y:S02]  /*1a70*/  LOP3.LUT R120, R56, 0x7, RZ, 0xc0, !PT ;  /* 0x0000000738787812 */ /* 0x000fe400078ec0ff */
[C---:B------:R-:W-:Y:S02]  /*1a80*/  LEA R32, R5.reuse, R116, 0x3 ;  /* 0x0000007405207211 */ /* 0x040fe400078e18ff */
[----:B------:R-:W-:Y:S02]  /*1a90*/  SHF.R.U32.HI R47, RZ, 0x3, R48 ;  /* 0x00000003ff2f7819 */ /* 0x000fe40000011630 */
[----:B------:R-:W-:Y:S02]  /*1aa0*/  SHF.R.U32.HI R49, RZ, 0x3, R56 ;  /* 0x00000003ff317819 */ /* 0x000fe40000011638 */
[----:B------:R-:W-:-:S02]  /*1ab0*/  LEA R30, R5, R120, 0x3 ;  /* 0x00000078051e7211 */ /* 0x000fc400078e18ff */
[----:B------:R-:W-:Y:S01]  /*1ac0*/  LOP3.LUT R118, R50, 0x7, RZ, 0xc0, !PT ;  /* 0x0000000732767812 */ /* 0x000fe200078ec0ff */
[----:B------:R-:W0:Y:S01]  /*1ad0*/  @!P0 LDC.64 R34, c[0x0][0x380] ;  /* 0x0000e000ff228b82 */ /* 0x000e220000000a00 */
[----:B------:R-:W-:Y:S01]  /*1ae0*/  ISETP.GE.AND P2, PT, R32, UR11, PT ;  /* 0x0000000b20007c0c */ /* 0x000fe2000bf46270 */
[----:B------:R-:W-:Y:S01]  /*1af0*/  @!P0 IMAD R29, R29, UR11, R28 ;  /* 0x0000000b1d1d8c24 */ /* 0x000fe2000f8e021c */
[C---:B------:R-:W-:Y:S02]  /*1b00*/  LEA R57, R0.reuse, R47, 0x7 ;  /* 0x0000002f00397211 */ /* 0x040fe400078e38ff */
[----:B------:R-:W-:Y:S02]  /*1b10*/  LEA R119, R0, R49, 0x7 ;  /* 0x0000003100777211 */ /* 0x000fe400078e38ff */
[----:B------:R-:W-:Y:S02]  /*1b20*/  ISETP.GE.AND P1, PT, R30, UR11, PT ;  /* 0x0000000b1e007c0c */ /* 0x000fe4000bf26270 */
[----:B------:R-:W-:-:S02]  /*1b30*/  LEA R117, R5, R118, 0x3 ;  /* 0x0000007605757211 */ /* 0x000fc400078e18ff */
[----:B------:R-:W-:Y:S02]  /*1b40*/  SHF.R.U32.HI R43, RZ, 0x3, R50 ;  /* 0x00000003ff2b7819 */ /* 0x000fe40000011632 */
[----:B------:R-:W-:Y:S02]  /*1b50*/  ISETP.LT.AND P2, PT, R57, UR10, !P2 ;  /* 0x0000000a39007c0c */ /* 0x000fe4000d741270 */
[----:B------:R-:W-:Y:S02]  /*1b60*/  ISETP.LT.AND P1, PT, R119, UR10, !P1 ;  /* 0x0000000a77007c0c */ /* 0x000fe4000cf21270 */
[----:B------:R-:W-:Y:S02]  /*1b70*/  ISETP.GE.AND P6, PT, R117, UR11, PT ;  /* 0x0000000b75007c0c */ /* 0x000fe4000bfc6270 */
[----:B------:R-:W-:-:S04]  /*1b80*/  LEA R122, R0, R43, 0x7 ;  /* 0x0000002b007a7211 */ /* 0x000fc800078e38ff */
[----:B------:R-:W-:Y:S01]  /*1b90*/  ISETP.LT.AND P6, PT, R122, UR10, !P6 ;  /* 0x0000000a7a007c0c */ /* 0x000fe2000f7c1270 */
[----:B0-----:R-:W-:-:S04]  /*1ba0*/  @!P0 IMAD.WIDE.U32 R34, R29, 0x4, R34 ;  /* 0x000000041d228825 */ /* 0x001fc800078e0022 */
[----:B------:R-:W-:Y:S02]  /*1bb0*/  @P2 IMAD R57, R57, UR11, R32 ;  /* 0x0000000b39392c24 */ /* 0x000fe4000f8e0220 */
[----:B------:R-:W0:Y:S01]  /*1bc0*/  @P1 LDC.64 R32, c[0x0][0x380] ;  /* 0x0000e000ff201b82 */ /* 0x000e220000000a00 */
[----:B------:R-:W-:Y:S01]  /*1bd0*/  @P1 IMAD R119, R119, UR11, R30 ;  /* 0x0000000b77771c24 */ /* 0x000fe2000f8e021e */
[----:B------:R-:W2:Y:S04]  /*1be0*/  @!P0 LDG.E.CONSTANT R34, desc[UR8][R34.64] ;  /* 0x0000000822228981 */ /* 0x000ea8000c1e9900 */
[----:B------:R-:W-:Y:S02]  /*1bf0*/  @P6 IMAD R117, R122, UR11, R117 ;  /* 0x0000000b7a756c24 */ /* 0x000fe4000f8e0275 */
[----:B---3--:R-:W1:Y:S08]  /*1c00*/  @P2 LDC.64 R30, c[0x0][0x380] ;  /* 0x0000e000ff1e2b82 */ /* 0x008e700000000a00 */
[----:B------:R-:W3:Y:S01]  /*1c10*/  @P6 LDC.64 R28, c[0x0][0x380] ;  /* 0x0000e000ff1c6b82 */ /* 0x000ee20000000a00 */
[----:B0-----:R-:W-:-:S06]  /*1c20*/  @P1 IMAD.WIDE.U32 R32, R119, 0x4, R32 ;  /* 0x0000000477201825 */ /* 0x001fcc00078e0020 */
[----:B------:R-:W4:Y:S01]  /*1c30*/  @P1 LDG.E.CONSTANT R33, desc[UR8][R32.64] ;  /* 0x0000000820211981 */ /* 0x000f22000c1e9900 */
[----:B-1----:R-:W-:-:S06]  /*1c40*/  @P2 IMAD.WIDE.U32 R30, R57, 0x4, R30 ;  /* 0x00000004391e2825 */ /* 0x002fcc00078e001e */
[----:B------:R-:W5:Y:S01]  /*1c50*/  @P2 LDG.E.CONSTANT R31, desc[UR8][R30.64] ;  /* 0x000000081e1f2981 */ /* 0x000f62000c1e9900 */
[----:B---3--:R-:W-:-:S06]  /*1c60*/  @P6 IMAD.WIDE.U32 R28, R117, 0x4, R28 ;  /* 0x00000004751c6825 */ /* 0x008fcc00078e001c */
[----:B------:R-:W3:Y:S01]  /*1c70*/  @P6 LDG.E.CONSTANT R29, desc[UR8][R28.64] ;  /* 0x000000081c1d6981 */ /* 0x000ee2000c1e9900 */
[-C--:B------:R-:W-:Y:S02]  /*1c80*/  LEA R112, R112, R41.reuse, 0x9 ;  /* 0x0000002970707211 */ /* 0x080fe400078e48ff */
[-C--:B------:R-:W-:Y:S02]  /*1c90*/  LEA R120, R120, R41.reuse, 0x9 ;  /* 0x0000002978787211 */ /* 0x080fe400078e48ff */
[----:B------:R-:W-:Y:S02]  /*1ca0*/  LEA R51, R51, R112, 0x2 ;  /* 0x0000007033337211 */ /* 0x000fe400078e10ff */
[-C--:B------:R-:W-:Y:S02]  /*1cb0*/  LEA R116, R116, R41.reuse, 0x9 ;  /* 0x0000002974747211 */ /* 0x080fe400078e48ff */
[----:B------:R-:W-:Y:S02]  /*1cc0*/  LEA R118, R118, R41, 0x9 ;  /* 0x0000002976767211 */ /* 0x000fe400078e48ff */
[----:B------:R-:W-:-:S02]  /*1cd0*/  LEA R120, R49, R120, 0x2 ;  /* 0x0000007831787211 */ /* 0x000fc400078e10ff */
[----:B------:R-:W-:Y:S02]  /*1ce0*/  LEA R116, R47, R116, 0x2 ;  /* 0x000000742f747211 */ /* 0x000fe400078e10ff */
[----:B------:R-:W-:Y:S02]  /*1cf0*/  LEA R118, R43, R118, 0x2 ;  /* 0x000000762b767211 */ /* 0x000fe400078e10ff */
[----:B------:R-:W-:-:S04]  /*1d00*/  IADD3 R42, PT, PT, R25, R42, R25 ;  /* 0x0000002a192a7210 */ /* 0x000fc80007ffe019 */
[C---:B------:R-:W-:Y:S02]  /*1d10*/  IADD3 R42, PT, PT, R25.reuse, R42, R25 ;  /* 0x0000002a192a7210 */ /* 0x040fe40007ffe019 */
[C---:B------:R-:W-:Y:S02]  /*1d20*/  LEA R48, R25.reuse, R48, 0x2 ;  /* 0x0000003019307211 */ /* 0x040fe400078e10ff */
[C---:B------:R-:W-:Y:S02]  /*1d30*/  LEA R50, R25.reuse, R50, 0x2 ;  /* 0x0000003219327211 */ /* 0x040fe400078e10ff */
[----:B------:R-:W-:Y:S01]  /*1d40*/  LEA R56, R25, R56, 0x2 ;  /* 0x0000003819387211 */ /* 0x000fe200078e10ff */
[----:B--2---:R0:W-:Y:S04]  /*1d50*/  @!P0 STS [R51], R34 ;  /* 0x0000002233008388 */ /* 0x0041e80000000800 */
[----:B------:R0:W-:Y:S04]  /*1d60*/  @P0 STS [R51], RZ ;  /* 0x000000ff33000388 */ /* 0x0001e80000000800 */
[----:B------:R0:W-:Y:S01]  /*1d70*/  @!P1 STS [R120], RZ ;  /* 0x000000ff78009388 */ /* 0x0001e20000000800 */
[----:B------:R-:W-:-:S03]  /*1d80*/  ISETP.GE.U32.AND P0, PT, R42, 0x400, PT ;  /* 0x000004002a00780c */ /* 0x000fc60003f06070 */
[----:B----4-:R0:W-:Y:S04]  /*1d90*/  @P1 STS [R120], R33 ;  /* 0x0000002178001388 */ /* 0x0101e80000000800 */
[----:B------:R0:W-:Y:S04]  /*1da0*/  @!P2 STS [R116], RZ ;  /* 0x000000ff7400a388 */ /* 0x0001e80000000800 */
[----:B-----5:R0:W-:Y:S04]  /*1db0*/  @P2 STS [R116], R31 ;  /* 0x0000001f74002388 */ /* 0x0201e80000000800 */
[----:B------:R0:W-:Y:S04]  /*1dc0*/  @!P6 STS [R118], RZ ;  /* 0x000000ff7600e388 */ /* 0x0001e80000000800 */
[----:B---3--:R0:W-:Y:S01]  /*1dd0*/  @P6 STS [R118], R29 ;  /* 0x0000001d76006388 */ /* 0x0081e20000000800 */
[----:B------:R-:W-:Y:S05]  /*1de0*/  @!P0 BRA `(.L_x_19) ;  /* 0xfffffffc00048947 */ /* 0x000fea000383ffff */
.L_x_18:
[----:B------:R-:W-:Y:S05]  /*1df0*/  BSYNC.RECONVERGENT B1 ;  /* 0x0000000000017941 */ /* 0x000fea0003800200 */
.L_x_17:
[----:B------:R-:W1:Y:S01]  /*1e00*/  S2UR UR6, SR_CgaCtaId ;  /* 0x00000000000679c3 */ /* 0x000e620000008800 */
[----:B------:R-:W-:Y:S01]  /*1e10*/  UMOV UR5, 0x400 ;  /* 0x0000040000057882 */ /* 0x000fe20000000000 */
[----:B------:R-:W-:Y:S01]  /*1e20*/  BSSY.RECONVERGENT B1, `(.L_x_20) ;  /* 0x0000035000017945 */ /* 0x000fe20003800200 */
[----:B------:R-:W-:Y:S01]  /*1e30*/  UIADD3 UR5, UPT, UPT, UR5, 0x2000, URZ ;  /* 0x0000200005057890 */ /* 0x000fe2000fffe0ff */
[----:B------:R-:W-:-:S03]  /*1e40*/  MOV R48, R55 ;  /* 0x0000003700307202 */ /* 0x000fc60000000f00 */
[----:B-1----:R-:W-:-:S06]  /*1e50*/  ULEA UR5, UR6, UR5, 0x18 ;  /* 0x0000000506057291 */ /* 0x002fcc000f8ec0ff */
[----:B------:R-:W-:Y:S01]  /*1e60*/  LEA R42, R3, UR5, 0xc ;  /* 0x00000005032a7c11 */ /* 0x000fe2000f8e60ff */
[----:B------:R-:W-:Y:S06]  /*1e70*/  @!P4 BRA `(.L_x_21) ;  /* 0x0000000000bcc947 */ /* 0x000fec0003800000 */
[----:B------:R-:W1:Y:S01]  /*1e80*/  LDC R32, c[0x0][0x39c] ;  /* 0x0000e700ff207b82 */ /* 0x000e620000000800 */
[----:B0--3--:R-:W-:-:S04]  /*1e90*/  LEA R31, R5, R10, 0x3 ;  /* 0x0000000a051f7211 */ /* 0x009fc800078e18ff */
[----:B-1----:R-:W-:-:S13]  /*1ea0*/  ISETP.LT.AND P0, PT, R31, R32, !P3 ;  /* 0x000000201f00720c */ /* 0x002fda0005f01270 */
[----:B------:R-:W0:Y:S01]  /*1eb0*/  @P0 LDC R33, c[0x0][0x3a0] ;  /* 0x0000e800ff210b82 */ /* 0x000e220000000800 */
[----:B----4-:R-:W-:-:S07]  /*1ec0*/  @P0 LEA R30, R2, R7, 0x7 ;  /* 0x00000007021e0211 */ /* 0x010fce00078e38ff */
[----:B------:R-:W1:Y:S01]  /*1ed0*/  @P0 LDC.64 R28, c[0x0][0x388] ;  /* 0x0000e200ff1c0b82 */ /* 0x000e620000000a00 */
[----:B0-----:R-:W-:-:S04]  /*1ee0*/  @P0 IMAD R31, R31, R33, R30 ;  /* 0x000000211f1f0224 */ /* 0x001fc800078e021e */
[----:B-1----:R-:W-:-:S06]  /*1ef0*/  @P0 IMAD.WIDE R28, R31, 0x4, R28 ;  /* 0x000000041f1c0825 */ /* 0x002fcc00078e021c */
[----:B------:R-:W2:Y:S01]  /*1f00*/  @P0 LDG.E.CONSTANT R29, desc[UR8][R28.64] ;  /* 0x000000081c1d0981 */ /* 0x000ea2000c1e9900 */
[----:B------:R-:W-:Y:S02]  /*1f10*/  LEA R30, R10, R42, 0x9 ;  /* 0x0000002a0a1e7211 */ /* 0x000fe400078e48ff */
[----:B------:R-:W-:Y:S02]  /*1f20*/  MOV R48, R6 ;  /* 0x0000000600307202 */ /* 0x000fe40000000f00 */
[----:B------:R-:W-:-:S05]  /*1f30*/  LEA R30, R7, R30, 0x2 ;  /* 0x0000001e071e7211 */ /* 0x000fca00078e10ff */
[----:B------:R1:W-:Y:S04]  /*1f40*/  @!P0 STS [R30], RZ ;  /* 0x000000ff1e008388 */ /* 0x0003e80000000800 */
[----:B--2---:R1:W-:Y:S01]  /*1f50*/  @P0 STS [R30], R29 ;  /* 0x0000001d1e000388 */ /* 0x0043e20000000800 */
[----:B------:R-:W-:-:S13]  /*1f60*/  ISETP.NE.AND P0, PT, R11, 0x1, PT ;  /* 0x000000010b00780c */ /* 0x000fda0003f05270 */
[----:B-1----:R-:W-:Y:S05]  /*1f70*/  @!P0 BRA `(.L_x_21) ;  /* 0x00000000007c8947 */ /* 0x002fea0003800000 */
[----:B------:R-:W0:Y:S01]  /*1f80*/  LDC R33, c[0x0][0x3a0] ;  /* 0x0000e800ff217b82 */ /* 0x000e220000000800 */
[----:B------:R-:W-:Y:S02]  /*1f90*/  LEA R30, R5, R15, 0x3 ;  /* 0x0000000f051e7211 */ /* 0x000fe400078e18ff */
[----:B0-----:R-:W-:-:S04]  /*1fa0*/  ISETP.GE.AND P0, PT, R21, R33, PT ;  /* 0x000000211500720c */ /* 0x001fc80003f06270 */
[----:B------:R-:W-:-:S13]  /*1fb0*/  ISETP.LT.AND P0, PT, R30, R32, !P0 ;  /* 0x000000201e00720c */ /* 0x000fda0004701270 */
[----:B------:R-:W0:Y:S01]  /*1fc0*/  @P0 LDC.64 R28, c[0x0][0x388] ;  /* 0x0000e200ff1c0b82 */ /* 0x000e220000000a00 */
[----:B------:R-:W-:-:S04]  /*1fd0*/  @P0 IMAD R31, R30, R33, R21 ;  /* 0x000000211e1f0224 */ /* 0x000fc800078e0215 */
[----:B0-----:R-:W-:-:S06]  /*1fe0*/  @P0 IMAD.WIDE R28, R31, 0x4, R28 ;  /* 0x000000041f1c0825 */ /* 0x001fcc00078e021c */
        /* <DEDUP_REMOVED lines=8> */
[----:B------:R-:W-:Y:S02]  /*2070*/  ISETP.GE.AND P0, PT, R4, R33, PT ;  /* 0x000000210400720c */ /* 0x000fe40003f06270 */
[----:B------:R-:W-:-:S04]  /*2080*/  LEA R31, R5, R23, 0x3 ;  /* 0x00000017051f7211 */ /* 0x000fc800078e18ff */
[----:B------:R-:W-:-:S13]  /*2090*/  ISETP.LT.AND P0, PT, R31, R32, !P0 ;  /* 0x000000201f00720c */ /* 0x000fda0004701270 */
[----:B------:R-:W-:Y:S02]  /*20a0*/  @!P0 LEA R29, R23, R42, 0x9 ;  /* 0x0000002a171d8211 */ /* 0x000fe400078e48ff */
[----:B------:R-:W-:Y:S02]  /*20b0*/  @!P0 MOV R48, R20 ;  /* 0x0000001400308202 */ /* 0x000fe40000000f00 */
[----:B------:R-:W-:-:S05]  /*20c0*/  @!P0 LEA R29, R22, R29, 0x2 ;  /* 0x0000001d161d8211 */ /* 0x000fca00078e10ff */
[----:B------:R1:W-:Y:S01]  /*20d0*/  @!P0 STS [R29], RZ ;  /* 0x000000ff1d008388 */ /* 0x0003e20000000800 */
[----:B------:R-:W-:Y:S05]  /*20e0*/  @!P0 BRA `(.L_x_21) ;  /* 0x0000000000208947 */ /* 0x000fea0003800000 */
[----:B-1----:R-:W0:Y:S01]  /*20f0*/  LDC.64 R28, c[0x0][0x388] ;  /* 0x0000e200ff1c7b82 */ /* 0x002e220000000a00 */
[----:B------:R-:W-:-:S04]  /*2100*/  IMAD R31, R31, R33, R4 ;  /* 0x000000211f1f7224 */ /* 0x000fc800078e0204 */
[----:B0-----:R-:W-:-:S06]  /*2110*/  IMAD.WIDE R28, R31, 0x4, R28 ;  /* 0x000000041f1c7825 */ /* 0x001fcc00078e021c */
[----:B------:R-:W2:Y:S01]  /*2120*/  LDG.E.CONSTANT R28, desc[UR8][R28.64] ;  /* 0x000000081c1c7981 */ /* 0x000ea2000c1e9900 */
[----:B------:R-:W-:Y:S02]  /*2130*/  LEA R31, R23, R42, 0x9 ;  /* 0x0000002a171f7211 */ /* 0x000fe400078e48ff */
[----:B------:R-:W-:Y:S02]  /*2140*/  MOV R48, R20 ;  /* 0x0000001400307202 */ /* 0x000fe40000000f00 */
[----:B------:R-:W-:-:S05]  /*2150*/  LEA R31, R22, R31, 0x2 ;  /* 0x0000001f161f7211 */ /* 0x000fca00078e10ff */
[----:B--2---:R2:W-:Y:S02]  /*2160*/  STS [R31], R28 ;  /* 0x0000001c1f007388 */ /* 0x0045e40000000800 */
.L_x_21:
[----:B------:R-:W-:Y:S05]  /*2170*/  BSYNC.RECONVERGENT B1 ;  /* 0x0000000000017941 */ /* 0x000fea0003800200 */
.L_x_20:
[----:B------:R-:W-:Y:S05]  /*2180*/  @!P5 BRA `(.L_x_14) ;  /* 0x0000000000f8d947 */ /* 0x000fea0003800000 */
.L_x_22:
[C---:B----4-:R-:W-:Y:S02]  /*2190*/  IADD3 R30, PT, PT, R25.reuse, R48, RZ ;  /* 0x00000030191e7210 */ /* 0x050fe40007ffe0ff */
[----:B------:R-:W-:Y:S02]  /*21a0*/  LOP3.LUT R117, R48, 0x7f, RZ, 0xc0, !PT ;  /* 0x0000007f30757812 */ /* 0x000fe400078ec0ff */
[----:B------:R-:W-:Y:S02]  /*21b0*/  SHF.R.U32.HI R41, RZ, 0x7, R48 ;  /* 0x00000007ff297819 */ /* 0x000fe40000011630 */
[----:B------:R-:W-:Y:S02]  /*21c0*/  IADD3 R48, PT, PT, R25, R30, RZ ;  /* 0x0000001e19307210 */ /* 0x000fe40007ffe0ff */
[----:B------:R-:W-:Y:S02]  /*21d0*/  LOP3.LUT R57, R30, 0x7f, RZ, 0xc0, !PT ;  /* 0x0000007f1e397812 */ /* 0x000fe400078ec0ff */
[----:B------:R-:W-:-:S02]  /*21e0*/  SHF.R.U32.HI R43, RZ, 0x7, R48 ;  /* 0x00000007ff2b7819 */ /* 0x000fc40000011630 */
[----:B0-----:R-:W-:Y:S02]  /*21f0*/  LOP3.LUT R51, R48, 0x7f, RZ, 0xc0, !PT ;  /* 0x0000007f30337812 */ /* 0x001fe400078ec0ff */
[----:B------:R-:W-:Y:S02]  /*2200*/  IADD3 R48, PT, PT, R25, R48, RZ ;  /* 0x0000003019307210 */ /* 0x000fe40007ffe0ff */
[C---:B--2---:R-:W-:Y:S02]  /*2210*/  LEA R28, R2.reuse, R117, 0x7 ;  /* 0x00000075021c7211 */ /* 0x044fe400078e38ff */
[----:B------:R-:W-:Y:S02]  /*2220*/  SHF.R.U32.HI R47, RZ, 0x7, R30 ;  /* 0x00000007ff2f7819 */ /* 0x000fe4000001161e */
[----:B------:R-:W-:Y:S02]  /*2230*/  LEA R116, R2, R57, 0x7 ;  /* 0x0000003902747211 */ /* 0x000fe400078e38ff */
[----:B------:R-:W-:-:S02]  /*2240*/  LOP3.LUT R49, R48, 0x7f, RZ, 0xc0, !PT ;  /* 0x0000007f30317812 */ /* 0x000fc400078ec0ff */
[C---:B------:R-:W-:Y:S02]  /*2250*/  LEA R123, R5.reuse, R41, 0x3 ;  /* 0x00000029057b7211 */ /* 0x040fe400078e18ff */
[----:B------:R-:W-:Y:S02]  /*2260*/  ISETP.GE.AND P0, PT, R28, UR7, PT ;  /* 0x000000071c007c0c */ /* 0x000fe4000bf06270 */
[----:B------:R-:W-:Y:S02]  /*2270*/  LEA R121, R2, R51, 0x7 ;  /* 0x0000003302797211 */ /* 0x000fe400078e38ff */
[----:B------:R-:W-:Y:S02]  /*2280*/  LEA R125, R5, R47, 0x3 ;  /* 0x0000002f057d7211 */ /* 0x000fe400078e18ff */
[----:B------:R-:W-:Y:S02]  /*2290*/  ISETP.GE.AND P1, PT, R116, UR7, PT ;  /* 0x0000000774007c0c */ /* 0x000fe4000bf26270 */
[----:B------:R-:W-:-:S02]  /*22a0*/  LEA R56, R2, R49, 0x7 ;  /* 0x0000003102387211 */ /* 0x000fc400078e38ff */
[----:B------:R-:W-:Y:S02]  /*22b0*/  SHF.R.U32.HI R50, RZ, 0x7, R48 ;  /* 0x00000007ff327819 */ /* 0x000fe40000011630 */
[----:B------:R-:W-:Y:S02]  /*22c0*/  ISETP.GE.OR P0, PT, R123, UR12, P0 ;  /* 0x0000000c7b007c0c */ /* 0x000fe40008706670 */
[----:B------:R-:W-:Y:S02]  /*22d0*/  LEA R112, R5, R43, 0x3 ;  /* 0x0000002b05707211 */ /* 0x000fe400078e18ff */
[----:B------:R-:W-:Y:S02]  /*22e0*/  ISETP.GE.AND P2, PT, R121, UR7, PT ;  /* 0x0000000779007c0c */ /* 0x000fe4000bf46270 */
[----:B------:R-:W-:Y:S02]  /*22f0*/  ISETP.LT.AND P1, PT, R125, UR12, !P1 ;  /* 0x0000000c7d007c0c */ /* 0x000fe4000cf21270 */
[----:B------:R-:W-:-:S02]  /*2300*/  ISETP.GE.AND P4, PT, R56, UR7, PT ;  /* 0x0000000738007c0c */ /* 0x000fc4000bf86270 */
[----:B------:R-:W-:Y:S02]  /*2310*/  LEA R119, R5, R50, 0x3 ;  /* 0x0000003205777211 */ /* 0x000fe400078e18ff */
[----:B------:R-:W-:Y:S01]  /*2320*/  ISETP.LT.AND P2, PT, R112, UR12, !P2 ;  /* 0x0000000c70007c0c */ /* 0x000fe2000d741270 */
[----:B------:R-:W0:Y:S01]  /*2330*/  @!P0 LDC.64 R34, c[0x0][0x388] ;  /* 0x0000e200ff228b82 */ /* 0x000e220000000a00 */
[----:B------:R-:W-:Y:S01]  /*2340*/  ISETP.LT.AND P4, PT, R119, UR12, !P4 ;  /* 0x0000000c77007c0c */ /* 0x000fe2000e781270 */
[----:B------:R-:W-:-:S04]  /*2350*/  @!P0 IMAD R123, R123, UR7, R28 ;  /* 0x000000077b7b8c24 */ /* 0x000fc8000f8e021c */
[----:B------:R-:W-:Y:S02]  /*2360*/  @P1 IMAD R125, R125, UR7, R116 ;  /* 0x000000077d7d1c24 */ /* 0x000fe4000f8e0274 */
[----:B------:R-:W2:Y:S04]  /*2370*/  @P1 LDC.64 R32, c[0x0][0x388] ;  /* 0x0000e200ff201b82 */ /* 0x000ea80000000a00 */
[----:B------:R-:W-:Y:S02]  /*2380*/  @P2 IMAD R121, R112, UR7, R121 ;  /* 0x0000000770792c24 */ /* 0x000fe4000f8e0279 */
[----:B------:R-:W-:Y:S02]  /*2390*/  @P4 IMAD R119, R119, UR7, R56 ;  /* 0x0000000777774c24 */ /* 0x000fe4000f8e0238 */
[----:B---3--:R-:W3:Y:S08]  /*23a0*/  @P2 LDC.64 R30, c[0x0][0x388] ;  /* 0x0000e200ff1e2b82 */ /* 0x008ef00000000a00 */
[----:B-1----:R-:W1:Y:S01]  /*23b0*/  @P4 LDC.64 R28, c[0x0][0x388] ;  /* 0x0000e200ff1c4b82 */ /* 0x002e620000000a00 */
[----:B0-----:R-:W-:-:S06]  /*23c0*/  @!P0 IMAD.WIDE R34, R123, 0x4, R34 ;  /* 0x000000047b228825 */ /* 0x001fcc00078e0222 */
[----:B------:R-:W4:Y:S01]  /*23d0*/  @!P0 LDG.E.CONSTANT R34, desc[UR8][R34.64] ;  /* 0x0000000822228981 */ /* 0x000f22000c1e9900 */
[----:B--2---:R-:W-:-:S06]  /*23e0*/  @P1 IMAD.WIDE R32, R125, 0x4, R32 ;  /* 0x000000047d201825 */ /* 0x004fcc00078e0220 */
[----:B------:R-:W2:Y:S01]  /*23f0*/  @P1 LDG.E.CONSTANT R33, desc[UR8][R32.64] ;  /* 0x0000000820211981 */ /* 0x000ea2000c1e9900 */
[----:B---3--:R-:W-:-:S06]  /*2400*/  @P2 IMAD.WIDE R30, R121, 0x4, R30 ;  /* 0x00000004791e2825 */ /* 0x008fcc00078e021e */
[----:B------:R-:W3:Y:S01]  /*2410*/  @P2 LDG.E.CONSTANT R31, desc[UR8][R30.64] ;  /* 0x000000081e1f2981 */ /* 0x000ee2000c1e9900 */
[----:B-1----:R-:W-:-:S06]  /*2420*/  @P4 IMAD.WIDE R28, R119, 0x4, R28 ;  /* 0x00000004771c4825 */ /* 0x002fcc00078e021c */
[----:B------:R-:W5:Y:S01]  /*2430*/  @P4 LDG.E.CONSTANT R29, desc[UR8][R28.64] ;  /* 0x000000081c1d4981 */ /* 0x000f62000c1e9900 */
[----:B------:R-:W-:-:S04]  /*2440*/  LEA R56, R41, R42, 0x9 ;  /* 0x0000002a29387211 */ /* 0x000fc800078e48ff */
[----:B------:R-:W-:Y:S02]  /*2450*/  LEA R117, R117, R56, 0x2 ;  /* 0x0000003875757211 */ /* 0x000fe400078e10ff */
[-C--:B------:R-:W-:Y:S02]  /*2460*/  LEA R56, R47, R42.reuse, 0x9 ;  /* 0x0000002a2f387211 */ /* 0x080fe400078e48ff */
[-C--:B------:R-:W-:Y:S02]  /*2470*/  LEA R112, R43, R42.reuse, 0x9 ;  /* 0x0000002a2b707211 */ /* 0x080fe400078e48ff */
[----:B------:R-:W-:Y:S02]  /*2480*/  LEA R50, R50, R42, 0x9 ;  /* 0x0000002a32327211 */ /* 0x000fe400078e48ff */
[----:B------:R-:W-:Y:S02]  /*2490*/  LEA R56, R57, R56, 0x2 ;  /* 0x0000003839387211 */ /* 0x000fe400078e10ff */
[----:B------:R-:W-:-:S02]  /*24a0*/  LEA R112, R51, R112, 0x2 ;  /* 0x0000007033707211 */ /* 0x000fc400078e10ff */
[----:B------:R-:W-:Y:S02]  /*24b0*/  LEA R50, R49, R50, 0x2 ;  /* 0x0000003231327211 */ /* 0x000fe400078e10ff */
[----:B------:R-:W-:Y:S01]  /*24c0*/  IADD3 R48, PT, PT, R25, R48, RZ ;  /* 0x0000003019307210 */ /* 0x000fe20007ffe0ff */
[----:B----4-:R0:W-:Y:S04]  /*24d0*/  @!P0 STS [R117], R34 ;  /* 0x0000002275008388 */ /* 0x0101e80000000800 */
[----:B------:R0:W-:Y:S04]  /*24e0*/  @P0 STS [R117], RZ ;  /* 0x000000ff75000388 */ /* 0x0001e80000000800 */
[----:B------:R0:W-:Y:S04]  /*24f0*/  @!P1 STS [R56], RZ ;  /* 0x000000ff38009388 */ /* 0x0001e80000000800 */
[----:B--2---:R0:W-:Y:S04]  /*2500*/  @P1 STS [R56], R33 ;  /* 0x0000002138001388 */ /* 0x0041e80000000800 */
[----:B------:R0:W-:Y:S04]  /*2510*/  @!P2 STS [R112], RZ ;  /* 0x000000ff7000a388 */ /* 0x0001e80000000800 */
[----:B---3--:R0:W-:Y:S04]  /*2520*/  @P2 STS [R112], R31 ;  /* 0x0000001f70002388 */ /* 0x0081e80000000800 */
[----:B------:R0:W-:Y:S04]  /*2530*/  @!P4 STS [R50], RZ ;  /* 0x000000ff3200c388 */ /* 0x0001e80000000800 */
[----:B-----5:R0:W-:Y:S01]  /*2540*/  @P4 STS [R50], R29 ;  /* 0x0000001d32004388 */ /* 0x0201e20000000800 */
[----:B------:R-:W-:-:S13]  /*2550*/  ISETP.GE.U32.AND P0, PT, R48, 0x400, PT ;  /* 0x000004003000780c */ /* 0x000fda0003f06070 */
[----:B0-----:R-:W-:Y:S05]  /*2560*/  @!P0 BRA `(.L_x_22) ;  /* 0xfffffffc00088947 */ /* 0x001fea000383ffff */
.L_x_14:
[----:B012---:R-:W-:Y:S05]  /*2570*/  BSYNC.RECONVERGENT B0 ;  /* 0x0000000000007941 */ /* 0x007fea0003800200 */
.L_x_13:
[----:B----4-:R-:W3:Y:S01]  /*2580*/  S2R R29, SR_CgaCtaId ;  /* 0x00000000001d7919 */ /* 0x010ee20000008800 */
[----:B------:R-:W-:Y:S02]  /*2590*/  MOV R28, 0x400 ;  /* 0x00000400001c7802 */ /* 0x000fe40000000f00 */
[----:B------:R-:W-:Y:S02]  /*25a0*/  IADD3 R5, PT, PT, R5, 0x1, RZ ;  /* 0x0000000105057810 */ /* 0x000fe40007ffe0ff */
[----:B------:R-:W-:Y:S02]  /*25b0*/  IADD3 R30, PT, PT, R28, 0x2000, RZ ;  /* 0x000020001c1e7810 */ /* 0x000fe40007ffe0ff */
[----:B------:R-:W-:Y:S02]  /*25c0*/  ISETP.NE.AND P0, PT, R5, UR4, PT ;  /* 0x0000000405007c0c */ /* 0x000fe4000bf05270 */
[C---:B---3--:R-:W-:Y:S02]  /*25d0*/  LEA R31, R29.reuse, R28, 0x18 ;  /* 0x0000001c1d1f7211 */ /* 0x048fe400078ec0ff */
[----:B------:R-:W-:-:S02]  /*25e0*/  LEA R57, R29, R30, 0x18 ;  /* 0x0000001e1d397211 */ /* 0x000fc400078ec0ff */
[----:B------:R-:W-:Y:S02]  /*25f0*/  LEA R29, R27, R54, 0x2 ;  /* 0x000000361b1d7211 */ /* 0x000fe400078e10ff */
[C---:B------:R-:W-:Y:S02]  /*2600*/  LEA R56, R40.reuse, R31, 0xc ;  /* 0x0000001f28387211 */ /* 0x040fe400078e60ff */
[----:B------:R-:W-:Y:S02]  /*2610*/  LEA R57, R40, R57, 0xc ;  /* 0x0000003928397211 */ /* 0x000fe400078e60ff */
[----:B------:R-:W-:Y:S02]  /*2620*/  LEA R28, R26, R53, 0x2 ;  /* 0x000000351a1c7211 */ /* 0x000fe400078e10ff */
[----:B------:R-:W-:Y:S02]  /*2630*/  LEA R56, R29, R56, 0x2 ;  /* 0x000000381d387211 */ /* 0x000fe400078e10ff */
[----:B------:R-:W-:-:S03]  /*2640*/  LEA R57, R28, R57, 0x2 ;  /* 0x000000391c397211 */ /* 0x000fc600078e10ff */
[----:B------:R-:W-:Y:S04]  /*2650*/  LDS.128 R32, [R56+0x40] ;  /* 0x0000400038207984 */ /* 0x000fe80000000c00 */
[----:B------:R-:W0:Y:S04]  /*2660*/  LDS.128 R28, [R57] ;  /* 0x00000000391c7984 */ /* 0x000e280000000c00 */
[----:B------:R-:W1:Y:S04]  /*2670*/  LDS.128 R48, [R56] ;  /* 0x0000000038307984 */ /* 0x000e680000000c00 */
[----:B------:R-:W2:Y:S01]  /*2680*/  LDS.128 R40, [R57+0x80] ;  /* 0x0000800039287984 */ /* 0x000ea20000000c00 */
[-C--:B0-----:R-:W-:Y:S01]  /*2690*/  FFMA R112, R33, R28.reuse, R106 ;  /* 0x0000001c21707223 */ /* 0x081fe2000000006a */
[-C--:B------:R-:W-:Y:S01]  /*26a0*/  FFMA R106, R34, R28.reuse, R115 ;  /* 0x0000001c226a7223 */ /* 0x080fe20000000073 */
[-C--:B------:R-:W-:Y:S01]  /*26b0*/  FFMA R103, R32, R28.reuse, R103 ;  /* 0x0000001c20677223 */ /* 0x080fe20000000067 */
[-C--:B------:R-:W-:Y:S01]  /*26c0*/  FFMA R113, R35, R28.reuse, R113 ;  /* 0x0000001c23717223 */ /* 0x080fe20000000071 */
[-C--:B-1----:R-:W-:Y:S01]  /*26d0*/  FFMA R92, R48, R28.reuse, R92 ;  /* 0x0000001c305c7223 */ /* 0x082fe2000000005c */
[-C--:B------:R-:W-:Y:S01]  /*26e0*/  FFMA R94, R49, R28.reuse, R94 ;  /* 0x0000001c315e7223 */ /* 0x080fe2000000005e */
[-C--:B------:R-:W-:Y:S01]  /*26f0*/  FFMA R97, R50, R28.reuse, R97 ;  /* 0x0000001c32617223 */ /* 0x080fe20000000061 */
[----:B------:R-:W-:Y:S01]  /*2700*/  FFMA R100, R51, R28, R100 ;  /* 0x0000001c33647223 */ /* 0x000fe20000000064 */
[-C--:B------:R-:W-:Y:S01]  /*2710*/  FFMA R91, R48, R29.reuse, R91 ;  /* 0x0000001d305b7223 */ /* 0x080fe2000000005b */
[-C--:B------:R-:W-:Y:S01]  /*2720*/  FFMA R95, R49, R29.reuse, R95 ;  /* 0x0000001d315f7223 */ /* 0x080fe2000000005f */
[-C--:B------:R-:W-:Y:S01]  /*2730*/  FFMA R98, R50, R29.reuse, R98 ;  /* 0x0000001d32627223 */ /* 0x080fe20000000062 */
[-C--:B------:R-:W-:Y:S01]  /*2740*/  FFMA R101, R51, R29.reuse, R101 ;  /* 0x0000001d33657223 */ /* 0x080fe20000000065 */
[-C--:B------:R-:W-:Y:S01]  /*2750*/  FFMA R104, R32, R29.reuse, R104 ;  /* 0x0000001d20687223 */ /* 0x080fe20000000068 */
        /* <DEDUP_REMOVED lines=19> */
[C---:B--2---:R-:W-:Y:S01]  /*2890*/  FFMA R119, R48.reuse, R40, R38 ;  /* 0x0000002830777223 */ /* 0x044fe20000000026 */
[C---:B------:R-:W-:Y:S01]  /*28a0*/  FFMA R120, R48.reuse, R41, R37 ;  /* 0x0000002930787223 */ /* 0x040fe20000000025 */
[C---:B------:R-:W-:Y:S01]  /*28b0*/  FFMA R121, R48.reuse, R42, R36 ;  /* 0x0000002a30797223 */ /* 0x040fe20000000024 */
[----:B------:R-:W-:Y:S01]  /*28c0*/  FFMA R82, R48, R43, R82 ;  /* 0x0000002b30527223 */ /* 0x000fe20000000052 */
[C---:B------:R-:W-:Y:S01]  /*28d0*/  FFMA R80, R49.reuse, R40, R80 ;  /* 0x0000002831507223 */ /* 0x040fe20000000050 */
        /* <DEDUP_REMOVED lines=11> */
[----:B------:R-:W-:Y:S01]  /*2990*/  LDS.128 R44, [R56+0x200] ;  /* 0x00020000382c7984 */ /* 0x000fe20000000c00 */
[C---:B------:R-:W-:Y:S01]  /*29a0*/  FFMA R62, R32.reuse, R40, R62 ;  /* 0x00000028203e7223 */ /* 0x040fe2000000003e */
[C---:B------:R-:W-:Y:S01]  /*29b0*/  FFMA R63, R32.reuse, R41, R63 ;  /* 0x00000029203f7223 */ /* 0x040fe2000000003f */
[C---:B------:R-:W-:Y:S01]  /*29c0*/  FFMA R64, R32.reuse, R42, R64 ;  /* 0x0000002a20407223 */ /* 0x040fe20000000040 */
[----:B------:R-:W0:Y:S01]  /*29d0*/  LDS.128 R28, [R57+0x200] ;  /* 0x00020000391c7984 */ /* 0x000e220000000c00 */
[----:B------:R-:W-:Y:S01]  /*29e0*/  FFMA R65, R32, R43, R65 ;  /* 0x0000002b20417223 */ /* 0x000fe20000000041 */
[C---:B------:R-:W-:Y:S01]  /*29f0*/  FFMA R66, R33.reuse, R40, R66 ;  /* 0x0000002821427223 */ /* 0x040fe20000000042 */
[C---:B------:R-:W-:Y:S01]  /*2a00*/  FFMA R67, R33.reuse, R41, R67 ;  /* 0x0000002921437223 */ /* 0x040fe20000000043 */
[----:B------:R-:W1:Y:S01]  /*2a10*/  LDS.128 R36, [R56+0x240] ;  /* 0x0002400038247984 */ /* 0x000e620000000c00 */
[C---:B------:R-:W-:Y:S01]  /*2a20*/  FFMA R68, R33.reuse, R42, R68 ;  /* 0x0000002a21447223 */ /* 0x040fe20000000044 */
[----:B------:R-:W-:Y:S01]  /*2a30*/  FFMA R69, R33, R43, R69 ;  /* 0x0000002b21457223 */ /* 0x000fe20000000045 */
[C---:B------:R-:W-:Y:S01]  /*2a40*/  FFMA R70, R34.reuse, R40, R70 ;  /* 0x0000002822467223 */ /* 0x040fe20000000046 */
[----:B------:R-:W2:Y:S01]  /*2a50*/  LDS.128 R48, [R57+0x280] ;  /* 0x0002800039307984 */ /* 0x000ea20000000c00 */
[C---:B------:R-:W-:Y:S01]  /*2a60*/  FFMA R71, R34.reuse, R41, R71 ;  /* 0x0000002922477223 */ /* 0x040fe20000000047 */
[C---:B------:R-:W-:Y:S01]  /*2a70*/  FFMA R72, R34.reuse, R42, R72 ;  /* 0x0000002a22487223 */ /* 0x040fe20000000048 */
[----:B------:R-:W-:Y:S01]  /*2a80*/  FFMA R73, R34, R43, R73 ;  /* 0x0000002b22497223 */ /* 0x000fe20000000049 */
[C---:B------:R-:W-:Y:S01]  /*2a90*/  FFMA R75, R35.reuse, R40, R75 ;  /* 0x00000028234b7223 */ /* 0x040fe2000000004b */
[C---:B------:R-:W-:Y:S01]  /*2aa0*/  FFMA R77, R35.reuse, R41, R77 ;  /* 0x00000029234d7223 */ /* 0x040fe2000000004d */
[C---:B------:R-:W-:Y:S01]  /*2ab0*/  FFMA R74, R35.reuse, R42, R74 ;  /* 0x0000002a234a7223 */ /* 0x040fe2000000004a */
[----:B------:R-:W-:-:S02]  /*2ac0*/  FFMA R76, R35, R43, R76 ;  /* 0x0000002b234c7223 */ /* 0x000fc4000000004c */
[----:B------:R-:W-:Y:S04]  /*2ad0*/  LDS.128 R32, [R56+0x400] ;  /* 0x0004000038207984 */ /* 0x000fe80000000c00 */
[----:B------:R-:W-:Y:S01]  /*2ae0*/  LDS.128 R40, [R56+0x440] ;  /* 0x0004400038287984 */ /* 0x000fe20000000c00 */
        /* <DEDUP_REMOVED lines=48> */
[----:B------:R-:W0:Y:S01]  /*2df0*/  LDS.128 R28, [R57+0x400] ;  /* 0x00040000391c7984 */ /* 0x000e220000000c00 */
[C---:B------:R-:W-:Y:S01]  /*2e00*/  FFMA R62, R36.reuse, R48, R62 ;  /* 0x00000030243e7223 */ /* 0x040fe2000000003e */
[C---:B------:R-:W-:Y:S01]  /*2e10*/  FFMA R63, R36.reuse, R49, R63 ;  /* 0x00000031243f7223 */ /* 0x040fe2000000003f */
[C---:B------:R-:W-:Y:S01]  /*2e20*/  FFMA R64, R36.reuse, R50, R64 ;  /* 0x0000003224407223 */ /* 0x040fe20000000040 */
[----:B------:R-:W1:Y:S01]  /*2e30*/  LDS.128 R44, [R57+0x480] ;  /* 0x00048000392c7984 */ /* 0x000e620000000c00 */
        /* <DEDUP_REMOVED lines=14> */
[----:B------:R-:W2:Y:S01]  /*2f20*/  LDS.128 R36, [R57+0x600] ;  /* 0x0006000039247984 */ /* 0x000ea20000000c00 */
[-C--:B0-----:R-:W-:Y:S01]  /*2f30*/  FFMA R92, R32, R28.reuse, R92 ;  /* 0x0000001c205c7223 */ /* 0x081fe2000000005c */
        /* <DEDUP_REMOVED lines=31> */
[C---:B-1----:R-:W-:Y:S01]  /*3130*/  FFMA R119, R32.reuse, R44, R119 ;  /* 0x0000002c20777223 */ /* 0x042fe20000000077 */
        /* <DEDUP_REMOVED lines=33> */
[-C--:B--2---:R-:W-:Y:S01]  /*3350*/  FFMA R92, R48, R36.reuse, R92 ;  /* 0x00000024305c7223 */ /* 0x084fe2000000005c */
[-C--:B------:R-:W-:Y:S01]  /*3360*/  FFMA R94, R49, R36.reuse, R94 ;  /* 0x00000024315e7223 */ /* 0x080fe2000000005e */
[-C--:B------:R-:W-:Y:S01]  /*3370*/  FFMA R97, R50, R36.reuse, R97 ;  /* 0x0000002432617223 */ /* 0x080fe20000000061 */
[----:B------:R-:W-:Y:S01]  /*3380*/  FFMA R100, R51, R36, R100 ;  /* 0x0000002433647223 */ /* 0x000fe20000000064 */
[-C--:B------:R-:W-:Y:S01]  /*3390*/  FFMA R91, R48, R37.reuse, R91 ;  /* 0x00000025305b7223 */ /* 0x080fe2000000005b */
        /* <DEDUP_REMOVED lines=11> */
[----:B------:R-:W-:Y:S04]  /*3450*/  LDS.128 R40, [R56+0x800] ;  /* 0x0008000038287984 */ /* 0x000fe80000000c00 */
[----:B------:R-:W2:Y:S01]  /*3460*/  LDS.128 R44, [R57+0x800] ;  /* 0x00080000392c7984 */ /* 0x000ea20000000c00 */
[-C--:B0-----:R-:W-:Y:S01]  /*3470*/  FFMA R103, R28, R36.reuse, R103 ;  /* 0x000000241c677223 */ /* 0x081fe20000000067 */
        /* <DEDUP_REMOVED lines=66> */
[----:B------:R-:W-:Y:S01]  /*38a0*/  LDS.128 R28, [R56+0xa40] ;  /* 0x000a4000381c7984 */ /* 0x000fe20000000c00 */
        /* <DEDUP_REMOVED lines=101> */
[-C--:B------:R-:W-:Y:S01]  /*3f00*/  FFMA R122, R30, R40.reuse, R70 ;  /* 0x000000281e7a7223 */ /* 0x080fe20000000046 */
[C---:B------:R-:W-:Y:S01]  /*3f10*/  FFMA R62, R28.reuse, R40, R62 ;  /* 0x000000281c3e7223 */ /* 0x040fe2000000003e */
[C---:B------:R-:W-:Y:S01]  /*3f20*/  FFMA R63, R28.reuse, R41, R63 ;  /* 0x000000291c3f7223 */ /* 0x040fe2000000003f */
[----:B------:R-:W1:Y:S01]  /*3f30*/  LDS.128 R32, [R57+0xc80] ;  /* 0x000c800039207984 */ /* 0x000e620000000c00 */
[C---:B------:R-:W-:Y:S01]  /*3f40*/  FFMA R64, R28.reuse, R42, R64 ;  /* 0x0000002a1c407223 */ /* 0x040fe20000000040 */
[----:B------:R-:W-:Y:S01]  /*3f50*/  FFMA R65, R28, R43, R65 ;  /* 0x0000002b1c417223 */ /* 0x000fe20000000041 */
[C---:B------:R-:W-:Y:S01]  /*3f60*/  FFMA R66, R29.reuse, R40, R66 ;  /* 0x000000281d427223 */ /* 0x040fe20000000042 */
[C---:B------:R-:W-:Y:S01]  /*3f70*/  FFMA R67, R29.reuse, R41, R67 ;  /* 0x000000291d437223 */ /* 0x040fe20000000043 */
[CC--:B------:R-:W-:Y:S01]  /*3f80*/  FFMA R68, R29.reuse, R42.reuse, R68 ;  /* 0x0000002a1d447223 */ /* 0x0c0fe20000000044 */
[----:B------:R-:W-:Y:S01]  /*3f90*/  FFMA R69, R29, R43, R69 ;  /* 0x0000002b1d457223 */ /* 0x000fe20000000045 */
        /* <DEDUP_REMOVED lines=75> */
[C---:B0-----:R-:W-:Y:S01]  /*4450*/  FFMA R39, R48.reuse, R43, R115 ;  /* 0x0000002b30277223 */ /* 0x041fe20000000073 */
[-C--:B------:R-:W-:Y:S01]  /*4460*/  FFMA R38, R48, R28.reuse, R119 ;  /* 0x0000001c30267223 */ /* 0x080fe20000000077 */
[-C--:B------:R-:W-:Y:S01]  /*4470*/  FFMA R80, R49, R28.reuse, R80 ;  /* 0x0000001c31507223 */ /* 0x080fe20000000050 */
[----:B------:R-:W-:Y:S01]  /*4480*/  FFMA R83, R50, R28, R83 ;  /* 0x0000001c32537223 */ /* 0x000fe20000000053 */
[C---:B-1----:R-:W-:Y:S01]  /*4490*/  FFMA R103, R44.reuse, R40, R103 ;  /* 0x000000282c677223 */ /* 0x042fe20000000067 */
[C---:B------:R-:W-:Y:S01]  /*44a0*/  FFMA R104, R44.reuse, R41, R104 ;  /* 0x000000292c687223 */ /* 0x040fe20000000068 */
[C---:B------:R-:W-:Y:S01]  /*44b0*/  FFMA R105, R44.reuse, R42, R105 ;  /* 0x0000002a2c697223 */ /* 0x040fe20000000069 */
[C---:B------:R-:W-:Y:S01]  /*44c0*/  FFMA R90, R44.reuse, R43, R90 ;  /* 0x0000002b2c5a7223 */ /* 0x040fe2000000005a */
[C---:B------:R-:W-:Y:S01]  /*44d0*/  FFMA R62, R44.reuse, R28, R62 ;  /* 0x0000001c2c3e7223 */ /* 0x040fe2000000003e */
[C---:B------:R-:W-:Y:S01]  /*44e0*/  FFMA R63, R44.reuse, R29, R63 ;  /* 0x0000001d2c3f7223 */ /* 0x040fe2000000003f */
[C---:B------:R-:W-:Y:S01]  /*44f0*/  FFMA R64, R44.reuse, R30, R64 ;  /* 0x0000001e2c407223 */ /* 0x040fe20000000040 */
[----:B------:R-:W-:Y:S01]  /*4500*/  FFMA R65, R44, R31, R65 ;  /* 0x0000001f2c417223 */ /* 0x000fe20000000041 */
[C---:B------:R-:W-:Y:S01]  /*4510*/  FFMA R106, R45.reuse, R40, R112 ;  /* 0x000000282d6a7223 */ /* 0x040fe20000000070 */
        /* <DEDUP_REMOVED lines=15> */
[----:B------:R-:W-:Y:S01]  /*4610*/  FFMA R73, R46, R31, R73 ;  /* 0x0000001f2e497223 */ /* 0x000fe20000000049 */
[----:B------:R-:W-:Y:S01]  /*4620*/  FFMA R75, R47, R28, R75 ;  /* 0x0000001c2f4b7223 */ /* 0x000fe2000000004b */
        /* <DEDUP_REMOVED lines=34> */
[----:B------:R-:W-:Y:S01]  /*4850*/  LOP3.LUT R28, R3, 0x1, RZ, 0x3c, !PT ;  /* 0x00000001031c7812 */ /* 0x000fe200078e3cff */
[----:B------:R-:W-:Y:S06]  /*4860*/  BAR.SYNC.DEFER_BLOCKING 0x0 ;  /* 0x0000000000007b1d */ /* 0x000fec0000010000 */
[----:B------:R-:W-:Y:S05]  /*4870*/  @P0 BRA `(.L_x_23) ;  /* 0xffffffcc00500947 */ /* 0x000fea000383ffff */
.L_x_12:
[----:B------:R-:W0:Y:S01]  /*4880*/  S2R R5, SR_CgaCtaId ;  /* 0x0000000000057919 */ /* 0x000e220000008800 */
[----:B------:R-:W-:Y:S01]  /*4890*/  MOV R4, 0x400 ;  /* 0x0000040000047802 */ /* 0x000fe20000000f00 */
[----:B------:R-:W1:Y:S01]  /*48a0*/  LDCU UR5, c[0x0][0x398] ;  /* 0x00007300ff0577ac */ /* 0x000e620008000800 */
[----:B------:R-:W-:Y:S02]  /*48b0*/  LEA R27, R27, R54, 0x2 ;  /* 0x000000361b1b7211 */ /* 0x000fe400078e10ff */
[----:B------:R-:W-:Y:S02]  /*48c0*/  IADD3 R6, PT, PT, R4, 0x2000, RZ ;  /* 0x0000200004067810 */ /* 0x000fe40007ffe0ff */
[----:B------:R-:W-:Y:S02]  /*48d0*/  LEA R26, R26, R53, 0x2 ;  /* 0x000000351a1a7211 */ /* 0x000fe400078e10ff */
[----:B------:R-:W-:Y:S02]  /*48e0*/  LEA R0, R0, R27, 0x7 ;  /* 0x0000001b00007211 */ /* 0x000fe400078e38ff */
[----:B------:R-:W-:-:S02]  /*48f0*/  LEA R33, R2, R26, 0x7 ;  /* 0x0000001a02217211 */ /* 0x000fc400078e38ff */
[----:B-1----:R-:W-:Y:S02]  /*4900*/  ISETP.GE.AND P0, PT, R0, UR5, PT ;  /* 0x0000000500007c0c */ /* 0x002fe4000bf06270 */
[C---:B0-----:R-:W-:Y:S02]  /*4910*/  LEA R32, R5.reuse, R4, 0x18 ;  /* 0x0000000405207211 */ /* 0x041fe400078ec0ff */
[----:B------:R-:W-:Y:S02]  /*4920*/  LEA R6, R5, R6, 0x18 ;  /* 0x0000000605067211 */ /* 0x000fe400078ec0ff */
[C---:B------:R-:W-:Y:S02]  /*4930*/  LEA R32, R3.reuse, R32, 0xc ;  /* 0x0000002003207211 */ /* 0x040fe400078e60ff */
[----:B------:R-:W-:Y:S02]  /*4940*/  LEA R3, R3, R6, 0xc ;  /* 0x0000000603037211 */ /* 0x000fe400078e60ff */
[----:B------:R-:W-:-:S02]  /*4950*/  LEA R32, R27, R32, 0x2 ;  /* 0x000000201b207211 */ /* 0x000fc400078e10ff */
[----:B------:R-:W-:-:S03]  /*4960*/  LEA R3, R26, R3, 0x2 ;  /* 0x000000031a037211 */ /* 0x000fc600078e10ff */
[----:B------:R-:W-:Y:S04]  /*4970*/  LDS.128 R12, [R32] ;  /* 0x00000000200c7984 */ /* 0x000fe80000000c00 */
[----:B------:R-:W0:Y:S04]  /*4980*/  LDS.128 R4, [R3] ;  /* 0x0000000003047984 */ /* 0x000e280000000c00 */
[----:B------:R-:W1:Y:S04]  /*4990*/  LDS.128 R16, [R32+0x40] ;  /* 0x0000400020107984 */ /* 0x000e680000000c00 */
[----:B------:R-:W2:Y:S04]  /*49a0*/  LDS.128 R8, [R3+0x80] ;  /* 0x0000800003087984 */ /* 0x000ea80000000c00 */
[----:B------:R-:W-:Y:S04]  /*49b0*/  LDS.128 R20, [R32+0x200] ;  /* 0x0002000020147984 */ /* 0x000fe80000000c00 */
[----:B------:R-:W3:Y:S04]  /*49c0*/  LDS.128 R28, [R3+0x200] ;  /* 0x00020000031c7984 */ /* 0x000ee80000000c00 */
        /* <DEDUP_REMOVED lines=34> */
[----:B------:R-:W0:Y:S01]  /*4bf0*/  LDS.128 R4, [R3+0x280] ;  /* 0x0002800003047984 */ /* 0x000e220000000c00 */
[CC--:B------:R-:W-:Y:S01]  /*4c00*/  FFMA R38, R12.reuse, R9.reuse, R37 ;  /* 0x000000090c267223 */ /* 0x0c0fe20000000025 */
[CC--:B------:R-:W-:Y:S01]  /*4c10*/  FFMA R37, R12.reuse, R10.reuse, R36 ;  /* 0x0000000a0c257223 */ /* 0x0c0fe20000000024 */
[C---:B------:R-:W-:Y:S01]  /*4c20*/  FFMA R56, R15.reuse, R9, R59 ;  /* 0x000000090f387223 */ /* 0x040fe2000000003b */
[----:B------:R-:W-:Y:S01]  /*4c30*/  FFMA R57, R15, R10, R58 ;  /* 0x0000000a0f397223 */ /* 0x000fe2000000003a */
        /* <DEDUP_REMOVED lines=8> */
[-C--:B------:R-:W-:Y:S01]  /*4cc0*/  FFMA R88, R14, R11.reuse, R88 ;  /* 0x0000000b0e587223 */ /* 0x080fe20000000058 */
[CC--:B------:R-:W-:Y:S01]  /*4cd0*/  FFMA R60, R15.reuse, R8.reuse, R60 ;  /* 0x000000080f3c7223 */ /* 0x0c0fe2000000003c */
[----:B------:R-:W-:Y:S01]  /*4ce0*/  FFMA R58, R15, R11, R61 ;  /* 0x0000000b0f3a7223 */ /* 0x000fe2000000003d */
[C---:B------:R-:W-:Y:S01]  /*4cf0*/  FFMA R59, R16.reuse, R8, R62 ;  /* 0x00000008103b7223 */ /* 0x040fe2000000003e */
[C---:B------:R-:W-:Y:S01]  /*4d00*/  FFMA R62, R16.reuse, R9, R63 ;  /* 0x00000009103e7223 */ /* 0x040fe2000000003f */
[CC--:B------:R-:W-:Y:S01]  /*4d10*/  FFMA R61, R16.reuse, R10.reuse, R64 ;  /* 0x0000000a103d7223 */ /* 0x0c0fe20000000040 */
[----:B------:R-:W-:Y:S01]  /*4d20*/  FFMA R64, R16, R11, R65 ;  /* 0x0000000b10407223 */ /* 0x000fe20000000041 */
[C---:B------:R-:W-:Y:S01]  /*4d30*/  FFMA R78, R17.reuse, R9, R67 ;  /* 0x00000009114e7223 */ /* 0x040fe20000000043 */
[C---:B------:R-:W-:Y:S01]  /*4d40*/  FFMA R63, R17.reuse, R10, R68 ;  /* 0x0000000a113f7223 */ /* 0x040fe20000000044 */
[C---:B------:R-:W-:Y:S01]  /*4d50*/  FFMA R68, R17.reuse, R11, R69 ;  /* 0x0000000b11447223 */ /* 0x040fe20000000045 */
[C---:B------:R-:W-:Y:S01]  /*4d60*/  FFMA R65, R18.reuse, R8, R70 ;  /* 0x0000000812417223 */ /* 0x040fe20000000046 */
[C---:B------:R-:W-:Y:S01]  /*4d70*/  FFMA R67, R18.reuse, R10, R72 ;  /* 0x0000000a12437223 */ /* 0x040fe20000000048 */
[-C--:B------:R-:W-:Y:S01]  /*4d80*/  FFMA R66, R17, R8.reuse, R66 ;  /* 0x0000000811427223 */ /* 0x080fe20000000042 */
[C---:B------:R-:W-:Y:S01]  /*4d90*/  FFMA R70, R18.reuse, R9, R71 ;  /* 0x0000000912467223 */ /* 0x040fe20000000047 */
[----:B------:R-:W-:Y:S01]  /*4da0*/  FFMA R84, R18, R11, R73 ;  /* 0x0000000b12547223 */ /* 0x000fe20000000049 */
[C---:B------:R-:W-:Y:S01]  /*4db0*/  FFMA R72, R19.reuse, R8, R75 ;  /* 0x0000000813487223 */ /* 0x040fe2000000004b */
[C---:B------:R-:W-:Y:S01]  /*4dc0*/  FFMA R90, R19.reuse, R9, R77 ;  /* 0x00000009135a7223 */ /* 0x040fe2000000004d */
[C---:B------:R-:W-:Y:S01]  /*4dd0*/  FFMA R69, R19.reuse, R10, R74 ;  /* 0x0000000a13457223 */ /* 0x040fe2000000004a */
[----:B------:R-:W-:Y:S01]  /*4de0*/  FFMA R76, R19, R11, R76 ;  /* 0x0000000b134c7223 */ /* 0x000fe2000000004c */
[-C--:B---3--:R-:W-:Y:S01]  /*4df0*/  FFMA R35, R20, R28.reuse, R35 ;  /* 0x0000001c14237223 */ /* 0x088fe20000000023 */
        /* <DEDUP_REMOVED lines=15> */
[C---:B0-----:R-:W-:Y:S01]  /*4ef0*/  FFMA R53, R20.reuse, R4, R53 ;  /* 0x0000000414357223 */ /* 0x041fe20000000035 */
        /* <DEDUP_REMOVED lines=16> */
[-C--:B------:R-:W-:Y:S01]  /*5000*/  FFMA R103, R24, R28.reuse, R103 ;  /* 0x0000001c18677223 */ /* 0x080fe20000000067 */
[-C--:B------:R-:W-:Y:S01]  /*5010*/  FFMA R106, R25, R28.reuse, R106 ;  /* 0x0000001c196a7223 */ /* 0x080fe2000000006a */
[-C--:B------:R-:W-:Y:S01]  /*5020*/  FFMA R115, R26, R28.reuse, R115 ;  /* 0x0000001c1a737223 */ /* 0x080fe20000000073 */
[----:B------:R-:W0:Y:S01]  /*5030*/  LDS.128 R16, [R3+0x400] ;  /* 0x0004000003107984 */ /* 0x000e220000000c00 */
[----:B------:R-:W-:Y:S01]  /*5040*/  FFMA R2, R27, R28, R2 ;  /* 0x0000001c1b027223 */ /* 0x000fe20000000002 */
[-C--:B------:R-:W-:Y:S01]  /*5050*/  FFMA R43, R24, R29.reuse, R43 ;  /* 0x0000001d182b7223 */ /* 0x080fe2000000002b */
[-C--:B------:R-:W-:Y:S01]  /*5060*/  FFMA R42, R25, R29.reuse, R42 ;  /* 0x0000001d192a7223 */ /* 0x080fe2000000002a */
[----:B------:R-:W1:Y:S01]  /*5070*/  LDS.128 R20, [R3+0x480] ;  /* 0x0004800003147984 */ /* 0x000e620000000c00 */
        /* <DEDUP_REMOVED lines=26> */
[----:B------:R-:W2:Y:S04]  /*5220*/  LDS.128 R12, [R32+0x440] ;  /* 0x00044000200c7984 */ /* 0x000ea80000000c00 */
[----:B------:R-:W-:Y:S04]  /*5230*/  LDS.128 R4, [R32+0x600] ;  /* 0x0006000020047984 */ /* 0x000fe80000000c00 */
[----:B------:R-:W3:Y:S01]  /*5240*/  LDS.128 R28, [R3+0x600] ;  /* 0x00060000031c7984 */ /* 0x000ee20000000c00 */
        /* <DEDUP_REMOVED lines=33> */
[----:B------:R-:W0:Y:S01]  /*5460*/  LDS.128 R8, [R3+0x680] ;  /* 0x0006800003087984 */ /* 0x000e220000000c00 */
        /* <DEDUP_REMOVED lines=63> */
[----:B------:R-:W0:Y:S04]  /*5860*/  LDS.128 R24, [R32+0x640] ;  /* 0x0006400020187984 */ /* 0x000e280000000c00 */
[----:B------:R-:W-:Y:S04]  /*5870*/  LDS.128 R12, [R32+0x800] ;  /* 0x00080000200c7984 */ /* 0x000fe80000000c00 */
[----:B------:R-:W1:Y:S04]  /*5880*/  LDS.128 R20, [R3+0x800] ;  /* 0x0008000003147984 */ /* 0x000e680000000c00 */
[----:B------:R-:W2:Y:S04]  /*5890*/  LDS.128 R4, [R3+0x880] ;  /* 0x0008800003047984 */ /* 0x000ea80000000c00 */
        /* <DEDUP_REMOVED lines=33> */
[-C--:B-1----:R-:W-:Y:S01]  /*5ab0*/  FFMA R35, R12, R20.reuse, R35 ;  /* 0x000000140c237223 */ /* 0x082fe20000000023 */
        /* <DEDUP_REMOVED lines=32> */
[-C--:B---3--:R-:W-:Y:S01]  /*5cc0*/  FFMA R103, R16, R20.reuse, R103 ;  /* 0x0000001410677223 */ /* 0x088fe20000000067 */
        /* <DEDUP_REMOVED lines=10> */
[----:B------:R-:W2:Y:S01]  /*5d70*/  LDS.128 R24, [R32+0xa40] ;  /* 0x000a400020187984 */ /* 0x000ea20000000c00 */
        /* <DEDUP_REMOVED lines=23> */
[----:B------:R-:W-:Y:S04]  /*5ef0*/  LDS.128 R20, [R3+0xc00] ;  /* 0x000c000003147984 */ /* 0x000fe80000000c00 */
[----:B------:R-:W3:Y:S04]  /*5f00*/  LDS.128 R4, [R32+0xc00] ;  /* 0x000c000020047984 */ /* 0x000ee80000000c00 */
[----:B------:R-:W4:Y:S01]  /*5f10*/  LDS.128 R16, [R32+0xc40] ;  /* 0x000c400020107984 */ /* 0x000f220000000c00 */
        /* <DEDUP_REMOVED lines=69> */
[----:B------:R-:W-:Y:S01]  /*6370*/  LDS.128 R24, [R32+0xe00] ;  /* 0x000e000020187984 */ /* 0x000fe20000000c00 */
[-C--:B------:R-:W-:Y:S01]  /*6380*/  FFMA R100, R7, R20.reuse, R100 ;  /* 0x0000001407647223 */ /* 0x080fe20000000064 */
[-C--:B----4-:R-:W-:Y:S01]  /*6390*/  FFMA R103, R16, R20.reuse, R103 ;  /* 0x0000001410677223 */ /* 0x090fe20000000067 */
[-C--:B------:R-:W-:Y:S01]  /*63a0*/  FFMA R106, R17, R20.reuse, R106 ;  /* 0x00000014116a7223 */ /* 0x080fe2000000006a */
[----:B------:R1:W2:Y:S01]  /*63b0*/  LDS.128 R12, [R3+0xe00] ;  /* 0x000e0000030c7984 */ /* 0x0002a20000000c00 */
        /* <DEDUP_REMOVED lines=43> */
[----:B------:R0:W1:Y:S01]  /*6670*/  LDS.128 R4, [R32+0xe40] ;  /* 0x000e400020047984 */ /* 0x0000620000000c00 */
        /* <DEDUP_REMOVED lines=15> */
[C---:B--2---:R-:W-:Y:S01]  /*6770*/  FFMA R35, R24.reuse, R12, R35 ;  /* 0x0000000c18237223 */ /* 0x044fe20000000023 */
        /* <DEDUP_REMOVED lines=31> */
[----:B------:R-:W-:Y:S06]  /*6970*/  BAR.SYNC.DEFER_BLOCKING 0x0 ;  /* 0x0000000000007b1d */ /* 0x000fec0000010000 */
[----:B01----:R-:W-:Y:S05]  /*6980*/  @P0 EXIT ;  /* 0x000000000000094d */ /* 0x003fea0003800000 */
[----:B------:R-:W0:Y:S01]  /*6990*/  LDC R8, c[0x0][0x3a0] ;  /* 0x0000e800ff087b82 */ /* 0x000e220000000800 */
[----:B------:R-:W-:Y:S01]  /*69a0*/  BSSY.RECONVERGENT B0, `(.L_x_24) ;  /* 0x0000042000007945 */ /* 0x000fe20003800200 */
        /* <DEDUP_REMOVED lines=22> */
[----:B0-----:R-:W-:Y:S01]  /*6b10*/  ISETP.GE.AND P0, PT, R33, R8, PT ;  /* 0x000000082100720c */ /* 0x001fe20003f06270 */
        /* <DEDUP_REMOVED lines=9> */
[----:B------:R-:W-:-:S03]  /*6bb0*/  FFMA R76, R7, R31, R76 ;  /* 0x0000001f074c7223 */ /* 0x000fc6000000004c */
[----:B------:R-:W-:Y:S05]  /*6bc0*/  @P0 BRA `(.L_x_25) ;  /* 0x00000000007c0947 */ /* 0x000fea0003800000 */
[----:B------:R-:W0:Y:S01]  /*6bd0*/  LDC.64 R4, c[0x0][0x390] ;  /* 0x0000e400ff047b82 */ /* 0x000e220000000a00 */
[----:B------:R-:W-:-:S04]  /*6be0*/  IMAD R7, R0, R8, R33 ;  /* 0x0000000800077224 */ /* 0x000fc800078e0221 */
[----:B0-----:R-:W-:Y:S01]  /*6bf0*/  IMAD.WIDE R4, R7, 0x4, R4 ;  /* 0x0000000407047825 */ /* 0x001fe200078e0204 */
[----:B------:R-:W-:-:S04]  /*6c00*/  IADD3 R7, PT, PT, R33, 0x1, RZ ;  /* 0x0000000121077810 */ /* 0x000fc80007ffe0ff */
[----:B------:R0:W-:Y:S01]  /*6c10*/  STG.E desc[UR8][R4.64], R35 ;  /* 0x0000002304007986 */ /* 0x0001e2000c101908 */
[----:B------:R-:W-:-:S13]  /*6c20*/  ISETP.GE.AND P1, PT, R7, R8, PT ;  /* 0x000000080700720c */ /* 0x000fda0003f26270 */
[----:B0-----:R-:W-:Y:S05]  /*6c30*/  @P1 BRA `(.L_x_25) ;  /* 0x0000000000601947 */ /* 0x001fea0003800000 */
[----:B------:R0:W-:Y:S01]  /*6c40*/  STG.E desc[UR8][R4.64+0x4], R20 ;  /* 0x0000041404007986 */ /* 0x0001e2000c101908 */
[----:B------:R-:W-:-:S04]  /*6c50*/  IADD3 R7, PT, PT, R33, 0x2, RZ ;  /* 0x0000000221077810 */ /* 0x000fc80007ffe0ff */
        /* <DEDUP_REMOVED lines=18> */
[----:B------:R-:W-:Y:S01]  /*6d80*/  IADD3 R7, PT, PT, R33, 0x23, RZ ;  /* 0x0000002321077810 */ /* 0x000fe20007ffe0ff */
[----:B------:R0:W-:Y:S03]  /*6d90*/  STG.E desc[UR8][R4.64+0x88], R37 ;  /* 0x0000882504007986 */ /* 0x0001e6000c101908 */
[----:B------:R-:W-:-:S13]  /*6da0*/  ISETP.GE.AND P1, PT, R7, R8, PT ;  /* 0x000000080700720c */ /* 0x000fda0003f26270 */
[----:B------:R0:W-:Y:S02]  /*6db0*/  @!P1 STG.E desc[UR8][R4.64+0x8c], R82 ;  /* 0x00008c5204009986 */ /* 0x0001e4000c101908 */
.L_x_25:
[----:B------:R-:W-:Y:S05]  /*6dc0*/  BSYNC.RECONVERGENT B0 ;  /* 0x0000000000007941 */ /* 0x000fea0003800200 */
.L_x_24:
[----:B0-----:R-:W-:-:S04]  /*6dd0*/  IADD3 R4, PT, PT, R0, 0x1, RZ ;  /* 0x0000000100047810 */ /* 0x001fc80007ffe0ff */
[----:B------:R-:W-:-:S13]  /*6de0*/  ISETP.GE.AND P1, PT, R4, UR5, PT ;  /* 0x0000000504007c0c */ /* 0x000fda000bf26270 */
[----:B------:R-:W-:Y:S05]  /*6df0*/  @P1 EXIT ;  /* 0x000000000000194d */ /* 0x000fea0003800000 */
[----:B------:R-:W-:Y:S01]  /*6e00*/  BSSY.RECONVERGENT B0, `(.L_x_26) ;  /* 0x0000022000007945 */ /* 0x000fe20003800200 */
[----:B------:R-:W-:-:S03]  /*6e10*/  IMAD R6, R0, R8, R8 ;  /* 0x0000000800067224 */ /* 0x000fc600078e0208 */
[----:B------:R-:W-:Y:S05]  /*6e20*/  @P0 BRA `(.L_x_27) ;  /* 0x00000000007c0947 */ /* 0x000fea0003800000 */
[----:B------:R-:W0:Y:S01]  /*6e30*/  LDC.64 R4, c[0x0][0x390] ;  /* 0x0000e400ff047b82 */ /* 0x000e220000000a00 */
[----:B------:R-:W-:-:S05]  /*6e40*/  IADD3 R7, PT, PT, R33, R6, RZ ;  /* 0x0000000621077210 */ /* 0x000fca0007ffe0ff */
        /* <DEDUP_REMOVED lines=29> */
.L_x_27:
[----:B------:R-:W-:Y:S05]  /*7020*/  BSYNC.RECONVERGENT B0 ;  /* 0x0000000000007941 */ /* 0x000fea0003800200 */
.L_x_26:
[----:B------:R-:W-:-:S04]  /*7030*/  IADD3 R3, PT, PT, R0, 0x2, RZ ;  /* 0x0000000200037810 */ /* 0x000fc80007ffe0ff */
[----:B------:R-:W-:-:S13]  /*7040*/  ISETP.GE.AND P1, PT, R3, UR5, PT ;  /* 0x0000000503007c0c */ /* 0x000fda000bf26270 */
[----:B------:R-:W-:Y:S05]  /*7050*/  @P1 EXIT ;  /* 0x000000000000194d */ /* 0x000fea0003800000 */
[----:B------:R-:W-:Y:S01]  /*7060*/  BSSY.RECONVERGENT B0, `(.L_x_28) ;  /* 0x0000022000007945 */ /* 0x000fe20003800200 */
[----:B------:R-:W-:-:S03]  /*7070*/  IADD3 R6, PT, PT, R6, R8, RZ ;  /* 0x0000000806067210 */ /* 0x000fc60007ffe0ff */
[----:B------:R-:W-:Y:S05]  /*7080*/  @P0 BRA `(.L_x_29) ;  /* 0x00000000007c0947 */ /* 0x000fea0003800000 */
[----:B0-----:R-:W0:Y:S01]  /*7090*/  LDC.64 R4, c[0x0][0x390] ;  /* 0x0000e400ff047b82 */ /* 0x001e220000000a00 */
[----:B------:R-:W-:-:S05]  /*70a0*/  IADD3 R3, PT, PT, R33, R6, RZ ;  /* 0x0000000621037210 */ /* 0x000fca0007ffe0ff */
[----:B0-----:R-:W-:Y:S01]  /*70b0*/  IMAD.WIDE R4, R3, 0x4, R4 ;  /* 0x0000000403047825 */ /* 0x001fe200078e0204 */
[----:B------:R-:W-:-:S04]  /*70c0*/  IADD3 R3, PT, PT, R33, 0x1, RZ ;  /* 0x0000000121037810 */ /* 0x000fc80007ffe0ff */
[----:B------:R1:W-:Y:S01]  /*70d0*/  STG.E desc[UR8][R4.64], R97 ;  /* 0x0000006104007986 */ /* 0x0003e2000c101908 */
[----:B------:R-:W-:-:S13]  /*70e0*/  ISETP.GE.AND P1, PT, R3, R8, PT ;  /* 0x000000080300720c */ /* 0x000fda0003f26270 */
[----:B-1----:R-:W-:Y:S05]  /*70f0*/  @P1 BRA `(.L_x_29) ;  /* 0x0000000000601947 */ /* 0x002fea0003800000 */
[----:B------:R1:W-:Y:S01]  /*7100*/  STG.E desc[UR8][R4.64+0x4], R74 ;  /* 0x0000044a04007986 */ /* 0x0003e2000c101908 */
[----:B------:R-:W-:-:S04]  /*7110*/  IADD3 R3, PT, PT, R33, 0x2, RZ ;  /* 0x0000000221037810 */ /* 0x000fc80007ffe0ff */
        /* <DEDUP_REMOVED lines=18> */
[----:B------:R-:W-:Y:S01]  /*7240*/  IADD3 R3, PT, PT, R33, 0x23, RZ ;  /* 0x0000002321037810 */ /* 0x000fe20007ffe0ff */
[----:B------:R1:W-:Y:S03]  /*7250*/  STG.E desc[UR8][R4.64+0x88], R87 ;  /* 0x0000885704007986 */ /* 0x0003e6000c101908 */
[----:B------:R-:W-:-:S13]  /*7260*/  ISETP.GE.AND P1, PT, R3, R8, PT ;  /* 0x000000080300720c */ /* 0x000fda0003f26270 */
[----:B------:R1:W-:Y:S02]  /*7270*/  @!P1 STG.E desc[UR8][R4.64+0x8c], R88 ;  /* 0x00008c5804009986 */ /* 0x0003e4000c101908 */
.L_x_29:
[----:B------:R-:W-:Y:S05]  /*7280*/  BSYNC.RECONVERGENT B0 ;  /* 0x0000000000007941 */ /* 0x000fea0003800200 */
.L_x_28:
[----:B------:R-:W-:-:S04]  /*7290*/  IADD3 R3, PT, PT, R0, 0x3, RZ ;  /* 0x0000000300037810 */ /* 0x000fc80007ffe0ff */
[----:B------:R-:W-:-:S13]  /*72a0*/  ISETP.GE.AND P1, PT, R3, UR5, PT ;  /* 0x0000000503007c0c */ /* 0x000fda000bf26270 */
[----:B------:R-:W-:Y:S05]  /*72b0*/  @P1 EXIT ;  /* 0x000000000000194d */ /* 0x000fea0003800000 */
[----:B------:R-:W-:Y:S01]  /*72c0*/  BSSY.RECONVERGENT B0, `(.L_x_30) ;  /* 0x0000022000007945 */ /* 0x000fe20003800200 */
[----:B------:R-:W-:-:S03]  /*72d0*/  IADD3 R6, PT, PT, R6, R8, RZ ;  /* 0x0000000806067210 */ /* 0x000fc60007ffe0ff */
[----:B------:R-:W-:Y:S05]  /*72e0*/  @P0 BRA `(.L_x_31) ;  /* 0x00000000007c0947 */ /* 0x000fea0003800000 */
[----:B01----:R-:W0:Y:S01]  /*72f0*/  LDC.64 R4, c[0x0][0x390] ;  /* 0x0000e400ff047b82 */ /* 0x003e220000000a00 */
[----:B------:R-:W-:-:S05]  /*7300*/  IADD3 R3, PT, PT, R33, R6, RZ ;  /* 0x0000000621037210 */ /* 0x000fca0007ffe0ff */
[----:B0-----:R-:W-:Y:S01]  /*7310*/  IMAD.WIDE R4, R3, 0x4, R4 ;  /* 0x0000000403047825 */ /* 0x001fe200078e0204 */
[----:B------:R-:W-:-:S04]  /*7320*/  IADD3 R3, PT, PT, R33, 0x1, RZ ;  /* 0x0000000121037810 */ /* 0x000fc80007ffe0ff */
[----:B------:R2:W-:Y:S01]  /*7330*/  STG.E desc[UR8][R4.64], R100 ;  /* 0x0000006404007986 */ /* 0x0005e2000c101908 */
[----:B------:R-:W-:-:S13]  /*7340*/  ISETP.GE.AND P1, PT, R3, R8, PT ;  /* 0x000000080300720c */ /* 0x000fda0003f26270 */
[----:B--2---:R-:W-:Y:S05]  /*7350*/  @P1 BRA `(.L_x_31) ;  /* 0x0000000000601947 */ /* 0x004fea0003800000 */
[----:B------:R2:W-:Y:S01]  /*7360*/  STG.E desc[UR8][R4.64+0x4], R40 ;  /* 0x0000042804007986 */ /* 0x0005e2000c101908 */
[----:B------:R-:W-:-:S04]  /*7370*/  IADD3 R3, PT, PT, R33, 0x2, RZ ;  /* 0x0000000221037810 */ /* 0x000fc80007ffe0ff */
        /* <DEDUP_REMOVED lines=18> */
[----:B------:R-:W-:Y:S01]  /*74a0*/  IADD3 R3, PT, PT, R33, 0x23, RZ ;  /* 0x0000002321037810 */ /* 0x000fe20007ffe0ff */
[----:B------:R2:W-:Y:S03]  /*74b0*/  STG.E desc[UR8][R4.64+0x88], R57 ;  /* 0x0000883904007986 */ /* 0x0005e6000c101908 */
[----:B------:R-:W-:-:S13]  /*74c0*/  ISETP.GE.AND P1, PT, R3, R8, PT ;  /* 0x000000080300720c */ /* 0x000fda0003f26270 */
[----:B------:R2:W-:Y:S02]  /*74d0*/  @!P1 STG.E desc[UR8][R4.64+0x8c], R58 ;  /* 0x00008c3a04009986 */ /* 0x0005e4000c101908 */
.L_x_31:
[----:B------:R-:W-:Y:S05]  /*74e0*/  BSYNC.RECONVERGENT B0 ;  /* 0x0000000000007941 */ /* 0x000fea0003800200 */
.L_x_30:
[----:B------:R-:W-:-:S04]  /*74f0*/  IADD3 R3, PT, PT, R0, 0x10, RZ ;  /* 0x0000001000037810 */ /* 0x000fc80007ffe0ff */
[----:B------:R-:W-:-:S13]  /*7500*/  ISETP.GE.AND P1, PT, R3, UR5, PT ;  /* 0x0000000503007c0c */ /* 0x000fda000bf26270 */
[----:B------:R-:W-:Y:S05]  /*7510*/  @P1 EXIT ;  /* 0x000000000000194d */ /* 0x000fea0003800000 */
[----:B------:R-:W-:Y:S01]  /*7520*/  BSSY.RECONVERGENT B0, `(.L_x_32) ;  /* 0x0000022000007945 */ /* 0x000fe20003800200 */
[----:B------:R-:W-:-:S03]  /*7530*/  IMAD R6, R8, 0xd, R6 ;  /* 0x0000000d08067824 */ /* 0x000fc600078e0206 */
[----:B------:R-:W-:Y:S05]  /*7540*/  @P0 BRA `(.L_x_33) ;  /* 0x00000000007c0947 */ /* 0x000fea0003800000 */
[----:B012---:R-:W0:Y:S01]  /*7550*/  LDC.64 R4, c[0x0][0x390] ;  /* 0x0000e400ff047b82 */ /* 0x007e220000000a00 */
[----:B------:R-:W-:-:S05]  /*7560*/  IADD3 R3, PT, PT, R33, R6, RZ ;  /* 0x0000000621037210 */ /* 0x000fca0007ffe0ff */
[----:B0-----:R-:W-:Y:S01]  /*7570*/  IMAD.WIDE R4, R3, 0x4, R4 ;  /* 0x0000000403047825 */ /* 0x001fe200078e0204 */
[----:B------:R-:W-:-:S04]  /*7580*/  IADD3 R3, PT, PT, R33, 0x1, RZ ;  /* 0x0000000121037810 */ /* 0x000fc80007ffe0ff */
[----:B------:R3:W-:Y:S01]  /*7590*/  STG.E desc[UR8][R4.64], R103 ;  /* 0x0000006704007986 */ /* 0x0007e2000c101908 */
[----:B------:R-:W-:-:S13]  /*75a0*/  ISETP.GE.AND P1, PT, R3, R8, PT ;  /* 0x000000080300720c */ /* 0x000fda0003f26270 */
[----:B---3--:R-:W-:Y:S05]  /*75b0*/  @P1 BRA `(.L_x_33) ;  /* 0x0000000000601947 */ /* 0x008fea0003800000 */
[----:B------:R3:W-:Y:S01]  /*75c0*/  STG.E desc[UR8][R4.64+0x4], R92 ;  /* 0x0000045c04007986 */ /* 0x0007e2000c101908 */
[----:B------:R-:W-:-:S04]  /*75d0*/  IADD3 R3, PT, PT, R33, 0x2, RZ ;  /* 0x0000000221037810 */ /* 0x000fc80007ffe0ff */
        /* <DEDUP_REMOVED lines=18> */
[----:B------:R-:W-:Y:S01]  /*7700*/  IADD3 R3, PT, PT, R33, 0x23, RZ ;  /* 0x0000002321037810 */ /* 0x000fe20007ffe0ff */
[----:B------:R3:W-:Y:S03]  /*7710*/  STG.E desc[UR8][R4.64+0x88], R61 ;  /* 0x0000883d04007986 */ /* 0x0007e6000c101908 */
[----:B------:R-:W-:-:S13]  /*7720*/  ISETP.GE.AND P1, PT, R3, R8, PT ;  /* 0x000000080300720c */ /* 0x000fda0003f26270 */
[----:B------:R3:W-:Y:S02]  /*7730*/  @!P1 STG.E desc[UR8][R4.64+0x8c], R64 ;  /* 0x00008c4004009986 */ /* 0x0007e4000c101908 */
.L_x_33:
[----:B------:R-:W-:Y:S05]  /*7740*/  BSYNC.RECONVERGENT B0 ;  /* 0x0000000000007941 */ /* 0x000fea0003800200 */
.L_x_32:
[----:B------:R-:W-:-:S04]  /*7750*/  IADD3 R3, PT, PT, R0, 0x11, RZ ;  /* 0x0000001100037810 */ /* 0x000fc80007ffe0ff */
[----:B------:R-:W-:-:S13]  /*7760*/  ISETP.GE.AND P1, PT, R3, UR5, PT ;  /* 0x0000000503007c0c */ /* 0x000fda000bf26270 */
[----:B------:R-:W-:Y:S05]  /*7770*/  @P1 EXIT ;  /* 0x000000000000194d */ /* 0x000fea0003800000 */
[----:B------:R-:W-:Y:S01]  /*7780*/  BSSY.RECONVERGENT B0, `(.L_x_34) ;  /* 0x0000022000007945 */ /* 0x000fe20003800200 */
[----:B------:R-:W-:-:S03]  /*7790*/  IADD3 R6, PT, PT, R6, R8, RZ ;  /* 0x0000000806067210 */ /* 0x000fc60007ffe0ff */
[----:B------:R-:W-:Y:S05]  /*77a0*/  @P0 BRA `(.L_x_35) ;  /* 0x00000000007c0947 */ /* 0x000fea0003800000 */
[----:B0123--:R-:W0:Y:S01]  /*77b0*/  LDC.64 R4, c[0x0][0x390] ;  /* 0x0000e400ff047b82 */ /* 0x00fe220000000a00 */
[----:B------:R-:W-:-:S05]  /*77c0*/  IADD3 R3, PT, PT, R33, R6, RZ ;  /* 0x0000000621037210 */ /* 0x000fca0007ffe0ff */
[----:B0-----:R-:W-:Y:S01]  /*77d0*/  IMAD.WIDE R4, R3, 0x4, R4 ;  /* 0x0000000403047825 */ /* 0x001fe200078e0204 */
[----:B------:R-:W-:-:S04]  /*77e0*/  IADD3 R3, PT, PT, R33, 0x1, RZ ;  /* 0x0000000121037810 */ /* 0x000fc80007ffe0ff */
[----:B------:R4:W-:Y:S01]  /*77f0*/  STG.E desc[UR8][R4.64], R106 ;  /* 0x0000006a04007986 */ /* 0x0009e2000c101908 */
[----:B------:R-:W-:-:S13]  /*7800*/  ISETP.GE.AND P1, PT, R3, R8, PT ;  /* 0x000000080300720c */ /* 0x000fda0003f26270 */
[----:B----4-:R-:W-:Y:S05]  /*7810*/  @P1 BRA `(.L_x_35) ;  /* 0x0000000000601947 */ /* 0x010fea0003800000 */
[----:B------:R4:W-:Y:S01]  /*7820*/  STG.E desc[UR8][R4.64+0x4], R42 ;  /* 0x0000042a04007986 */ /* 0x0009e2000c101908 */
[----:B------:R-:W-:-:S04]  /*7830*/  IADD3 R3, PT, PT, R33, 0x2, RZ ;  /* 0x0000000221037810 */ /* 0x000fc80007ffe0ff */
        /* <DEDUP_REMOVED lines=18> */
[----:B------:R-:W-:Y:S01]  /*7960*/  IADD3 R3, PT, PT, R33, 0x23, RZ ;  /* 0x0000002321037810 */ /* 0x000fe20007ffe0ff */
[----:B------:R4:W-:Y:S03]  /*7970*/  STG.E desc[UR8][R4.64+0x88], R63 ;  /* 0x0000883f04007986 */ /* 0x0009e6000c101908 */
[----:B------:R-:W-:-:S13]  /*7980*/  ISETP.GE.AND P1, PT, R3, R8, PT ;  /* 0x000000080300720c */ /* 0x000fda0003f26270 */
[----:B------:R4:W-:Y:S02]  /*7990*/  @!P1 STG.E desc[UR8][R4.64+0x8c], R68 ;  /* 0x00008c4404009986 */ /* 0x0009e4000c101908 */
.L_x_35:
[----:B------:R-:W-:Y:S05]  /*79a0*/  BSYNC.RECONVERGENT B0 ;  /* 0x0000000000007941 */ /* 0x000fea0003800200 */
.L_x_34:
[----:B------:R-:W-:-:S04]  /*79b0*/  IADD3 R3, PT, PT, R0, 0x12, RZ ;  /* 0x0000001200037810 */ /* 0x000fc80007ffe0ff */
[----:B------:R-:W-:-:S13]  /*79c0*/  ISETP.GE.AND P1, PT, R3, UR5, PT ;  /* 0x0000000503007c0c */ /* 0x000fda000bf26270 */
[----:B------:R-:W-:Y:S05]  /*79d0*/  @P1 EXIT ;  /* 0x000000000000194d */ /* 0x000fea0003800000 */
[----:B------:R-:W-:Y:S01]  /*79e0*/  BSSY.RECONVERGENT B0, `(.L_x_36) ;  /* 0x0000022000007945 */ /* 0x000fe20003800200 */
[----:B------:R-:W-:-:S03]  /*79f0*/  IADD3 R6, PT, PT, R6, R8, RZ ;  /* 0x0000000806067210 */ /* 0x000fc60007ffe0ff */
[----:B------:R-:W-:Y:S05]  /*7a00*/  @P0 BRA `(.L_x_37) ;  /* 0x00000000007c0947 */ /* 0x000fea0003800000 */
[----:B01234-:R-:W0:Y:S01]  /*7a10*/  LDC.64 R4, c[0x0][0x390] ;  /* 0x0000e400ff047b82 */ /* 0x01fe220000000a00 */
        /* <DEDUP_REMOVED lines=30> */
.L_x_37:
[----:B------:R-:W-:Y:S05]  /*7c00*/  BSYNC.RECONVERGENT B0 ;  /* 0x0000000000007941 */ /* 0x000fea0003800200 */
.L_x_36:
[----:B------:R-:W-:-:S04]  /*7c10*/  IADD3 R0, PT, PT, R0, 0x13, RZ ;  /* 0x0000001300007810 */ /* 0x000fc80007ffe0ff */
[----:B------:R-:W-:-:S13]  /*7c20*/  ISETP.GE.AND P1, PT, R0, UR5, PT ;  /* 0x0000000500007c0c */ /* 0x000fda000bf26270 */
[----:B------:R-:W-:Y:S05]  /*7c30*/  @P1 EXIT ;  /* 0x000000000000194d */ /* 0x000fea0003800000 */
[----:B------:R-:W-:Y:S05]  /*7c40*/  @P0 EXIT ;  /* 0x000000000000094d */ /* 0x000fea0003800000 */
[----:B01234-:R-:W0:Y:S01]  /*7c50*/  LDC.64 R4, c[0x0][0x390] ;  /* 0x0000e400ff047b82 */ /* 0x01fe220000000a00 */
[C---:B------:R-:W-:Y:S02]  /*7c60*/  IADD3 R7, PT, PT, R33.reuse, 0x1, RZ ;  /* 0x0000000121077810 */ /* 0x040fe40007ffe0ff */
[-C--:B------:R-:W-:Y:S02]  /*7c70*/  IADD3 R3, PT, PT, R33, R8.reuse, R6 ;  /* 0x0000000821037210 */ /* 0x080fe40007ffe006 */
[----:B------:R-:W-:-:S03]  /*7c80*/  ISETP.GE.AND P0, PT, R7, R8, PT ;  /* 0x000000080700720c */ /* 0x000fc60003f06270 */
[----:B0-----:R-:W-:-:S05]  /*7c90*/  IMAD.WIDE R4, R3, 0x4, R4 ;  /* 0x0000000403047825 */ /* 0x001fca00078e0204 */
[----:B------:R0:W-:Y:S05]  /*7ca0*/  STG.E desc[UR8][R4.64], R2 ;  /* 0x0000000204007986 */ /* 0x0001ea000c101908 */
[----:B------:R-:W-:Y:S05]  /*7cb0*/  @P0 EXIT ;  /* 0x000000000000094d */ /* 0x000fea0003800000 */
[----:B------:R-:W-:Y:S01]  /*7cc0*/  IADD3 R3, PT, PT, R33, 0x2, RZ ;  /* 0x0000000221037810 */ /* 0x000fe20007ffe0ff */
[----:B------:R1:W-:Y:S03]  /*7cd0*/  STG.E desc[UR8][R4.64+0x4], R114 ;  /* 0x0000047204007986 */ /* 0x0003e6000c101908 */
[----:B------:R-:W-:-:S13]  /*7ce0*/  ISETP.GE.AND P0, PT, R3, R8, PT ;  /* 0x000000080300720c */ /* 0x000fda0003f06270 */
[----:B-1----:R-:W-:Y:S05]  /*7cf0*/  @P0 EXIT ;  /* 0x000000000000094d */ /* 0x002fea0003800000 */
        /* <DEDUP_REMOVED lines=20> */
[----:B------:R-:W-:Y:S01]  /*7e40*/  STG.E desc[UR8][R4.64+0x8c], R76 ;  /* 0x00008c4c04007986 */ /* 0x000fe2000c101908 */
[----:B------:R-:W-:Y:S05]  /*7e50*/  EXIT ;  /* 0x000000000000794d */ /* 0x000fea0003800000 */
.L_x_38:
[----:B------:R-:W-:-:S00]  /*7e60*/  BRA `(.L_x_38) ;  /* 0xfffffffc00fc7947 */ /* 0x000fc0000383ffff */
[----:B------:R-:W-:-:S00]  /*7e70*/  NOP ;  /* 0x0000000000007918 */ /* 0x000fc00000000000 */
        /* <DEDUP_REMOVED lines=8> */
.L_x_78:


//--------------------- .text._Z12sgemm_v6_vecILi128ELi8ELi128ELi32ELi64ELi8ELi8EEvPfS0_S0_iii --------------------------
	.section	.text._Z12sgemm_v6_vecILi128ELi8ELi128ELi32ELi64ELi8ELi8EEvPfS0_S0_iii,"ax",@progbits
	.align	128
        .global         _Z12sgemm_v6_vecILi128ELi8ELi128ELi32ELi64ELi8ELi8EEvPfS0_S0_iii
        .type           _Z12sgemm_v6_vecILi128ELi8ELi128ELi32ELi64ELi8ELi8EEvPfS0_S0_iii,@function
        .size           _Z12sgemm_v6_vecILi128ELi8ELi128ELi32ELi64ELi8ELi8EEvPfS0_S0_iii,(.L_x_79 - _Z12sgemm_v6_vecILi128ELi8ELi128ELi32ELi64ELi8ELi8EEvPfS0_S0_iii)
        .other          _Z12sgemm_v6_vecILi128ELi8ELi128ELi32ELi64ELi8ELi8EEvPfS0_S0_iii,@"STO_CUDA_ENTRY STV_DEFAULT"
_Z12sgemm_v6_vecILi128ELi8ELi128ELi32ELi64ELi8ELi8EEvPfS0_S0_iii:
.text._Z12sgemm_v6_vecILi128ELi8ELi128ELi32ELi64ELi8ELi8EEvPfS0_S0_iii:
[----:B------:R-:W-:Y:S01]  /*0000*/  LDC R1, c[0x0][0x37c] ;  /* 0x0000df00ff017b82 */ /* 0x000fe20000000800 */
[----:B------:R-:W0:Y:S01]  /*0010*/  S2R R53, SR_TID.Y ;  /* 0x0000000000357919 */ /* 0x000e220000002200 */
[----:B------:R-:W0:Y:S01]  /*0020*/  LDCU UR5, c[0x0][0x360] ;  /* 0x00006c00ff0577ac */ /* 0x000e220008000800 */
[----:B------:R-:W-:Y:S01]  /*0030*/  BSSY.RECONVERGENT B0, `(.L_x_39) ;  /* 0x0000120000007945 */ /* 0x000fe20003800200 */
[----:B------:R-:W0:Y:S01]  /*0040*/  S2R R4, SR_TID.X ;  /* 0x0000000000047919 */ /* 0x000e220000002100 */
[----:B------:R-:W1:Y:S01]  /*0050*/  LDCU UR4, c[0x0][0x364] ;  /* 0x00006c80ff0477ac */ /* 0x000e620008000800 */
[----:B------:R-:W2:Y:S01]  /*0060*/  S2R R0, SR_CTAID.Y ;  /* 0x0000000000007919 */ /* 0x000ea20000002600 */
[----:B------:R-:W3:Y:S01]  /*0070*/  LDCU.64 UR12, c[0x0][0x358] ;  /* 0x00006b00ff0c77ac */ /* 0x000ee20008000a00 */
[----:B------:R-:W4:Y:S01]  /*0080*/  S2R R2, SR_CTAID.X ;  /* 0x0000000000027919 */ /* 0x000f220000002500 */
[----:B------:R-:W0:Y:S01]  /*0090*/  LDCU UR15, c[0x0][0x3a0] ;  /* 0x00007400ff0f77ac */ /* 0x000e220008000800 */
[----:B------:R-:W0:Y:S01]  /*00a0*/  LDCU UR7, c[0x0][0x3a0] ;  /* 0x00007400ff0777ac */ /* 0x000e220008000800 */
[----:B------:R-:W0:Y:S01]  /*00b0*/  LDCU UR16, c[0x0][0x39c] ;  /* 0x00007380ff1077ac */ /* 0x000e220008000800 */
[----:B------:R-:W0:Y:S01]  /*00c0*/  LDCU UR14, c[0x0][0x39c] ;  /* 0x00007380ff0e77ac */ /* 0x000e220008000800 */
[----:B------:R-:W0:Y:S01]  /*00d0*/  LDCU.64 UR10, c[0x0][0x398] ;  /* 0x00007300ff0a77ac */ /* 0x000e220008000a00 */
[----:B------:R-:W0:Y:S02]  /*00e0*/  LDCU.64 UR8, c[0x0][0x398] ;  /* 0x00007300ff0877ac */ /* 0x000e240008000a00 */
[----:B0-----:R-:W-:Y:S01]  /*00f0*/  IMAD R53, R53, UR5, R4 ;  /* 0x0000000535357c24 */ /* 0x001fe2000f8e0204 */
[----:B-1----:R-:W-:-:S04]  /*0100*/  UIMAD UR5, UR5, UR4, URZ ;  /* 0x00000004050572a4 */ /* 0x002fc8000f8e02ff */
[C---:B------:R-:W-:Y:S02]  /*0110*/  ISETP.GT.U32.AND P0, PT, R53.reuse, 0xff, PT ;  /* 0x000000ff3500780c */ /* 0x040fe40003f04070 */
[C---:B------:R-:W-:Y:S02]  /*0120*/  SHF.L.U32 R25, R53.reuse, 0x1, RZ ;  /* 0x0000000135197819 */ /* 0x040fe400000006ff */
[--C-:B------:R-:W-:Y:S02]  /*0130*/  SHF.R.U32.HI R5, RZ, 0x3, R53.reuse ;  /* 0x00000003ff057819 */ /* 0x100fe40000011635 */
[--C-:B------:R-:W-:Y:S02]  /*0140*/  SHF.R.U32.HI R27, RZ, 0x1, R53.reuse ;  /* 0x00000001ff1b7819 */ /* 0x100fe40000011635 */
[----:B------:R-:W-:Y:S02]  /*0150*/  SHF.R.U32.HI R52, RZ, 0x5, R53 ;  /* 0x00000005ff347819 */ /* 0x000fe40000011635 */
[----:B------:R-:W-:-:S02]  /*0160*/  LOP3.LUT R3, R53, 0x7, RZ, 0xc0, !PT ;  /* 0x0000000735037812 */ /* 0x000fc400078ec0ff */
[----:B------:R-:W-:Y:S02]  /*0170*/  SHF.L.U32 R4, R53, 0x2, RZ ;  /* 0x0000000235047819 */ /* 0x000fe400000006ff */
[----:B------:R-:W-:Y:S02]  /*0180*/  LOP3.LUT R25, R25, 0x40, RZ, 0xc0, !PT ;  /* 0x0000004019197812 */ /* 0x000fe400078ec0ff */
[----:B------:R-:W-:Y:S02]  /*0190*/  LOP3.LUT R5, R5, 0x3, RZ, 0xc0, !PT ;  /* 0x0000000305057812 */ /* 0x000fe400078ec0ff */
[----:B------:R-:W-:Y:S01]  /*01a0*/  LOP3.LUT R26, R27, 0x1fffe0, RZ, 0xc0, !PT ;  /* 0x001fffe01b1a7812 */ /* 0x000fe200078ec0ff */
[----:B--234-:R-:W-:Y:S06]  /*01b0*/  @P0 BRA `(.L_x_40) ;  /* 0x00000010001c0947 */ /* 0x01cfec0003800000 */
[----:B------:R-:W-:Y:S01]  /*01c0*/  MOV R7, UR5 ;  /* 0x0000000500077c02 */ /* 0x000fe20008000f00 */
[----:B------:R-:W-:Y:S01]  /*01d0*/  HFMA2 R8, -RZ, RZ, 0, 0 ;  /* 0x00000000ff087431 */ /* 0x000fe200000001ff */
[----:B------:R-:W-:Y:S02]  /*01e0*/  BSSY.RECONVERGENT B1, `(.L_x_41) ;  /* 0x000003e000017945 */ /* 0x000fe40003800200 */
[----:B------:R-:W-:-:S04]  /*01f0*/  SHF.L.U32 R7, R7, 0x2, RZ ;  /* 0x0000000207077819 */ /* 0x000fc800000006ff */
[----:B------:R-:W0:Y:S01]  /*0200*/  I2F.U32.RP R10, R7 ;  /* 0x00000007000a7306 */ /* 0x000e220000209000 */
[C---:B------:R-:W-:Y:S02]  /*0210*/  VIADDMNMX.U32 R6, R7.reuse, R4, 0x400, !PT ;  /* 0x0000040007067446 */ /* 0x040fe40007800004 */
[----:B------:R-:W-:Y:S02]  /*0220*/  IADD3 R13, PT, PT, RZ, -R7, RZ ;  /* 0x80000007ff0d7210 */ /* 0x000fe40007ffe0ff */
[C---:B------:R-:W-:Y:S02]  /*0230*/  IADD3 R11, PT, PT, -R7.reuse, R6, RZ ;  /* 0x00000006070b7210 */ /* 0x040fe40007ffe1ff */
[----:B------:R-:W-:Y:S02]  /*0240*/  ISETP.NE.U32.AND P2, PT, R7, RZ, PT ;  /* 0x000000ff0700720c */ /* 0x000fe40003f45070 */
[----:B------:R-:W-:-:S04]  /*0250*/  ISETP.NE.AND P0, PT, R11, R4, PT ;  /* 0x000000040b00720c */ /* 0x000fc80003f05270 */
[----:B------:R-:W-:Y:S01]  /*0260*/  SEL R6, RZ, 0x1, !P0 ;  /* 0x00000001ff067807 */ /* 0x000fe20004000000 */
[----:B0-----:R-:W0:Y:S02]  /*0270*/  MUFU.RCP R10, R10 ;  /* 0x0000000a000a7308 */ /* 0x001e240000001000 */
[----:B0-----:R-:W-:Y:S02]  /*0280*/  IADD3 R9, PT, PT, R10, 0xffffffe, RZ ;  /* 0x0ffffffe0a097810 */ /* 0x001fe40007ffe0ff */
[----:B------:R-:W-:-:S04]  /*0290*/  MOV R10, R4 ;  /* 0x00000004000a7202 */ /* 0x000fc80000000f00 */
[----:B------:R-:W0:Y:S02]  /*02a0*/  F2I.FTZ.U32.TRUNC.NTZ R9, R9 ;  /* 0x0000000900097305 */ /* 0x000e24000021f000 */
[----:B0-----:R-:W-:-:S04]  /*02b0*/  IMAD R13, R13, R9, RZ ;  /* 0x000000090d0d7224 */ /* 0x001fc800078e02ff */
[----:B------:R-:W-:Y:S01]  /*02c0*/  IMAD.HI.U32 R13, R9, R13, R8 ;  /* 0x0000000d090d7227 */ /* 0x000fe200078e0008 */
[----:B------:R-:W-:-:S05]  /*02d0*/  IADD3 R8, PT, PT, R11, -R4, -R6 ;  /* 0x800000040b087210 */ /* 0x000fca0007ffe806 */
[----:B------:R-:W-:-:S05]  /*02e0*/  IMAD.HI.U32 R13, R13, R8, RZ ;  /* 0x000000080d0d7227 */ /* 0x000fca00078e00ff */
[----:B------:R-:W-:-:S05]  /*02f0*/  IADD3 R9, PT, PT, -R13, RZ, RZ ;  /* 0x000000ff0d097210 */ /* 0x000fca0007ffe1ff */
[----:B------:R-:W-:-:S05]  /*0300*/  IMAD R8, R7, R9, R8 ;  /* 0x0000000907087224 */ /* 0x000fca00078e0208 */
[----:B------:R-:W-:-:S13]  /*0310*/  ISETP.GE.U32.AND P0, PT, R8, R7, PT ;  /* 0x000000070800720c */ /* 0x000fda0003f06070 */
[----:B------:R-:W-:Y:S02]  /*0320*/  @P0 IADD3 R8, PT, PT, -R7, R8, RZ ;  /* 0x0000000807080210 */ /* 0x000fe40007ffe1ff */
[----:B------:R-:W-:Y:S02]  /*0330*/  @P0 IADD3 R13, PT, PT, R13, 0x1, RZ ;  /* 0x000000010d0d0810 */ /* 0x000fe40007ffe0ff */
[----:B------:R-:W-:-:S13]  /*0340*/  ISETP.GE.U32.AND P1, PT, R8, R7, PT ;  /* 0x000000070800720c */ /* 0x000fda0003f26070 */
[----:B------:R-:W-:Y:S02]  /*0350*/  @P1 IADD3 R13, PT, PT, R13, 0x1, RZ ;  /* 0x000000010d0d1810 */ /* 0x000fe40007ffe0ff */
[----:B------:R-:W-:-:S04]  /*0360*/  @!P2 LOP3.LUT R13, RZ, R7, RZ, 0x33, !PT ;  /* 0x00000007ff0da212 */ /* 0x000fc800078e33ff */
[----:B------:R-:W-:-:S04]  /*0370*/  IADD3 R6, PT, PT, R6, R13, RZ ;  /* 0x0000000d06067210 */ /* 0x000fc80007ffe0ff */
[C---:B------:R-:W-:Y:S02]  /*0380*/  LOP3.LUT R8, R6.reuse, 0x3, RZ, 0xc0, !PT ;  /* 0x0000000306087812 */ /* 0x040fe400078ec0ff */
[----:B------:R-:W-:Y:S02]  /*0390*/  ISETP.GE.U32.AND P1, PT, R6, 0x3, PT ;  /* 0x000000030600780c */ /* 0x000fe40003f26070 */
[----:B------:R-:W-:Y:S02]  /*03a0*/  ISETP.NE.AND P0, PT, R8, 0x3, PT ;  /* 0x000000030800780c */ /* 0x000fe40003f05270 */
[C---:B------:R-:W-:Y:S02]  /*03b0*/  ISETP.GE.U32.AND P3, PT, R6.reuse, 0x3, PT ;  /* 0x000000030600780c */ /* 0x040fe40003f66070 */
[----:B------:R-:W-:Y:S02]  /*03c0*/  IADD3 R6, PT, PT, R6, 0x1, RZ ;  /* 0x0000000106067810 */ /* 0x000fe40007ffe0ff */
[----:B------:R-:W-:-:S02]  /*03d0*/  ISETP.NE.AND P4, PT, R8, 0x3, PT ;  /* 0x000000030800780c */ /* 0x000fc40003f85270 */
[----:B------:R-:W-:-:S05]  /*03e0*/  LOP3.LUT R6, R6, 0x3, RZ, 0xc0, !PT ;  /* 0x0000000306067812 */ /* 0x000fca00078ec0ff */
[----:B------:R-:W-:Y:S06]  /*03f0*/  @!P0 BRA `(.L_x_42) ;  /* 0x0000000000708947 */ /* 0x000fec0003800000 */
[----:B------:R-:W-:Y:S02]  /*0400*/  MOV R11, RZ ;  /* 0x000000ff000b7202 */ /* 0x000fe40000000f00 */
[----:B------:R-:W-:-:S07]  /*0410*/  MOV R10, R4 ;  /* 0x00000004000a7202 */ /* 0x000fce0000000f00 */
.L_x_43:
[----:B------:R-:W-:Y:S02]  /*0420*/  SHF.R.U32.HI R15, RZ, 0x3, R10 ;  /* 0x00000003ff0f7819 */ /* 0x000fe4000001160a */
[----:B------:R-:W-:Y:S02]  /*0430*/  LOP3.LUT R12, R10, 0x4, RZ, 0xc0, !PT ;  /* 0x000000040a0c7812 */ /* 0x000fe400078ec0ff */
[----:B------:R-:W-:-:S04]  /*0440*/  LEA R13, R0, R15, 0x7 ;  /* 0x0000000f000d7211 */ /* 0x000fc800078e38ff */
[----:B------:R-:W-:-:S04]  /*0450*/  ISETP.GE.AND P0, PT, R13, UR8, PT ;  /* 0x000000080d007c0c */ /* 0x000fc8000bf06270 */
[----:B------:R-:W-:-:S13]  /*0460*/  ISETP.LT.AND P0, PT, R12, UR9, !P0 ;  /* 0x000000090c007c0c */ /* 0x000fda000c701270 */
[----:B------:R-:W0:Y:S01]  /*0470*/  @P0 LDC.64 R8, c[0x0][0x380] ;  /* 0x0000e000ff080b82 */ /* 0x000e220000000a00 */
[----:B------:R-:W-:-:S04]  /*0480*/  @P0 IMAD R13, R13, UR9, R12 ;  /* 0x000000090d0d0c24 */ /* 0x000fc8000f8e020c */
[----:B0-----:R-:W-:-:S05]  /*0490*/  @P0 IMAD.WIDE.U32 R8, R13, 0x4, R8 ;  /* 0x000000040d080825 */ /* 0x001fca00078e0008 */
[----:B------:R-:W2:Y:S01]  /*04a0*/  @P0 LDG.E.128.CONSTANT R16, desc[UR12][R8.64] ;  /* 0x0000000c08100981 */ /* 0x000ea2000c1e9d00 */
        /* <DEDUP_REMOVED lines=8> */
[----:B------:R0:W-:Y:S04]  /*0530*/  @!P0 STS [R12+0x200], RZ ;  /* 0x000200ff0c008388 */ /* 0x0001e80000000800 */
[----:B------:R0:W-:Y:S04]  /*0540*/  @!P0 STS [R12+0x400], RZ ;  /* 0x000400ff0c008388 */ /* 0x0001e80000000800 */
[----:B------:R0:W-:Y:S04]  /*0550*/  @!P0 STS [R12+0x600], RZ ;  /* 0x000600ff0c008388 */ /* 0x0001e80000000800 */
[----:B--2---:R0:W-:Y:S04]  /*0560*/  @P0 STS [R12], R16 ;  /* 0x000000100c000388 */ /* 0x0041e80000000800 */
[----:B------:R0:W-:Y:S04]  /*0570*/  @P0 STS [R12+0x200], R17 ;  /* 0x000200110c000388 */ /* 0x0001e80000000800 */
[----:B------:R0:W-:Y:S04]  /*0580*/  @P0 STS [R12+0x400], R18 ;  /* 0x000400120c000388 */ /* 0x0001e80000000800 */
[----:B------:R0:W-:Y:S01]  /*0590*/  @P0 STS [R12+0x600], R19 ;  /* 0x000600130c000388 */ /* 0x0001e20000000800 */
[----:B------:R-:W-:-:S13]  /*05a0*/  ISETP.NE.AND P0, PT, R11, R6, PT ;  /* 0x000000060b00720c */ /* 0x000fda0003f05270 */
[----:B0-----:R-:W-:Y:S05]  /*05b0*/  @P0 BRA `(.L_x_43) ;  /* 0xfffffffc00980947 */ /* 0x001fea000383ffff */
.L_x_42:
[----:B------:R-:W-:Y:S05]  /*05c0*/  BSYNC.RECONVERGENT B1 ;  /* 0x0000000000017941 */ /* 0x000fea0003800200 */
.L_x_41:
[----:B------:R-:W-:Y:S04]  /*05d0*/  BSSY.RECONVERGENT B1, `(.L_x_44) ;  /* 0x0000061000017945 */ /* 0x000fe80003800200 */
[----:B------:R-:W-:Y:S05]  /*05e0*/  @!P1 BRA `(.L_x_45) ;  /* 0x00000004007c9947 */ /* 0x000fea0003800000 */
.L_x_46:
[C---:B------:R-:W-:Y:S02]  /*05f0*/  IADD3 R8, PT, PT, R7.reuse, R10, RZ ;  /* 0x0000000a07087210 */ /* 0x040fe40007ffe0ff */
[----:B------:R-:W-:Y:S02]  /*0600*/  SHF.R.U32.HI R31, RZ, 0x3, R10 ;  /* 0x00000003ff1f7819 */ /* 0x000fe4000001160a */
[----:B-1----:R-:W-:Y:S02]  /*0610*/  LOP3.LUT R28, R10, 0x4, RZ, 0xc0, !PT ;  /* 0x000000040a1c7812 */ /* 0x002fe400078ec0ff */
        /* <DEDUP_REMOVED lines=21> */
[----:B------:R-:W-:-:S06]  /*0770*/  @!P0 IMAD R11, R11, UR11, R28 ;  /* 0x0000000b0b0b8c24 */ /* 0x000fcc000f8e021c */
[----:B------:R-:W1:Y:S08]  /*0780*/  @P1 LDC.64 R12, c[0x0][0x380] ;  /* 0x0000e000ff0c1b82 */ /* 0x000e700000000a00 */
[----:B------:R-:W2:Y:S08]  /*0790*/  @P2 LDC.64 R16, c[0x0][0x380] ;  /* 0x0000e000ff102b82 */ /* 0x000eb00000000a00 */
[----:B------:R-:W3:Y:S01]  /*07a0*/  @P5 LDC.64 R20, c[0x0][0x380] ;  /* 0x0000e000ff145b82 */ /* 0x000ee20000000a00 */
[----:B------:R-:W-:-:S02]  /*07b0*/  @P1 IMAD R15, R14, UR11, R29 ;  /* 0x0000000b0e0f1c24 */ /* 0x000fc4000f8e021d */
[----:B0-----:R-:W-:-:S04]  /*07c0*/  @!P0 IMAD.WIDE.U32 R8, R11, 0x4, R8 ;  /* 0x000000040b088825 */ /* 0x001fc800078e0008 */
[----:B------:R-:W-:Y:S02]  /*07d0*/  @P2 IMAD R19, R19, UR11, R30 ;  /* 0x0000000b13132c24 */ /* 0x000fe4000f8e021e */
[----:B-1----:R-:W-:Y:S01]  /*07e0*/  @P1 IMAD.WIDE.U32 R12, R15, 0x4, R12 ;  /* 0x000000040f0c1825 */ /* 0x002fe200078e000c */
[----:B------:R-:W4:Y:S03]  /*07f0*/  @!P0 LDG.E.128.CONSTANT R8, desc[UR12][R8.64] ;  /* 0x0000000c08088981 */ /* 0x000f26000c1e9d00 */
[----:B------:R-:W-:Y:S02]  /*0800*/  @P5 IMAD R23, R23, UR11, R36 ;  /* 0x0000000b17175c24 */ /* 0x000fe4000f8e0224 */
[----:B------:R-:W5:Y:S01]  /*0810*/  @P1 LDG.E.128.CONSTANT R12, desc[UR12][R12.64] ;  /* 0x0000000c0c0c1981 */ /* 0x000f62000c1e9d00 */
[----:B--2---:R-:W-:-:S06]  /*0820*/  @P2 IMAD.WIDE.U32 R16, R19, 0x4, R16 ;  /* 0x0000000413102825 */ /* 0x004fcc00078e0010 */
[----:B------:R-:W2:Y:S01]  /*0830*/  @P2 LDG.E.128.CONSTANT R16, desc[UR12][R16.64] ;  /* 0x0000000c10102981 */ /* 0x000ea2000c1e9d00 */
[----:B---3--:R-:W-:-:S06]  /*0840*/  @P5 IMAD.WIDE.U32 R20, R23, 0x4, R20 ;  /* 0x0000000417145825 */ /* 0x008fcc00078e0014 */
[----:B------:R-:W3:Y:S01]  /*0850*/  @P5 LDG.E.128.CONSTANT R20, desc[UR12][R20.64] ;  /* 0x0000000c14145981 */ /* 0x000ee2000c1e9d00 */
[----:B------:R-:W0:Y:S01]  /*0860*/  S2UR UR6, SR_CgaCtaId ;  /* 0x00000000000679c3 */ /* 0x000e220000008800 */
[----:B------:R-:W-:Y:S02]  /*0870*/  UMOV UR4, 0x400 ;  /* 0x0000040000047882 */ /* 0x000fe40000000000 */
[----:B0-----:R-:W-:-:S06]  /*0880*/  ULEA UR4, UR6, UR4, 0x18 ;  /* 0x0000000406047291 */ /* 0x001fcc000f8ec0ff */
[----:B------:R-:W-:-:S04]  /*0890*/  @!P0 MOV R37, UR4 ;  /* 0x0000000400258c02 */ /* 0x000fc80008000f00 */
[C---:B------:R-:W-:Y:S02]  /*08a0*/  @!P0 LEA R24, R28.reuse, R37, 0x9 ;  /* 0x000000251c188211 */ /* 0x040fe400078e48ff */
[----:B------:R-:W-:Y:S02]  /*08b0*/  @P0 MOV R37, UR4 ;  /* 0x0000000400250c02 */ /* 0x000fe40008000f00 */
[----:B------:R-:W-:Y:S02]  /*08c0*/  @!P0 LEA R24, R31, R24, 0x2 ;  /* 0x000000181f188211 */ /* 0x000fe400078e10ff */
[-C--:B------:R-:W-:Y:S02]  /*08d0*/  @P0 LEA R38, R28, R37.reuse, 0x9 ;  /* 0x000000251c260211 */ /* 0x080fe400078e48ff */
[CC--:B------:R-:W-:Y:S02]  /*08e0*/  @!P1 LEA R28, R29.reuse, R37.reuse, 0x9 ;  /* 0x000000251d1c9211 */ /* 0x0c0fe400078e48ff */
[----:B------:R-:W-:-:S02]  /*08f0*/  @P1 LEA R40, R29, R37, 0x9 ;  /* 0x000000251d281211 */ /* 0x000fc400078e48ff */
[CC--:B------:R-:W-:Y:S02]  /*0900*/  @!P2 LEA R29, R30.reuse, R37.reuse, 0x9 ;  /* 0x000000251e1da211 */ /* 0x0c0fe400078e48ff */
[-C--:B------:R-:W-:Y:S02]  /*0910*/  @P2 LEA R39, R30, R37.reuse, 0x9 ;  /* 0x000000251e272211 */ /* 0x080fe400078e48ff */
[----:B------:R-:W-:Y:S02]  /*0920*/  @P0 LEA R38, R31, R38, 0x2 ;  /* 0x000000261f260211 */ /* 0x000fe400078e10ff */
[CC--:B------:R-:W-:Y:S02]  /*0930*/  @!P5 LEA R30, R36.reuse, R37.reuse, 0x9 ;  /* 0x00000025241ed211 */ /* 0x0c0fe400078e48ff */
[----:B------:R-:W-:Y:S02]  /*0940*/  @!P1 LEA R28, R33, R28, 0x2 ;  /* 0x0000001c211c9211 */ /* 0x000fe400078e10ff */
[----:B------:R-:W-:-:S02]  /*0950*/  @P5 LEA R36, R36, R37, 0x9 ;  /* 0x0000002524245211 */ /* 0x000fc400078e48ff */
[----:B------:R-:W-:Y:S02]  /*0960*/  @P1 LEA R40, R33, R40, 0x2 ;  /* 0x0000002821281211 */ /* 0x000fe400078e10ff */
[C---:B------:R-:W-:Y:S02]  /*0970*/  @!P2 LEA R29, R32.reuse, R29, 0x2 ;  /* 0x0000001d201da211 */ /* 0x040fe400078e10ff */
[----:B------:R-:W-:Y:S02]  /*0980*/  @P2 LEA R39, R32, R39, 0x2 ;  /* 0x0000002720272211 */ /* 0x000fe400078e10ff */
[C---:B------:R-:W-:Y:S02]  /*0990*/  @!P5 LEA R30, R35.reuse, R30, 0x2 ;  /* 0x0000001e231ed211 */ /* 0x040fe400078e10ff */
[----:B------:R-:W-:Y:S01]  /*09a0*/  @P5 LEA R36, R35, R36, 0x2 ;  /* 0x0000002423245211 */ /* 0x000fe200078e10ff */
[----:B----4-:R-:W-:Y:S04]  /*09b0*/  @!P0 STS [R24], R8 ;  /* 0x0000000818008388 */ /* 0x010fe80000000800 */
[----:B------:R-:W-:Y:S04]  /*09c0*/  @!P0 STS [R24+0x200], R9 ;  /* 0x0002000918008388 */ /* 0x000fe80000000800 */
[----:B------:R0:W-:Y:S04]  /*09d0*/  @!P0 STS [R24+0x400], R10 ;  /* 0x0004000a18008388 */ /* 0x0001e80000000800 */
[----:B------:R1:W-:Y:S04]  /*09e0*/  @!P0 STS [R24+0x600], R11 ;  /* 0x0006000b18008388 */ /* 0x0003e80000000800 */
[----:B------:R1:W-:Y:S01]  /*09f0*/  @P0 STS [R38], RZ ;  /* 0x000000ff26000388 */ /* 0x0003e20000000800 */
[----:B0-----:R-:W-:-:S03]  /*0a00*/  IADD3 R10, PT, PT, R7, R34, RZ ;  /* 0x00000022070a7210 */ /* 0x001fc60007ffe0ff */
[----:B------:R1:W-:Y:S04]  /*0a10*/  @P0 STS [R38+0x200], RZ ;  /* 0x000200ff26000388 */ /* 0x0003e80000000800 */
[----:B------:R1:W-:Y:S04]  /*0a20*/  @P0 STS [R38+0x400], RZ ;  /* 0x000400ff26000388 */ /* 0x0003e80000000800 */
[----:B------:R1:W-:Y:S01]  /*0a30*/  @P0 STS [R38+0x600], RZ ;  /* 0x000600ff26000388 */ /* 0x0003e20000000800 */
[----:B------:R-:W-:-:S03]  /*0a40*/  ISETP.GE.U32.AND P0, PT, R10, 0x400, PT ;  /* 0x000004000a00780c */ /* 0x000fc60003f06070 */
[----:B------:R1:W-:Y:S04]  /*0a50*/  @!P1 STS [R28], RZ ;  /* 0x000000ff1c009388 */ /* 0x0003e80000000800 */
[----:B------:R1:W-:Y:S04]  /*0a60*/  @!P1 STS [R28+0x200], RZ ;  /* 0x000200ff1c009388 */ /* 0x0003e80000000800 */
[----:B------:R1:W-:Y:S04]  /*0a70*/  @!P1 STS [R28+0x400], RZ ;  /* 0x000400ff1c009388 */ /* 0x0003e80000000800 */
[----:B------:R1:W-:Y:S04]  /*0a80*/  @!P1 STS [R28+0x600], RZ ;  /* 0x000600ff1c009388 */ /* 0x0003e80000000800 */
[----:B-----5:R1:W-:Y:S04]  /*0a90*/  @P1 STS [R40], R12 ;  /* 0x0000000c28001388 */ /* 0x0203e80000000800 */
[----:B------:R1:W-:Y:S04]  /*0aa0*/  @P1 STS [R40+0x200], R13 ;  /* 0x0002000d28001388 */ /* 0x0003e80000000800 */
[----:B------:R1:W-:Y:S04]  /*0ab0*/  @P1 STS [R40+0x400], R14 ;  /* 0x0004000e28001388 */ /* 0x0003e80000000800 */
[----:B------:R1:W-:Y:S04]  /*0ac0*/  @P1 STS [R40+0x600], R15 ;  /* 0x0006000f28001388 */ /* 0x0003e80000000800 */
[----:B------:R1:W-:Y:S04]  /*0ad0*/  @!P2 STS [R29], RZ ;  /* 0x000000ff1d00a388 */ /* 0x0003e80000000800 */
[----:B------:R1:W-:Y:S04]  /*0ae0*/  @!P2 STS [R29+0x200], RZ ;  /* 0x000200ff1d00a388 */ /* 0x0003e80000000800 */
[----:B------:R1:W-:Y:S04]  /*0af0*/  @!P2 STS [R29+0x400], RZ ;  /* 0x000400ff1d00a388 */ /* 0x0003e80000000800 */
[----:B------:R1:W-:Y:S04]  /*0b00*/  @!P2 STS [R29+0x600], RZ ;  /* 0x000600ff1d00a388 */ /* 0x0003e80000000800 */
[----:B--2---:R1:W-:Y:S04]  /*0b10*/  @P2 STS [R39], R16 ;  /* 0x0000001027002388 */ /* 0x0043e80000000800 */
[----:B------:R1:W-:Y:S04]  /*0b20*/  @P2 STS [R39+0x200], R17 ;  /* 0x0002001127002388 */ /* 0x0003e80000000800 */
[----:B------:R1:W-:Y:S04]  /*0b30*/  @P2 STS [R39+0x400], R18 ;  /* 0x0004001227002388 */ /* 0x0003e80000000800 */
[----:B------:R1:W-:Y:S04]  /*0b40*/  @P2 STS [R39+0x600], R19 ;  /* 0x0006001327002388 */ /* 0x0003e80000000800 */
[----:B------:R1:W-:Y:S04]  /*0b50*/  @!P5 STS [R30], RZ ;  /* 0x000000ff1e00d388 */ /* 0x0003e80000000800 */
[----:B------:R1:W-:Y:S04]  /*0b60*/  @!P5 STS [R30+0x200], RZ ;  /* 0x000200ff1e00d388 */ /* 0x0003e80000000800 */
[----:B------:R1:W-:Y:S04]  /*0b70*/  @!P5 STS [R30+0x400], RZ ;  /* 0x000400ff1e00d388 */ /* 0x0003e80000000800 */
[----:B------:R1:W-:Y:S04]  /*0b80*/  @!P5 STS [R30+0x600], RZ ;  /* 0x000600ff1e00d388 */ /* 0x0003e80000000800 */
[----:B---3--:R1:W-:Y:S04]  /*0b90*/  @P5 STS [R36], R20 ;  /* 0x0000001424005388 */ /* 0x0083e80000000800 */
[----:B------:R1:W-:Y:S04]  /*0ba0*/  @P5 STS [R36+0x200], R21 ;  /* 0x0002001524005388 */ /* 0x0003e80000000800 */
[----:B------:R1:W-:Y:S04]  /*0bb0*/  @P5 STS [R36+0x400], R22 ;  /* 0x0004001624005388 */ /* 0x0003e80000000800 */
[----:B------:R1:W-:Y:S01]  /*0bc0*/  @P5 STS [R36+0x600], R23 ;  /* 0x0006001724005388 */ /* 0x0003e20000000800 */
[----:B------:R-:W-:Y:S05]  /*0bd0*/  @!P0 BRA `(.L_x_46) ;  /* 0xfffffff800848947 */ /* 0x000fea000383ffff */
.L_x_45:
[----:B------:R-:W-:Y:S05]  /*0be0*/  BSYNC.RECONVERGENT B1 ;  /* 0x0000000000017941 */ /* 0x000fea0003800200 */
.L_x_44:
[----:B------:R-:W-:Y:S01]  /*0bf0*/  BSSY.RECONVERGENT B1, `(.L_x_47) ;  /* 0x000001a000017945 */ /* 0x000fe20003800200 */
[----:B-1----:R-:W-:-:S03]  /*0c00*/  MOV R24, R4 ;  /* 0x0000000400187202 */ /* 0x002fc60000000f00 */
[----:B------:R-:W-:Y:S05]  /*0c10*/  @!P4 BRA `(.L_x_48) ;  /* 0x00000000005cc947 */ /* 0x000fea0003800000 */
[----:B------:R-:W-:Y:S01]  /*0c20*/  HFMA2 R11, -RZ, RZ, 0, 0 ;  /* 0x00000000ff0b7431 */ /* 0x000fe200000001ff */
[----:B------:R-:W-:-:S07]  /*0c30*/  MOV R24, R4 ;  /* 0x0000000400187202 */ /* 0x000fce0000000f00 */
.L_x_49:
[----:B------:R-:W-:Y:S02]  /*0c40*/  LOP3.LUT R17, R24, 0x7c, RZ, 0xc0, !PT ;  /* 0x0000007c18117812 */ /* 0x000fe400078ec0ff */
[----:B0-----:R-:W-:Y:S02]  /*0c50*/  SHF.R.U32.HI R10, RZ, 0x7, R24 ;  /* 0x00000007ff0a7819 */ /* 0x001fe40000011618 */
[----:B------:R-:W-:-:S04]  /*0c60*/  LEA R13, R2, R17, 0x7 ;  /* 0x00000011020d7211 */ /* 0x000fc800078e38ff */
[----:B------:R-:W-:-:S04]  /*0c70*/  ISETP.GE.AND P0, PT, R13, UR7, PT ;  /* 0x000000070d007c0c */ /* 0x000fc8000bf06270 */
[----:B------:R-:W-:-:S13]  /*0c80*/  ISETP.LT.AND P0, PT, R10, UR14, !P0 ;  /* 0x0000000e0a007c0c */ /* 0x000fda000c701270 */
[----:B------:R-:W0:Y:S01]  /*0c90*/  @P0 LDC.64 R8, c[0x0][0x388] ;  /* 0x0000e200ff080b82 */ /* 0x000e220000000a00 */
[----:B------:R-:W-:-:S04]  /*0ca0*/  @P0 IMAD R13, R10, UR7, R13 ;  /* 0x000000070a0d0c24 */ /* 0x000fc8000f8e020d */
[----:B0-----:R-:W-:-:S05]  /*0cb0*/  @P0 IMAD.WIDE R8, R13, 0x4, R8 ;  /* 0x000000040d080825 */ /* 0x001fca00078e0208 */
[----:B------:R-:W2:Y:S01]  /*0cc0*/  @P0 LDG.E.128.CONSTANT R12, desc[UR12][R8.64] ;  /* 0x0000000c080c0981 */ /* 0x000ea2000c1e9d00 */
        /* <DEDUP_REMOVED lines=8> */
[----:B------:R0:W-:Y:S04]  /*0d50*/  @!P0 STS.128 [R10], RZ ;  /* 0x000000ff0a008388 */ /* 0x0001e80000000c00 */
[----:B--2---:R0:W-:Y:S01]  /*0d60*/  @P0 STS.128 [R10], R12 ;  /* 0x0000000c0a000388 */ /* 0x0041e20000000c00 */
[----:B------:R-:W-:-:S13]  /*0d70*/  ISETP.NE.AND P0, PT, R11, R6, PT ;  /* 0x000000060b00720c */ /* 0x000fda0003f05270 */
[----:B------:R-:W-:Y:S05]  /*0d80*/  @P0 BRA `(.L_x_49) ;  /* 0xfffffffc00ac0947 */ /* 0x000fea000383ffff */
.L_x_48:
[----:B------:R-:W-:Y:S05]  /*0d90*/  BSYNC.RECONVERGENT B1 ;  /* 0x0000000000017941 */ /* 0x000fea0003800200 */
.L_x_47:
[----:B------:R-:W-:Y:S05]  /*0da0*/  @!P3 BRA `(.L_x_40) ;  /* 0x000000040020b947 */ /* 0x000fea0003800000 */
.L_x_50:
[C---:B-1----:R-:W-:Y:S02]  /*0db0*/  IADD3 R6, PT, PT, R7.reuse, R24, RZ ;  /* 0x0000001807067210 */ /* 0x042fe40007ffe0ff */
[----:B------:R-:W-:Y:S02]  /*0dc0*/  LOP3.LUT R31, R24, 0x7c, RZ, 0xc0, !PT ;  /* 0x0000007c181f7812 */ /* 0x000fe400078ec0ff */
[C---:B------:R-:W-:Y:S02]  /*0dd0*/  IADD3 R8, PT, PT, R7.reuse, R6, RZ ;  /* 0x0000000607087210 */ /* 0x040fe40007ffe0ff */
[----:B------:R-:W-:Y:S02]  /*0de0*/  LOP3.LUT R33, R6, 0x7c, RZ, 0xc0, !PT ;  /* 0x0000007c06217812 */ /* 0x000fe400078ec0ff */
[----:B------:R-:W-:Y:S02]  /*0df0*/  LEA R11, R2, R31, 0x7 ;  /* 0x0000001f020b7211 */ /* 0x000fe400078e38ff */
[----:B------:R-:W-:-:S02]  /*0e00*/  IADD3 R34, PT, PT, R7, R8, RZ ;  /* 0x0000000807227210 */ /* 0x000fc40007ffe0ff */
[----:B------:R-:W-:Y:S02]  /*0e10*/  LOP3.LUT R32, R8, 0x7c, RZ, 0xc0, !PT ;  /* 0x0000007c08207812 */ /* 0x000fe400078ec0ff */
[----:B0-----:R-:W-:Y:S02]  /*0e20*/  LEA R15, R2, R33, 0x7 ;  /* 0x00000021020f7211 */ /* 0x001fe400078e38ff */
[----:B------:R-:W-:Y:S02]  /*0e30*/  SHF.R.U32.HI R24, RZ, 0x7, R24 ;  /* 0x00000007ff187819 */ /* 0x000fe40000011618 */
[----:B------:R-:W-:Y:S02]  /*0e40*/  ISETP.GE.AND P0, PT, R11, UR15, PT ;  /* 0x0000000f0b007c0c */ /* 0x000fe4000bf06270 */
[----:B------:R-:W-:Y:S02]  /*0e50*/  LOP3.LUT R37, R34, 0x7c, RZ, 0xc0, !PT ;  /* 0x0000007c22257812 */ /* 0x000fe400078ec0ff */
[----:B------:R-:W-:-:S02]  /*0e60*/  LEA R19, R2, R32, 0x7 ;  /* 0x0000002002137211 */ /* 0x000fc400078e38ff */
[----:B------:R-:W-:Y:S02]  /*0e70*/  SHF.R.U32.HI R28, RZ, 0x7, R6 ;  /* 0x00000007ff1c7819 */ /* 0x000fe40000011606 */
[----:B------:R-:W-:Y:S02]  /*0e80*/  ISETP.GE.AND P1, PT, R15, UR15, PT ;  /* 0x0000000f0f007c0c */ /* 0x000fe4000bf26270 */
[----:B------:R-:W-:Y:S02]  /*0e90*/  ISETP.GE.OR P0, PT, R24, UR16, P0 ;  /* 0x0000001018007c0c */ /* 0x000fe40008706670 */
[----:B------:R-:W-:Y:S02]  /*0ea0*/  LEA R6, R2, R37, 0x7 ;  /* 0x0000002502067211 */ /* 0x000fe400078e38ff */
[----:B------:R-:W-:Y:S02]  /*0eb0*/  SHF.R.U32.HI R30, RZ, 0x7, R8 ;  /* 0x00000007ff1e7819 */ /* 0x000fe40000011608 */
[----:B------:R-:W-:-:S02]  /*0ec0*/  ISETP.GE.AND P2, PT, R19, UR15, PT ;  /* 0x0000000f13007c0c */ /* 0x000fc4000bf46270 */
[----:B------:R-:W-:Y:S02]  /*0ed0*/  ISETP.LT.AND P1, PT, R28, UR16, !P1 ;  /* 0x000000101c007c0c */ /* 0x000fe4000cf21270 */
[----:B------:R-:W-:Y:S02]  /*0ee0*/  SHF.R.U32.HI R35, RZ, 0x7, R34 ;  /* 0x00000007ff237819 */ /* 0x000fe40000011622 */
[----:B------:R-:W-:Y:S01]  /*0ef0*/  ISETP.GE.AND P3, PT, R6, UR15, PT ;  /* 0x0000000f06007c0c */ /* 0x000fe2000bf66270 */
[----:B------:R-:W0:Y:S01]  /*0f00*/  @!P0 LDC.64 R8, c[0x0][0x388] ;  /* 0x0000e200ff088b82 */ /* 0x000e220000000a00 */
[----:B------:R-:W-:Y:S01]  /*0f10*/  ISETP.LT.AND P2, PT, R30, UR16, !P2 ;  /* 0x000000101e007c0c */ /* 0x000fe2000d741270 */
[----:B------:R-:W-:Y:S01]  /*0f20*/  @!P0 IMAD R11, R24, UR15, R11 ;  /* 0x0000000f180b8c24 */ /* 0x000fe2000f8e020b */
[----:B------:R-:W-:-:S05]  /*0f30*/  ISETP.LT.AND P3, PT, R35, UR16, !P3 ;  /* 0x0000001023007c0c */ /* 0x000fca000df61270 */
[----:B------:R-:W1:Y:S01]  /*0f40*/  @P1 LDC.64 R12, c[0x0][0x388] ;  /* 0x0000e200ff0c1b82 */ /* 0x000e620000000a00 */
[----:B------:R-:W-:-:S07]  /*0f50*/  @P1 IMAD R15, R28, UR15, R15 ;  /* 0x0000000f1c0f1c24 */ /* 0x000fce000f8e020f */
[----:B------:R-:W2:Y:S08]  /*0f60*/  @P2 LDC.64 R16, c[0x0][0x388] ;  /* 0x0000e200ff102b82 */ /* 0x000eb00000000a00 */
[----:B------:R-:W3:Y:S01]  /*0f70*/  @P3 LDC.64 R20, c[0x0][0x388] ;  /* 0x0000e200ff143b82 */ /* 0x000ee20000000a00 */
[----:B0-----:R-:W-:-:S04]  /*0f80*/  @!P0 IMAD.WIDE R8, R11, 0x4, R8 ;  /* 0x000000040b088825 */ /* 0x001fc800078e0208 */
[----:B------:R-:W-:Y:S02]  /*0f90*/  @P2 IMAD R11, R30, UR15, R19 ;  /* 0x0000000f1e0b2c24 */ /* 0x000fe4000f8e0213 */
[----:B-1----:R-:W-:-:S04]  /*0fa0*/  @P1 IMAD.WIDE R12, R15, 0x4, R12 ;  /* 0x000000040f0c1825 */ /* 0x002fc800078e020c */
[----:B------:R-:W-:Y:S02]  /*0fb0*/  @P3 IMAD R15, R35, UR15, R6 ;  /* 0x0000000f230f3c24 */ /* 0x000fe4000f8e0206 */
[----:B--2---:R-:W-:Y:S02]  /*0fc0*/  @P2 IMAD.WIDE R16, R11, 0x4, R16 ;  /* 0x000000040b102825 */ /* 0x004fe400078e0210 */
[----:B------:R-:W2:Y:S04]  /*0fd0*/  @!P0 LDG.E.128.CONSTANT R8, desc[UR12][R8.64] ;  /* 0x0000000c08088981 */ /* 0x000ea8000c1e9d00 */
[----:B------:R-:W4:Y:S01]  /*0fe0*/  @P2 LDG.E.128.CONSTANT R16, desc[UR12][R16.64] ;  /* 0x0000000c10102981 */ /* 0x000f22000c1e9d00 */
[----:B---3--:R-:W-:-:S03]  /*0ff0*/  @P3 IMAD.WIDE R20, R15, 0x4, R20 ;  /* 0x000000040f143825 */ /* 0x008fc600078e0214 */
[----:B------:R-:W3:Y:S04]  /*1000*/  @P1 LDG.E.128.CONSTANT R12, desc[UR12][R12.64] ;  /* 0x0000000c0c0c1981 */ /* 0x000ee8000c1e9d00 */
[----:B------:R-:W5:Y:S01]  /*1010*/  @P3 LDG.E.128.CONSTANT R20, desc[UR12][R20.64] ;  /* 0x0000000c14143981 */ /* 0x000f62000c1e9d00 */
        /* <DEDUP_REMOVED lines=10> */
[CC--:B------:R-:W-:Y:S02]  /*10c0*/  @!P2 LEA R29, R30.reuse, R39.reuse, 0x9 ;  /* 0x000000271e1da211 */ /* 0x0c0fe400078e48ff */
[----:B------:R-:W-:Y:S02]  /*10d0*/  @!P0 LEA R6, R31, R6, 0x2 ;  /* 0x000000061f068211 */ /* 0x000fe400078e10ff */
[----:B------:R-:W-:-:S02]  /*10e0*/  @P2 LEA R41, R30, R39, 0x9 ;  /* 0x000000271e292211 */ /* 0x000fc400078e48ff */
[----:B------:R-:W-:Y:S02]  /*10f0*/  @P0 LEA R36, R31, R36, 0x2 ;  /* 0x000000241f240211 */ /* 0x000fe400078e10ff */
[-C--:B------:R-:W-:Y:S02]  /*1100*/  @!P3 LEA R30, R35, R39.reuse, 0x9 ;  /* 0x00000027231eb211 */ /* 0x080fe400078e48ff */
        /* <DEDUP_REMOVED lines=8> */
[----:B--2---:R1:W-:Y:S04]  /*1190*/  @!P0 STS.128 [R6], R8 ;  /* 0x0000000806008388 */ /* 0x0043e80000000c00 */
[----:B------:R1:W-:Y:S04]  /*11a0*/  @P0 STS.128 [R36], RZ ;  /* 0x000000ff24000388 */ /* 0x0003e80000000c00 */
[----:B------:R1:W-:Y:S04]  /*11b0*/  @!P1 STS.128 [R28], RZ ;  /* 0x000000ff1c009388 */ /* 0x0003e80000000c00 */
[----:B---3--:R1:W-:Y:S04]  /*11c0*/  @P1 STS.128 [R38], R12 ;  /* 0x0000000c26001388 */ /* 0x0083e80000000c00 */
[----:B------:R1:W-:Y:S04]  /*11d0*/  @!P2 STS.128 [R29], RZ ;  /* 0x000000ff1d00a388 */ /* 0x0003e80000000c00 */
[----:B----4-:R1:W-:Y:S04]  /*11e0*/  @P2 STS.128 [R41], R16 ;  /* 0x0000001029002388 */ /* 0x0103e80000000c00 */
[----:B------:R1:W-:Y:S04]  /*11f0*/  @!P3 STS.128 [R30], RZ ;  /* 0x000000ff1e00b388 */ /* 0x0003e80000000c00 */
[----:B-----5:R1:W-:Y:S01]  /*1200*/  @P3 STS.128 [R40], R20 ;  /* 0x0000001428003388 */ /* 0x0203e20000000c00 */
[----:B------:R-:W-:-:S13]  /*1210*/  ISETP.GE.U32.AND P0, PT, R24, 0x400, PT ;  /* 0x000004001800780c */ /* 0x000fda0003f06070 */
[----:B------:R-:W-:Y:S05]  /*1220*/  @!P0 BRA `(.L_x_50) ;  /* 0xfffffff800e08947 */ /* 0x000fea000383ffff */
.L_x_40:
[----:B------:R-:W-:Y:S05]  /*1230*/  BSYNC.RECONVERGENT B0 ;  /* 0x0000000000007941 */ /* 0x000fea0003800200 */
.L_x_39:
[----:B------:R-:W2:Y:S01]  /*1240*/  LDCU UR6, c[0x0][0x39c] ;  /* 0x00007380ff0677ac */ /* 0x000ea20008000800 */
        /* <DEDUP_REMOVED lines=16> */
[----:B------:R-:W-:Y:S01]  /*1350*/  CS2R R68, SRZ ;  /* 0x0000000000447805 */ /* 0x000fe2000001ff00 */
[----:B--2---:R-:W-:Y:S01]  /*1360*/  UISETP.GE.AND UP0, UPT, UR6, 0x9, UPT ;  /* 0x000000090600788c */ /* 0x004fe2000bf06270 */
        /* <DEDUP_REMOVED lines=14> */
[----:B------:R-:W-:Y:S01]  /*1450*/  CS2R R92, SRZ ;  /* 0x00000000005c7805 */ /* 0x000fe2000001ff00 */
[----:B------:R-:W-:Y:S01]  /*1460*/  UMOV UR4, URZ ;  /* 0x000000ff00047c82 */ /* 0x000fe20008000000 */
[----:B------:R-:W-:Y:S06]  /*1470*/  BAR.SYNC.DEFER_BLOCKING 0x0 ;  /* 0x0000000000007b1d */ /* 0x000fec0000010000 */
[----:B------:R-:W-:Y:S05]  /*1480*/  BRA.U !UP0, `(.L_x_51) ;  /* 0x0000003908647547 */ /* 0x000fea000b800000 */
[----:B------:R-:W-:Y:S01]  /*1490*/  USHF.L.U32 UR11, UR5, 0x2, URZ ;  /* 0x00000002050b7899 */ /* 0x000fe200080006ff */
[----:B------:R-:W-:Y:S01]  /*14a0*/  MOV R82, RZ ;  /* 0x000000ff00527202 */ /* 0x000fe20000000f00 */
[----:B------:R-:W2:Y:S04]  /*14b0*/  LDCU UR4, c[0x0][0x3a0] ;  /* 0x00007400ff0477ac */ /* 0x000ea80008000800 */
[----:B-1----:R-:W-:Y:S01]  /*14c0*/  IADD3 R8, PT, PT, R4, UR11, RZ ;  /* 0x0000000b04087c10 */ /* 0x002fe2000fffe0ff */
[----:B------:R-:W-:Y:S01]  /*14d0*/  UMOV UR7, 0x1 ;  /* 0x0000000100077882 */ /* 0x000fe20000000000 */
[----:B------:R-:W-:Y:S01]  /*14e0*/  IADD3 R11, PT, PT, RZ, -UR11, RZ ;  /* 0x8000000bff0b7c10 */ /* 0x000fe2000fffe0ff */
[----:B0-----:R-:W0:Y:S01]  /*14f0*/  I2F.U32.RP R10, UR11 ;  /* 0x0000000b000a7d06 */ /* 0x001e220008209000 */
[----:B------:R-:W-:-:S02]  /*1500*/  VIMNMX.U32 R6, PT, PT, R8, 0x400, !PT ;  /* 0x0000040008067848 */ /* 0x000fc40007fe0000 */
[----:B------:R-:W-:Y:S02]  /*1510*/  ISETP.NE.U32.AND P2, PT, RZ, UR11, PT ;  /* 0x0000000bff007c0c */ /* 0x000fe4000bf45070 */
[----:B------:R-:W-:Y:S01]  /*1520*/  IADD3 R9, PT, PT, R6, -UR11, RZ ;  /* 0x8000000b06097c10 */ /* 0x000fe2000fffe0ff */
[----:B------:R-:W-:Y:S01]  /*1530*/  HFMA2 R6, -RZ, RZ, 0, 0 ;  /* 0x00000000ff067431 */ /* 0x000fe200000001ff */
[--C-:B------:R-:W-:Y:S02]  /*1540*/  SHF.R.U32.HI R16, RZ, 0x3, R8.reuse ;  /* 0x00000003ff107819 */ /* 0x100fe40000011608 */
[----:B------:R-:W-:Y:S02]  /*1550*/  ISETP.NE.AND P0, PT, R9, R4, PT ;  /* 0x000000040900720c */ /* 0x000fe40003f05270 */
[----:B------:R-:W-:Y:S02]  /*1560*/  LOP3.LUT R17, R8, 0x4, RZ, 0xc0, !PT ;  /* 0x0000000408117812 */ /* 0x000fe400078ec0ff */
[----:B------:R-:W-:Y:S01]  /*1570*/  SEL R13, RZ, 0x1, !P0 ;  /* 0x00000001ff0d7807 */ /* 0x000fe20004000000 */
[----:B0-----:R-:W0:Y:S01]  /*1580*/  MUFU.RCP R10, R10 ;  /* 0x0000000a000a7308 */ /* 0x001e220000001000 */
[----:B------:R-:W-:-:S02]  /*1590*/  SHF.R.U32.HI R18, RZ, 0x7, R8 ;  /* 0x00000007ff127819 */ /* 0x000fc40000011608 */
[----:B------:R-:W-:Y:S02]  /*15a0*/  IADD3 R9, PT, PT, R9, -R4, -R13 ;  /* 0x8000000409097210 */ /* 0x000fe40007ffe80d */
[----:B------:R-:W-:Y:S02]  /*15b0*/  LEA R19, R0, R16, 0x7 ;  /* 0x0000001000137211 */ /* 0x000fe400078e38ff */
[----:B0-----:R-:W-:-:S06]  /*15c0*/  IADD3 R7, PT, PT, R10, 0xffffffe, RZ ;  /* 0x0ffffffe0a077810 */ /* 0x001fcc0007ffe0ff */
[----:B------:R-:W0:Y:S02]  /*15d0*/  F2I.FTZ.U32.TRUNC.NTZ R7, R7 ;  /* 0x0000000700077305 */ /* 0x000e24000021f000 */
[----:B0-----:R-:W-:-:S04]  /*15e0*/  IMAD R11, R11, R7, RZ ;  /* 0x000000070b0b7224 */ /* 0x001fc800078e02ff */
[----:B------:R-:W-:Y:S01]  /*15f0*/  IMAD.HI.U32 R6, R7, R11, R6 ;  /* 0x0000000b07067227 */ /* 0x000fe200078e0006 */
[----:B------:R-:W-:-:S04]  /*1600*/  LOP3.LUT R11, R8, 0x7c, RZ, 0xc0, !PT ;  /* 0x0000007c080b7812 */ /* 0x000fc800078ec0ff */
[----:B------:R-:W-:Y:S01]  /*1610*/  LEA R14, R2, R11, 0x7 ;  /* 0x0000000b020e7211 */ /* 0x000fe200078e38ff */
[----:B------:R-:W-:-:S03]  /*1620*/  IMAD.HI.U32 R6, R6, R9, RZ ;  /* 0x0000000906067227 */ /* 0x000fc600078e00ff */
[----:B--2---:R-:W-:Y:S02]  /*1630*/  ISETP.GE.AND P3, PT, R14, UR4, PT ;  /* 0x000000040e007c0c */ /* 0x004fe4000bf66270 */
[----:B------:R-:W-:Y:S02]  /*1640*/  IADD3 R10, PT, PT, -R6, RZ, RZ ;  /* 0x000000ff060a7210 */ /* 0x000fe40007ffe1ff */
[----:B------:R-:W-:-:S03]  /*1650*/  LOP3.LUT R14, R4, 0x4, RZ, 0xc0, !PT ;  /* 0x00000004040e7812 */ /* 0x000fc600078ec0ff */
[----:B------:R-:W-:Y:S01]  /*1660*/  IMAD R9, R10, UR11, R9 ;  /* 0x0000000b0a097c24 */ /* 0x000fe2000f8e0209 */
[----:B------:R-:W-:-:S04]  /*1670*/  LOP3.LUT R10, R4, 0x7c, RZ, 0xc0, !PT ;  /* 0x0000007c040a7812 */ /* 0x000fc800078ec0ff */
[----:B------:R-:W-:Y:S02]  /*1680*/  ISETP.GE.U32.AND P0, PT, R9, UR11, PT ;  /* 0x0000000b09007c0c */ /* 0x000fe4000bf06070 */
[----:B------:R-:W-:-:S11]  /*1690*/  LEA R7, R2, R10, 0x7 ;  /* 0x0000000a02077211 */ /* 0x000fd600078e38ff */
[----:B------:R-:W-:Y:S02]  /*16a0*/  @P0 IADD3 R9, PT, PT, R9, -UR11, RZ ;  /* 0x8000000b09090c10 */ /* 0x000fe4000fffe0ff */
[----:B------:R-:W-:Y:S02]  /*16b0*/  @P0 IADD3 R6, PT, PT, R6, 0x1, RZ ;  /* 0x0000000106060810 */ /* 0x000fe40007ffe0ff */
[----:B------:R-:W-:Y:S02]  /*16c0*/  ISETP.GE.U32.AND P1, PT, R9, UR11, PT ;  /* 0x0000000b09007c0c */ /* 0x000fe4000bf26070 */
[----:B------:R-:W-:-:S04]  /*16d0*/  IADD3 R9, PT, PT, R8, UR11, RZ ;  /* 0x0000000b08097c10 */ /* 0x000fc8000fffe0ff */
[C---:B------:R-:W-:Y:S02]  /*16e0*/  LOP3.LUT R12, R9.reuse, 0x7c, RZ, 0xc0, !PT ;  /* 0x0000007c090c7812 */ /* 0x040fe400078ec0ff */
[----:B------:R-:W-:Y:S02]  /*16f0*/  SHF.R.U32.HI R20, RZ, 0x3, R9 ;  /* 0x00000003ff147819 */ /* 0x000fe40000011609 */
[----:B------:R-:W-:Y:S02]  /*1700*/  LEA R15, R2, R12, 0x7 ;  /* 0x0000000c020f7211 */ /* 0x000fe400078e38ff */
[----:B------:R-:W-:Y:S02]  /*1710*/  IADD3 R21, PT, PT, R9, UR11, RZ ;  /* 0x0000000b09157c10 */ /* 0x000fe4000fffe0ff */
[----:B------:R-:W-:Y:S02]  /*1720*/  @P1 IADD3 R6, PT, PT, R6, 0x1, RZ ;  /* 0x0000000106061810 */ /* 0x000fe40007ffe0ff */
[----:B------:R-:W-:-:S02]  /*1730*/  @!P2 LOP3.LUT R6, RZ, UR11, RZ, 0x33, !PT ;  /* 0x0000000bff06ac12 */ /* 0x000fc4000f8e33ff */
[----:B------:R-:W-:Y:S01]  /*1740*/  ISETP.GE.AND P2, PT, R7, UR4, PT ;  /* 0x0000000407007c0c */ /* 0x000fe2000bf46270 */
[----:B------:R-:W-:Y:S01]  /*1750*/  HFMA2 R7, -RZ, RZ, 0, 5.9604644775390625e-08 ;  /* 0x00000001ff077431 */ /* 0x000fe200000001ff */
[----:B------:R-:W-:Y:S02]  /*1760*/  IADD3 R13, PT, PT, R13, R6, RZ ;  /* 0x000000060d0d7210 */ /* 0x000fe40007ffe0ff */
[----:B------:R-:W-:Y:S01]  /*1770*/  ISETP.GE.AND P4, PT, R15, UR4, PT ;  /* 0x000000040f007c0c */ /* 0x000fe2000bf86270 */
[----:B------:R-:W-:Y:S01]  /*1780*/  UIADD3 UR4, UPT, UPT, UR6, 0x7, URZ ;  /* 0x0000000706047890 */ /* 0x000fe2000fffe0ff */
[----:B------:R-:W-:Y:S02]  /*1790*/  IADD3 R6, PT, PT, R13, 0x1, RZ ;  /* 0x000000010d067810 */ /* 0x000fe40007ffe0ff */
[----:B------:R-:W-:Y:S01]  /*17a0*/  LEA R15, R0, R27, 0x7 ;  /* 0x0000001b000f7211 */ /* 0x000fe200078e38ff */
[----:B------:R-:W-:Y:S01]  /*17b0*/  USHF.R.U32.HI UR6, URZ, 0x3, UR4 ;  /* 0x00000003ff067899 */ /* 0x000fe20008011604 */
[----:B------:R-:W-:-:S02]  /*17c0*/  SHF.R.U32.HI R22, RZ, 0x7, R9 ;  /* 0x00000007ff167819 */ /* 0x000fc40000011609 */
[----:B------:R-:W-:Y:S01]  /*17d0*/  LOP3.LUT R23, R9, 0x4, RZ, 0xc0, !PT ;  /* 0x0000000409177812 */ /* 0x000fe200078ec0ff */
[----:B------:R-:W-:Y:S01]  /*17e0*/  UMOV UR4, URZ ;  /* 0x000000ff00047c82 */ /* 0x000fe20008000000 */
[----:B------:R-:W-:Y:S02]  /*17f0*/  LEA R24, R0, R20, 0x7 ;  /* 0x0000001400187211 */ /* 0x000fe400078e38ff */
[----:B------:R-:W-:-:S07]  /*1800*/  LOP3.LUT R6, R6, 0x3, RZ, 0xc0, !PT ;  /* 0x0000000306067812 */ /* 0x000fce00078ec0ff */
.L_x_62:
[----:B------:R-:W-:Y:S01]  /*1810*/  ISETP.GT.U32.AND P0, PT, R53, 0xff, PT ;  /* 0x000000ff3500780c */ /* 0x000fe20003f04070 */
[----:B------:R-:W-:Y:S01]  /*1820*/  UMOV UR8, UR4 ;  /* 0x0000000400087c82 */ /* 0x000fe20008000000 */
[----:B------:R-:W0:Y:S01]  /*1830*/  LDCU UR10, c[0x0][0x3a0] ;  /* 0x00007400ff0a77ac */ /* 0x000e220008000800 */
[----:B------:R-:W-:Y:S01]  /*1840*/  BSSY.RECONVERGENT B0, `(.L_x_52) ;  /* 0x000012d000007945 */ /* 0x000fe20003800200 */
[----:B------:R-:W1:Y:S01]  /*1850*/  LDCU UR16, c[0x0][0x39c] ;  /* 0x00007380ff1077ac */ /* 0x000e620008000800 */
[----:B------:R-:W2:Y:S01]  /*1860*/  LDCU.64 UR14, c[0x0][0x398] ;  /* 0x00007300ff0e77ac */ /* 0x000ea20008000a00 */
[----:B------:R-:W-:-:S07]  /*1870*/  UMOV UR4, UR7 ;  /* 0x0000000700047c82 */ /* 0x000fce0008000000 */
[----:B------:R-:W-:Y:S05]  /*1880*/  @P0 BRA `(.L_x_53) ;  /* 0x0000001000a00947 */ /* 0x000fea0003800000 */
[----:B------:R-:W3:Y:S01]  /*1890*/  S2UR UR9, SR_CgaCtaId ;  /* 0x00000000000979c3 */ /* 0x000ee20000008800 */
[----:B------:R-:W-:Y:S01]  /*18a0*/  ISETP.NE.AND P5, PT, R6, RZ, PT ;  /* 0x000000ff0600720c */ /* 0x000fe20003fa5270 */
[----:B------:R-:W-:Y:S01]  /*18b0*/  UMOV UR7, 0x400 ;  /* 0x0000040000077882 */ /* 0x000fe20000000000 */
[----:B------:R-:W-:Y:S01]  /*18c0*/  MOV R36, UR4 ;  /* 0x0000000400247c02 */ /* 0x000fe20008000f00 */
[----:B------:R-:W-:Y:S01]  /*18d0*/  BSSY.RECONVERGENT B1, `(.L_x_54) ;  /* 0x0000046000017945 */ /* 0x000fe20003800200 */
[----:B------:R-:W-:Y:S01]  /*18e0*/  MOV R37, R4 ;  /* 0x0000000400257202 */ /* 0x000fe20000000f00 */
[----:B---3--:R-:W-:-:S06]  /*18f0*/  ULEA UR7, UR9, UR7, 0x18 ;  /* 0x0000000709077291 */ /* 0x008fcc000f8ec0ff */
[----:B------:R-:W-:Y:S02]  /*1900*/  LEA R36, R36, UR7, 0xc ;  /* 0x0000000724247c11 */ /* 0x000fe4000f8e60ff */
        /* <DEDUP_REMOVED lines=8> */
[----:B------:R-:W3:Y:S01]  /*1990*/  @P0 LDG.E.128.CONSTANT R28, desc[UR12][R28.64] ;  /* 0x0000000c1c1c0981 */ /* 0x000ee2000c1e9d00 */
[----:B------:R-:W-:Y:S02]  /*19a0*/  LEA R34, R14, R36, 0x9 ;  /* 0x000000240e227211 */ /* 0x000fe400078e48ff */
[----:B------:R-:W-:Y:S02]  /*19b0*/  MOV R37, R8 ;  /* 0x0000000800257202 */ /* 0x000fe40000000f00 */
[----:B------:R-:W-:-:S05]  /*19c0*/  LEA R34, R27, R34, 0x2 ;  /* 0x000000221b227211 */ /* 0x000fca00078e10ff */
        /* <DEDUP_REMOVED lines=36> */
[----:B------:R3:W-:Y:S04]  /*1c10*/  @!P0 STS [R29], RZ ;  /* 0x000000ff1d008388 */ /* 0x0007e80000000800 */
[----:B------:R3:W-:Y:S04]  /*1c20*/  @!P0 STS [R29+0x200], RZ ;  /* 0x000200ff1d008388 */ /* 0x0007e80000000800 */
[----:B------:R3:W-:Y:S04]  /*1c30*/  @!P0 STS [R29+0x400], RZ ;  /* 0x000400ff1d008388 */ /* 0x0007e80000000800 */
[----:B------:R3:W-:Y:S01]  /*1c40*/  @!P0 STS [R29+0x600], RZ ;  /* 0x000600ff1d008388 */ /* 0x0007e20000000800 */
[----:B------:R-:W-:Y:S05]  /*1c50*/  @!P0 BRA `(.L_x_55) ;  /* 0x0000000000348947 */ /* 0x000fea0003800000 */
[----:B---3--:R-:W3:Y:S01]  /*1c60*/  LDC.64 R28, c[0x0][0x380] ;  /* 0x0000e000ff1c7b82 */ /* 0x008ee20000000a00 */
[----:B------:R-:W-:-:S04]  /*1c70*/  IMAD R33, R24, R33, R30 ;  /* 0x0000002118217224 */ /* 0x000fc800078e021e */
[----:B---3--:R-:W-:-:S06]  /*1c80*/  IMAD.WIDE.U32 R28, R33, 0x4, R28 ;  /* 0x00000004211c7825 */ /* 0x008fcc00078e001c */
[----:B------:R-:W3:Y:S01]  /*1c90*/  LDG.E.128.CONSTANT R28, desc[UR12][R28.64] ;  /* 0x0000000c1c1c7981 */ /* 0x000ee2000c1e9d00 */
[----:B------:R-:W-:Y:S02]  /*1ca0*/  SHF.L.U32 R32, R9, 0x9, RZ ;  /* 0x0000000909207819 */ /* 0x000fe400000006ff */
[----:B------:R-:W-:Y:S02]  /*1cb0*/  MOV R37, R21 ;  /* 0x0000001500257202 */ /* 0x000fe40000000f00 */
[----:B------:R-:W-:-:S04]  /*1cc0*/  LOP3.LUT R33, R32, 0x800, RZ, 0xc0, !PT ;  /* 0x0000080020217812 */ /* 0x000fc800078ec0ff */
[----:B------:R-:W-:-:S04]  /*1cd0*/  IADD3 R33, PT, PT, R36, R33, RZ ;  /* 0x0000002124217210 */ /* 0x000fc80007ffe0ff */
[----:B------:R-:W-:-:S05]  /*1ce0*/  LEA R33, R20, R33, 0x2 ;  /* 0x0000002114217211 */ /* 0x000fca00078e10ff */
[----:B---3--:R4:W-:Y:S04]  /*1cf0*/  STS [R33], R28 ;  /* 0x0000001c21007388 */ /* 0x0089e80000000800 */
[----:B------:R4:W-:Y:S04]  /*1d00*/  STS [R33+0x200], R29 ;  /* 0x0002001d21007388 */ /* 0x0009e80000000800 */
[----:B------:R4:W-:Y:S04]  /*1d10*/  STS [R33+0x400], R30 ;  /* 0x0004001e21007388 */ /* 0x0009e80000000800 */
[----:B------:R4:W-:Y:S02]  /*1d20*/  STS [R33+0x600], R31 ;  /* 0x0006001f21007388 */ /* 0x0009e40000000800 */
.L_x_55:
[----:B012---:R-:W-:Y:S05]  /*1d30*/  BSYNC.RECONVERGENT B1 ;  /* 0x0000000000017941 */ /* 0x007fea0003800200 */
.L_x_54:
[----:B------:R-:W-:Y:S01]  /*1d40*/  ISETP.GE.U32.AND P6, PT, R13, 0x3, PT ;  /* 0x000000030d00780c */ /* 0x000fe20003fc6070 */
[----:B------:R-:W-:-:S12]  /*1d50*/  BSSY.RECONVERGENT B1, `(.L_x_56) ;  /* 0x0000062000017945 */ /* 0x000fd80003800200 */
[----:B------:R-:W-:Y:S05]  /*1d60*/  @!P6 BRA `(.L_x_57) ;  /* 0x000000040080e947 */ /* 0x000fea0003800000 */
[----:B------:R-:W-:Y:S02]  /*1d70*/  MOV R38, UR5 ;  /* 0x0000000500267c02 */ /* 0x000fe40008000f00 */
[----:B------:R-:W-:Y:S02]  /*1d80*/  MOV R40, UR5 ;  /* 0x0000000500287c02 */ /* 0x000fe40008000f00 */
[----:B------:R-:W-:Y:S01]  /*1d90*/  IADD3 R39, PT, PT, R37, UR11, RZ ;  /* 0x0000000b25277c10 */ /* 0x000fe2000fffe0ff */
[----:B------:R-:W-:Y:S01]  /*1da0*/  IMAD R38, R38, 0xc, R37 ;  /* 0x0000000c26267824 */ /* 0x000fe200078e0225 */
[----:B------:R-:W-:-:S07]  /*1db0*/  LEA R40, R40, R37, 0x3 ;  /* 0x0000002528287211 */ /* 0x000fce00078e18ff */
.L_x_58:
[----:B------:R-:W-:Y:S02]  /*1dc0*/  LOP3.LUT R43, R37, 0x4, RZ, 0xc0, !PT ;  /* 0x00000004252b7812 */ /* 0x000fe400078ec0ff */
[----:B------:R-:W-:Y:S02]  /*1dd0*/  SHF.R.U32.HI R44, RZ, 0x3, R37 ;  /* 0x00000003ff2c7819 */ /* 0x000fe40000011625 */
[----:B----4-:R-:W-:Y:S02]  /*1de0*/  LEA R30, R7, R43, 0x3 ;  /* 0x0000002b071e7211 */ /* 0x010fe400078e18ff */
[----:B------:R-:W-:Y:S02]  /*1df0*/  LEA R31, R0, R44, 0x7 ;  /* 0x0000002c001f7211 */ /* 0x000fe400078e38ff */
[----:B------:R-:W-:Y:S02]  /*1e00*/  ISETP.GE.AND P1, PT, R30, UR15, PT ;  /* 0x0000000f1e007c0c */ /* 0x000fe4000bf26270 */
[----:B------:R-:W-:-:S02]  /*1e10*/  LOP3.LUT R42, R39, 0x4, RZ, 0xc0, !PT ;  /* 0x00000004272a7812 */ /* 0x000fc400078ec0ff */
[----:B------:R-:W-:Y:S02]  /*1e20*/  ISETP.GE.OR P1, PT, R31, UR14, P1 ;  /* 0x0000000e1f007c0c */ /* 0x000fe40008f26670 */
[----:B------:R-:W-:Y:S02]  /*1e30*/  SHF.R.U32.HI R41, RZ, 0x3, R39 ;  /* 0x00000003ff297819 */ /* 0x000fe40000011627 */
[----:B------:R-:W-:Y:S02]  /*1e40*/  LEA R34, R7, R42, 0x3 ;  /* 0x0000002a07227211 */ /* 0x000fe400078e18ff */
[----:B------:R-:W-:Y:S02]  /*1e50*/  LEA R35, R0, R41, 0x7 ;  /* 0x0000002900237211 */ /* 0x000fe400078e38ff */
[----:B------:R-:W-:-:S04]  /*1e60*/  ISETP.GE.AND P0, PT, R34, UR15, PT ;  /* 0x0000000f22007c0c */ /* 0x000fc8000bf06270 */
[----:B------:R-:W-:Y:S01]  /*1e70*/  ISETP.LT.AND P0, PT, R35, UR14, !P0 ;  /* 0x0000000e23007c0c */ /* 0x000fe2000c701270 */
[----:B---3--:R-:W0:Y:S01]  /*1e80*/  @!P1 LDC.64 R28, c[0x0][0x380] ;  /* 0x0000e000ff1c9b82 */ /* 0x008e220000000a00 */
[----:B------:R-:W-:-:S11]  /*1e90*/  @!P1 IMAD R31, R31, UR15, R30 ;  /* 0x0000000f1f1f9c24 */ /* 0x000fd6000f8e021e */
[----:B------:R-:W1:Y:S01]  /*1ea0*/  @P0 LDC.64 R32, c[0x0][0x380] ;  /* 0x0000e000ff200b82 */ /* 0x000e620000000a00 */
[----:B------:R-:W-:Y:S02]  /*1eb0*/  @P0 IMAD R35, R35, UR15, R34 ;  /* 0x0000000f23230c24 */ /* 0x000fe4000f8e0222 */
[----:B0-----:R-:W-:-:S06]  /*1ec0*/  @!P1 IMAD.WIDE.U32 R28, R31, 0x4, R28 ;  /* 0x000000041f1c9825 */ /* 0x001fcc00078e001c */
[----:B------:R-:W2:Y:S01]  /*1ed0*/  @!P1 LDG.E.128.CONSTANT R28, desc[UR12][R28.64] ;  /* 0x0000000c1c1c9981 */ /* 0x000ea2000c1e9d00 */
[----:B-1----:R-:W-:-:S06]  /*1ee0*/  @P0 IMAD.WIDE.U32 R32, R35, 0x4, R32 ;  /* 0x0000000423200825 */ /* 0x002fcc00078e0020 */
[----:B------:R-:W3:Y:S01]  /*1ef0*/  @P0 LDG.E.128.CONSTANT R32, desc[UR12][R32.64] ;  /* 0x0000000c20200981 */ /* 0x000ee2000c1e9d00 */
[-C--:B------:R-:W-:Y:S02]  /*1f00*/  LEA R42, R42, R36.reuse, 0x9 ;  /* 0x000000242a2a7211 */ /* 0x080fe400078e48ff */
[----:B------:R-:W-:Y:S02]  /*1f10*/  LEA R43, R43, R36, 0x9 ;  /* 0x000000242b2b7211 */ /* 0x000fe400078e48ff */
[----:B------:R-:W-:Y:S02]  /*1f20*/  LEA R46, R41, R42, 0x2 ;  /* 0x0000002a292e7211 */ /* 0x000fe400078e10ff */
[----:B------:R-:W-:Y:S02]  /*1f30*/  LOP3.LUT R42, R40, 0x4, RZ, 0xc0, !PT ;  /* 0x00000004282a7812 */ /* 0x000fe400078ec0ff */
[----:B------:R-:W-:Y:S02]  /*1f40*/  LEA R44, R44, R43, 0x2 ;  /* 0x0000002b2c2c7211 */ /* 0x000fe400078e10ff */
[----:B------:R-:W-:-:S02]  /*1f50*/  SHF.R.U32.HI R41, RZ, 0x3, R40 ;  /* 0x00000003ff297819 */ /* 0x000fc40000011628 */
[----:B------:R-:W-:Y:S02]  /*1f60*/  LEA R48, R7, R42, 0x3 ;  /* 0x0000002a07307211 */ /* 0x000fe400078e18ff */
[----:B------:R-:W-:Y:S02]  /*1f70*/  LOP3.LUT R43, R38, 0x4, RZ, 0xc0, !PT ;  /* 0x00000004262b7812 */ /* 0x000fe400078ec0ff */
[----:B------:R-:W-:-:S04]  /*1f80*/  SHF.R.U32.HI R45, RZ, 0x3, R38 ;  /* 0x00000003ff2d7819 */ /* 0x000fc80000011626 */
[C---:B------:R-:W-:Y:S01]  /*1f90*/  LEA R47, R0.reuse, R45, 0x7 ;  /* 0x0000002d002f7211 */ /* 0x040fe200078e38ff */
[----:B--2---:R-:W-:Y:S04]  /*1fa0*/  @!P1 STS [R44], R28 ;  /* 0x0000001c2c009388 */ /* 0x004fe80000000800 */
[----:B------:R-:W-:Y:S04]  /*1fb0*/  @!P1 STS [R44+0x200], R29 ;  /* 0x0002001d2c009388 */ /* 0x000fe80000000800 */
[----:B------:R-:W-:Y:S04]  /*1fc0*/  @!P1 STS [R44+0x400], R30 ;  /* 0x0004001e2c009388 */ /* 0x000fe80000000800 */
[----:B------:R0:W-:Y:S04]  /*1fd0*/  @!P1 STS [R44+0x600], R31 ;  /* 0x0006001f2c009388 */ /* 0x0001e80000000800 */
[----:B------:R-:W-:Y:S04]  /*1fe0*/  @P1 STS [R44], RZ ;  /* 0x000000ff2c001388 */ /* 0x000fe80000000800 */
[----:B------:R-:W-:Y:S01]  /*1ff0*/  @P1 STS [R44+0x200], RZ ;  /* 0x000200ff2c001388 */ /* 0x000fe20000000800 */
[----:B0-----:R-:W-:-:S03]  /*2000*/  LEA R31, R0, R41, 0x7 ;  /* 0x00000029001f7211 */ /* 0x001fc600078e38ff */
[----:B------:R-:W-:Y:S04]  /*2010*/  @P1 STS [R44+0x400], RZ ;  /* 0x000400ff2c001388 */ /* 0x000fe80000000800 */
[----:B------:R0:W-:Y:S01]  /*2020*/  @P1 STS [R44+0x600], RZ ;  /* 0x000600ff2c001388 */ /* 0x0001e20000000800 */
[----:B------:R-:W-:-:S03]  /*2030*/  ISETP.GE.AND P1, PT, R48, UR15, PT ;  /* 0x0000000f30007c0c */ /* 0x000fc6000bf26270 */
[----:B------:R-:W-:Y:S01]  /*2040*/  @!P0 STS [R46], RZ ;  /* 0x000000ff2e008388 */ /* 0x000fe20000000800 */
[----:B------:R-:W-:Y:S02]  /*2050*/  ISETP.LT.AND P1, PT, R31, UR14, !P1 ;  /* 0x0000000e1f007c0c */ /* 0x000fe4000cf21270 */
[----:B0-----:R-:W-:Y:S01]  /*2060*/  LEA R44, R7, R43, 0x3 ;  /* 0x0000002b072c7211 */ /* 0x001fe200078e18ff */
[----:B------:R-:W-:Y:S04]  /*2070*/  @!P0 STS [R46+0x200], RZ ;  /* 0x000200ff2e008388 */ /* 0x000fe80000000800 */
[----:B------:R-:W-:Y:S04]  /*2080*/  @!P0 STS [R46+0x400], RZ ;  /* 0x000400ff2e008388 */ /* 0x000fe80000000800 */
[----:B------:R-:W-:Y:S02]  /*2090*/  @!P0 STS [R46+0x600], RZ ;  /* 0x000600ff2e008388 */ /* 0x000fe40000000800 */
[----:B------:R-:W0:Y:S01]  /*20a0*/  @P1 LDC.64 R28, c[0x0][0x380] ;  /* 0x0000e000ff1c1b82 */ /* 0x000e220000000a00 */
[----:B------:R-:W-:Y:S01]  /*20b0*/  @P1 IMAD R31, R31, UR15, R48 ;  /* 0x0000000f1f1f1c24 */ /* 0x000fe2000f8e0230 */
[----:B---3--:R-:W-:Y:S04]  /*20c0*/  @P0 STS [R46], R32 ;  /* 0x000000202e000388 */ /* 0x008fe80000000800 */
[----:B------:R1:W-:Y:S04]  /*20d0*/  @P0 STS [R46+0x200], R33 ;  /* 0x000200212e000388 */ /* 0x0003e80000000800 */
[----:B------:R-:W-:Y:S04]  /*20e0*/  @P0 STS [R46+0x400], R34 ;  /* 0x000400222e000388 */ /* 0x000fe80000000800 */
[----:B------:R2:W-:Y:S01]  /*20f0*/  @P0 STS [R46+0x600], R35 ;  /* 0x000600232e000388 */ /* 0x0005e20000000800 */
[----:B------:R-:W-:-:S04]  /*2100*/  ISETP.GE.AND P0, PT, R44, UR15, PT ;  /* 0x0000000f2c007c0c */ /* 0x000fc8000bf06270 */
[----:B------:R-:W-:Y:S01]  /*2110*/  ISETP.LT.AND P0, PT, R47, UR14, !P0 ;  /* 0x0000000e2f007c0c */ /* 0x000fe2000c701270 */
[----:B0-----:R-:W-:-:S06]  /*2120*/  @P1 IMAD.WIDE.U32 R28, R31, 0x4, R28 ;  /* 0x000000041f1c1825 */ /* 0x001fcc00078e001c */
[----:B------:R-:W3:Y:S06]  /*2130*/  @P1 LDG.E.128.CONSTANT R28, desc[UR12][R28.64] ;  /* 0x0000000c1c1c1981 */ /* 0x000eec000c1e9d00 */
[----:B-1----:R-:W0:Y:S01]  /*2140*/  @P0 LDC.64 R32, c[0x0][0x380] ;  /* 0x0000e000ff200b82 */ /* 0x002e220000000a00 */
[----:B------:R-:W-:-:S04]  /*2150*/  @P0 IMAD R47, R47, UR15, R44 ;  /* 0x0000000f2f2f0c24 */ /* 0x000fc8000f8e022c */
[----:B0-----:R-:W-:-:S06]  /*2160*/  @P0 IMAD.WIDE.U32 R32, R47, 0x4, R32 ;  /* 0x000000042f200825 */ /* 0x001fcc00078e0020 */
[----:B--2---:R-:W2:Y:S01]  /*2170*/  @P0 LDG.E.128.CONSTANT R32, desc[UR12][R32.64] ;  /* 0x0000000c20200981 */ /* 0x004ea2000c1e9d00 */
[----:B------:R-:W-:-:S04]  /*2180*/  LEA R42, R42, R36, 0x9 ;  /* 0x000000242a2a7211 */ /* 0x000fc800078e48ff */
[----:B------:R-:W-:Y:S02]  /*2190*/  LEA R42, R41, R42, 0x2 ;  /* 0x0000002a292a7211 */ /* 0x000fe400078e10ff */
[----:B------:R-:W-:-:S03]  /*21a0*/  LEA R44, R43, R36, 0x9 ;  /* 0x000000242b2c7211 */ /* 0x000fc600078e48ff */
[----:B------:R-:W-:Y:S01]  /*21b0*/  @!P1 STS [R42], RZ ;  /* 0x000000ff2a009388 */ /* 0x000fe20000000800 */
[----:B------:R-:W-:-:S03]  /*21c0*/  LEA R44, R45, R44, 0x2 ;  /* 0x0000002c2d2c7211 */ /* 0x000fc600078e10ff */
[----:B------:R-:W-:Y:S04]  /*21d0*/  @!P1 STS [R42+0x200], RZ ;  /* 0x000200ff2a009388 */ /* 0x000fe80000000800 */
[----:B------:R-:W-:Y:S04]  /*21e0*/  @!P1 STS [R42+0x400], RZ ;  /* 0x000400ff2a009388 */ /* 0x000fe80000000800 */
[----:B------:R-:W-:Y:S04]  /*21f0*/  @!P1 STS [R42+0x600], RZ ;  /* 0x000600ff2a009388 */ /* 0x000fe80000000800 */
[----:B---3--:R0:W-:Y:S02]  /*2200*/  @P1 STS [R42], R28 ;  /* 0x0000001c2a001388 */ /* 0x0081e40000000800 */
[----:B0-----:R-:W-:-:S04]  /*2210*/  MOV R28, UR11 ;  /* 0x0000000b001c7c02 */ /* 0x001fc80008000f00 */
[C---:B------:R-:W-:Y:S01]  /*2220*/  IADD3 R37, PT, PT, R28.reuse, UR11, R37 ;  /* 0x0000000b1c257c10 */ /* 0x040fe2000fffe025 */
[----:B------:R0:W-:Y:S03]  /*2230*/  @P1 STS [R42+0x200], R29 ;  /* 0x0002001d2a001388 */ /* 0x0001e60000000800 */
[----:B------:R-:W-:Y:S01]  /*2240*/  IADD3 R37, PT, PT, R28, UR11, R37 ;  /* 0x0000000b1c257c10 */ /* 0x000fe2000fffe025 */
[----:B------:R-:W-:Y:S04]  /*2250*/  @P1 STS [R42+0x400], R30 ;  /* 0x0004001e2a001388 */ /* 0x000fe80000000800 */
        /* <DEDUP_REMOVED lines=9> */
[----:B------:R-:W-:-:S02]  /*22f0*/  ISETP.GE.U32.AND P0, PT, R37, 0x400, PT ;  /* 0x000004002500780c */ /* 0x000fc40003f06070 */
[----:B0-----:R-:W-:Y:S02]  /*2300*/  MOV R29, UR5 ;  /* 0x00000005001d7c02 */ /* 0x001fe40008000f00 */
[----:B-1----:R-:W-:Y:S02]  /*2310*/  MOV R31, UR5 ;  /* 0x00000005001f7c02 */ /* 0x002fe40008000f00 */
[----:B------:R-:W-:Y:S02]  /*2320*/  MOV R28, UR5 ;  /* 0x00000005001c7c02 */ /* 0x000fe40008000f00 */
[----:B------:R-:W-:Y:S02]  /*2330*/  LEA R38, R29, R38, 0x4 ;  /* 0x000000261d267211 */ /* 0x000fe400078e20ff */
[----:B------:R-:W-:Y:S02]  /*2340*/  LEA R40, R31, R40, 0x4 ;  /* 0x000000281f287211 */ /* 0x000fe400078e20ff */
[----:B------:R-:W-:Y:S01]  /*2350*/  LEA R39, R28, R39, 0x4 ;  /* 0x000000271c277211 */ /* 0x000fe200078e20ff */
[----:B---3--:R-:W-:Y:S06]  /*2360*/  @!P0 BRA `(.L_x_58) ;  /* 0xfffffff800948947 */ /* 0x008fec000383ffff */
.L_x_57:
[----:B------:R-:W-:Y:S05]  /*2370*/  BSYNC.RECONVERGENT B1 ;  /* 0x0000000000017941 */ /* 0x000fea0003800200 */
.L_x_56:
[----:B------:R-:W0:Y:S01]  /*2380*/  S2UR UR9, SR_CgaCtaId ;  /* 0x00000000000979c3 */ /* 0x000e220000008800 */
[----:B------:R-:W-:Y:S01]  /*2390*/  UMOV UR7, 0x400 ;  /* 0x0000040000077882 */ /* 0x000fe20000000000 */
[----:B------:R-:W-:Y:S01]  /*23a0*/  MOV R44, UR4 ;  /* 0x00000004002c7c02 */ /* 0x000fe20008000f00 */
[----:B------:R-:W-:Y:S01]  /*23b0*/  UIADD3 UR7, UPT, UPT, UR7, 0x2000, URZ ;  /* 0x0000200007077890 */ /* 0x000fe2000fffe0ff */
[----:B------:R-:W-:Y:S01]  /*23c0*/  BSSY.RECONVERGENT B1, `(.L_x_59) ;  /* 0x0000035000017945 */ /* 0x000fe20003800200 */
[----:B------:R-:W-:Y:S02]  /*23d0*/  MOV R45, R4 ;  /* 0x00000004002d7202 */ /* 0x000fe40000000f00 */
[----:B0-----:R-:W-:-:S06]  /*23e0*/  ULEA UR7, UR9, UR7, 0x18 ;  /* 0x0000000709077291 */ /* 0x001fcc000f8ec0ff */
[----:B------:R-:W-:Y:S01]  /*23f0*/  LEA R44, R44, UR7, 0xc ;  /* 0x000000072c2c7c11 */ /* 0x000fe2000f8e60ff */
[----:B------:R-:W-:Y:S06]  /*2400*/  @!P5 BRA `(.L_x_60) ;  /* 0x0000000000c0d947 */ /* 0x000fec0003800000 */
[----:B------:R-:W0:Y:S01]  /*2410*/  LDC R34, c[0x0][0x39c] ;  /* 0x0000e700ff227b82 */ /* 0x000e220000000800 */
[----:B----4-:R-:W-:-:S04]  /*2420*/  LEA R31, R7, R52, 0x3 ;  /* 0x00000034071f7211 */ /* 0x010fc800078e18ff */
[----:B0-----:R-:W-:-:S13]  /*2430*/  ISETP.LT.AND P0, PT, R31, R34, !P2 ;  /* 0x000000221f00720c */ /* 0x001fda0005701270 */
[----:B------:R-:W0:Y:S01]  /*2440*/  @P0 LDC R32, c[0x0][0x3a0] ;  /* 0x0000e800ff200b82 */ /* 0x000e220000000800 */
[----:B------:R-:W-:-:S07]  /*2450*/  @P0 LEA R30, R2, R10, 0x7 ;  /* 0x0000000a021e0211 */ /* 0x000fce00078e38ff */
[----:B---3--:R-:W1:Y:S01]  /*2460*/  @P0 LDC.64 R28, c[0x0][0x388] ;  /* 0x0000e200ff1c0b82 */ /* 0x008e620000000a00 */
[----:B0-----:R-:W-:-:S04]  /*2470*/  @P0 IMAD R31, R31, R32, R30 ;  /* 0x000000201f1f0224 */ /* 0x001fc800078e021e */
[----:B-1----:R-:W-:-:S06]  /*2480*/  @P0 IMAD.WIDE R28, R31, 0x4, R28 ;  /* 0x000000041f1c0825 */ /* 0x002fcc00078e021c */
[----:B------:R-:W2:Y:S01]  /*2490*/  @P0 LDG.E.128.CONSTANT R28, desc[UR12][R28.64] ;  /* 0x0000000c1c1c0981 */ /* 0x000ea2000c1e9d00 */
[----:B------:R-:W-:Y:S02]  /*24a0*/  LEA R33, R52, R44, 0x9 ;  /* 0x0000002c34217211 */ /* 0x000fe400078e48ff */
[----:B------:R-:W-:Y:S02]  /*24b0*/  MOV R45, R8 ;  /* 0x00000008002d7202 */ /* 0x000fe40000000f00 */
[----:B------:R-:W-:-:S05]  /*24c0*/  LEA R33, R10, R33, 0x2 ;  /* 0x000000210a217211 */ /* 0x000fca00078e10ff */
[----:B------:R0:W-:Y:S04]  /*24d0*/  @!P0 STS.128 [R33], RZ ;  /* 0x000000ff21008388 */ /* 0x0001e80000000c00 */
[----:B--2---:R0:W-:Y:S01]  /*24e0*/  @P0 STS.128 [R33], R28 ;  /* 0x0000001c21000388 */ /* 0x0041e20000000c00 */
[----:B------:R-:W-:-:S13]  /*24f0*/  ISETP.NE.AND P0, PT, R6, 0x1, PT ;  /* 0x000000010600780c */ /* 0x000fda0003f05270 */
[----:B------:R-:W-:Y:S05]  /*2500*/  @!P0 BRA `(.L_x_60) ;  /* 0x0000000000808947 */ /* 0x000fea0003800000 */
[----:B0-----:R-:W-:-:S04]  /*2510*/  LEA R31, R7, R18, 0x3 ;  /* 0x00000012071f7211 */ /* 0x001fc800078e18ff */
[----:B------:R-:W-:-:S13]  /*2520*/  ISETP.LT.AND P0, PT, R31, R34, !P3 ;  /* 0x000000221f00720c */ /* 0x000fda0005f01270 */
[----:B------:R-:W0:Y:S01]  /*2530*/  @P0 LDC R32, c[0x0][0x3a0] ;  /* 0x0000e800ff200b82 */ /* 0x000e220000000800 */
[----:B------:R-:W-:-:S07]  /*2540*/  @P0 LEA R30, R2, R11, 0x7 ;  /* 0x0000000b021e0211 */ /* 0x000fce00078e38ff */
[----:B------:R-:W1:Y:S01]  /*2550*/  @P0 LDC.64 R28, c[0x0][0x388] ;  /* 0x0000e200ff1c0b82 */ /* 0x000e620000000a00 */
        /* <DEDUP_REMOVED lines=10> */
[----:B-1----:R-:W-:-:S04]  /*2600*/  LEA R31, R7, R22, 0x3 ;  /* 0x00000016071f7211 */ /* 0x002fc800078e18ff */
[----:B------:R-:W-:-:S13]  /*2610*/  ISETP.LT.AND P0, PT, R31, R34, !P4 ;  /* 0x000000221f00720c */ /* 0x000fda0006701270 */
[----:B------:R-:W-:Y:S02]  /*2620*/  @!P0 LEA R29, R22, R44, 0x9 ;  /* 0x0000002c161d8211 */ /* 0x000fe400078e48ff */
[----:B------:R-:W-:Y:S02]  /*2630*/  @!P0 MOV R45, R21 ;  /* 0x00000015002d8202 */ /* 0x000fe40000000f00 */
[----:B------:R-:W-:-:S05]  /*2640*/  @!P0 LEA R29, R12, R29, 0x2 ;  /* 0x0000001d0c1d8211 */ /* 0x000fca00078e10ff */
[----:B------:R2:W-:Y:S01]  /*2650*/  @!P0 STS.128 [R29], RZ ;  /* 0x000000ff1d008388 */ /* 0x0005e20000000c00 */
[----:B------:R-:W-:Y:S05]  /*2660*/  @!P0 BRA `(.L_x_60) ;  /* 0x0000000000288947 */ /* 0x000fea0003800000 */
[----:B--2---:R-:W0:Y:S01]  /*2670*/  LDC.64 R28, c[0x0][0x388] ;  /* 0x0000e200ff1c7b82 */ /* 0x004e220000000a00 */
[----:B------:R-:W1:Y:S01]  /*2680*/  LDCU UR7, c[0x0][0x3a0] ;  /* 0x00007400ff0777ac */ /* 0x000e620008000800 */
[----:B------:R-:W-:-:S05]  /*2690*/  LEA R30, R2, R12, 0x7 ;  /* 0x0000000c021e7211 */ /* 0x000fca00078e38ff */
[----:B-1----:R-:W-:-:S04]  /*26a0*/  IMAD R31, R31, UR7, R30 ;  /* 0x000000071f1f7c24 */ /* 0x002fc8000f8e021e */
[----:B0-----:R-:W-:-:S06]  /*26b0*/  IMAD.WIDE R28, R31, 0x4, R28 ;  /* 0x000000041f1c7825 */ /* 0x001fcc00078e021c */
[----:B------:R-:W2:Y:S01]  /*26c0*/  LDG.E.128.CONSTANT R28, desc[UR12][R28.64] ;  /* 0x0000000c1c1c7981 */ /* 0x000ea2000c1e9d00 */
[----:B------:R-:W-:Y:S02]  /*26d0*/  LEA R33, R22, R44, 0x9 ;  /* 0x0000002c16217211 */ /* 0x000fe400078e48ff */
[----:B------:R-:W-:Y:S02]  /*26e0*/  MOV R45, R21 ;  /* 0x00000015002d7202 */ /* 0x000fe40000000f00 */
[----:B------:R-:W-:-:S05]  /*26f0*/  LEA R33, R12, R33, 0x2 ;  /* 0x000000210c217211 */ /* 0x000fca00078e10ff */
[----:B--2---:R0:W-:Y:S02]  /*2700*/  STS.128 [R33], R28 ;  /* 0x0000001c21007388 */ /* 0x0041e40000000c00 */
.L_x_60:
[----:B------:R-:W-:Y:S05]  /*2710*/  BSYNC.RECONVERGENT B1 ;  /* 0x0000000000017941 */ /* 0x000fea0003800200 */
.L_x_59:
[----:B------:R-:W-:Y:S05]  /*2720*/  @!P6 BRA `(.L_x_53) ;  /* 0x0000000000f8e947 */ /* 0x000fea0003800000 */
.L_x_61:
[C---:B0-----:R-:W-:Y:S02]  /*2730*/  IADD3 R48, PT, PT, R45.reuse, UR11, RZ ;  /* 0x0000000b2d307c10 */ /* 0x041fe4000fffe0ff */
[----:B------:R-:W-:Y:S02]  /*2740*/  LOP3.LUT R47, R45, 0x7c, RZ, 0xc0, !PT ;  /* 0x0000007c2d2f7812 */ /* 0x000fe400078ec0ff */
[----:B------:R-:W-:Y:S02]  /*2750*/  SHF.R.U32.HI R46, RZ, 0x7, R45 ;  /* 0x00000007ff2e7819 */ /* 0x000fe4000001162d */
[C---:B------:R-:W-:Y:S02]  /*2760*/  IADD3 R45, PT, PT, R48.reuse, UR11, RZ ;  /* 0x0000000b302d7c10 */ /* 0x040fe4000fffe0ff */
[----:B------:R-:W-:Y:S02]  /*2770*/  LOP3.LUT R49, R48, 0x7c, RZ, 0xc0, !PT ;  /* 0x0000007c30317812 */ /* 0x000fe400078ec0ff */
[----:B------:R-:W-:-:S02]  /*2780*/  SHF.R.U32.HI R55, RZ, 0x7, R45 ;  /* 0x00000007ff377819 */ /* 0x000fc4000001162d */
[C---:B------:R-:W-:Y:S02]  /*2790*/  LOP3.LUT R51, R45.reuse, 0x7c, RZ, 0xc0, !PT ;  /* 0x0000007c2d337812 */ /* 0x040fe400078ec0ff */
[----:B------:R-:W-:Y:S02]  /*27a0*/  IADD3 R45, PT, PT, R45, UR11, RZ ;  /* 0x0000000b2d2d7c10 */ /* 0x000fe4000fffe0ff */
[C---:B01--4-:R-:W-:Y:S02]  /*27b0*/  LEA R30, R2.reuse, R47, 0x7 ;  /* 0x0000002f021e7211 */ /* 0x053fe400078e38ff */
        /* <DEDUP_REMOVED lines=8> */
[----:B------:R-:W-:-:S02]  /*2840*/  SHF.R.U32.HI R50, RZ, 0x7, R45 ;  /* 0x00000007ff327819 */ /* 0x000fc4000001162d */
[----:B------:R-:W-:Y:S02]  /*2850*/  LEA R34, R2, R54, 0x7 ;  /* 0x0000003602227211 */ /* 0x000fe400078e38ff */
[----:B------:R-:W-:Y:S02]  /*2860*/  ISETP.GE.OR P5, PT, R31, UR16, P5 ;  /* 0x000000101f007c0c */ /* 0x000fe4000afa6670 */
[----:B------:R-:W-:Y:S02]  /*2870*/  LEA R38, R7, R55, 0x3 ;  /* 0x0000003707267211 */ /* 0x000fe400078e18ff */
[----:B------:R-:W-:Y:S02]  /*2880*/  ISETP.GE.AND P0, PT, R39, UR10, PT ;  /* 0x0000000a27007c0c */ /* 0x000fe4000bf06270 */
[----:B------:R-:W-:Y:S02]  /*2890*/  ISETP.LT.AND P1, PT, R43, UR16, !P1 ;  /* 0x000000102b007c0c */ /* 0x000fe4000cf21270 */
[----:B------:R-:W-:-:S02]  /*28a0*/  LEA R35, R7, R50, 0x3 ;  /* 0x0000003207237211 */ /* 0x000fc400078e18ff */
[----:B------:R-:W-:Y:S02]  /*28b0*/  ISETP.GE.AND P6, PT, R34, UR10, PT ;  /* 0x0000000a22007c0c */ /* 0x000fe4000bfc6270 */
[----:B------:R-:W-:Y:S01]  /*28c0*/  ISETP.LT.AND P0, PT, R38, UR16, !P0 ;  /* 0x0000001026007c0c */ /* 0x000fe2000c701270 */
[----:B--23--:R-:W0:Y:S01]  /*28d0*/  @!P5 LDC.64 R28, c[0x0][0x388] ;  /* 0x0000e200ff1cdb82 */ /* 0x00ce220000000a00 */
        /* <DEDUP_REMOVED lines=8> */
[----:B------:R-:W-:Y:S01]  /*2960*/  @P6 IMAD R35, R35, UR10, R34 ;  /* 0x0000000a23236c24 */ /* 0x000fe2000f8e0222 */
[----:B------:R-:W4:Y:S01]  /*2970*/  @!P5 LDG.E.128.CONSTANT R28, desc[UR12][R28.64] ;  /* 0x0000000c1c1cd981 */ /* 0x000f22000c1e9d00 */
[----:B-1----:R-:W-:-:S04]  /*2980*/  @P1 IMAD.WIDE R32, R43, 0x4, R32 ;  /* 0x000000042b201825 */ /* 0x002fc800078e0220 */
[----:B--2---:R-:W-:-:S06]  /*2990*/  @P0 IMAD.WIDE R36, R39, 0x4, R36 ;  /* 0x0000000427240825 */ /* 0x004fcc00078e0224 */
[----:B------:R-:W2:Y:S01]  /*29a0*/  @P0 LDG.E.128.CONSTANT R36, desc[UR12][R36.64] ;  /* 0x0000000c24240981 */ /* 0x000ea2000c1e9d00 */
[----:B---3--:R-:W-:-:S03]  /*29b0*/  @P6 IMAD.WIDE R40, R35, 0x4, R40 ;  /* 0x0000000423286825 */ /* 0x008fc600078e0228 */
[----:B------:R-:W3:Y:S04]  /*29c0*/  @P1 LDG.E.128.CONSTANT R32, desc[UR12][R32.64] ;  /* 0x0000000c20201981 */ /* 0x000ee8000c1e9d00 */
[----:B------:R-:W5:Y:S01]  /*29d0*/  @P6 LDG.E.128.CONSTANT R40, desc[UR12][R40.64] ;  /* 0x0000000c28286981 */ /* 0x000f62000c1e9d00 */
[-C--:B------:R-:W-:Y:S02]  /*29e0*/  LEA R46, R46, R44.reuse, 0x9 ;  /* 0x0000002c2e2e7211 */ /* 0x080fe400078e48ff */
[----:B------:R-:W-:Y:S02]  /*29f0*/  LEA R48, R48, R44, 0x9 ;  /* 0x0000002c30307211 */ /* 0x000fe400078e48ff */
[----:B------:R-:W-:Y:S02]  /*2a00*/  LEA R46, R47, R46, 0x2 ;  /* 0x0000002e2f2e7211 */ /* 0x000fe400078e10ff */
[----:B------:R-:W-:-:S02]  /*2a10*/  LEA R120, R55, R44, 0x9 ;  /* 0x0000002c37787211 */ /* 0x000fc400078e48ff */
[----:B------:R-:W-:Y:S02]  /*2a20*/  LEA R48, R49, R48, 0x2 ;  /* 0x0000003031307211 */ /* 0x000fe400078e10ff */
[----:B------:R-:W-:Y:S02]  /*2a30*/  LEA R47, R50, R44, 0x9 ;  /* 0x0000002c322f7211 */ /* 0x000fe400078e48ff */
[----:B------:R-:W-:Y:S02]  /*2a40*/  LEA R120, R51, R120, 0x2 ;  /* 0x0000007833787211 */ /* 0x000fe400078e10ff */
[----:B------:R-:W-:Y:S02]  /*2a50*/  LEA R47, R54, R47, 0x2 ;  /* 0x0000002f362f7211 */ /* 0x000fe400078e10ff */
[----:B------:R-:W-:Y:S01]  /*2a60*/  IADD3 R45, PT, PT, R45, UR11, RZ ;  /* 0x0000000b2d2d7c10 */ /* 0x000fe2000fffe0ff */
[----:B----4-:R0:W-:Y:S04]  /*2a70*/  @!P5 STS.128 [R46], R28 ;  /* 0x0000001c2e00d388 */ /* 0x0101e80000000c00 */
[----:B------:R0:W-:Y:S04]  /*2a80*/  @P5 STS.128 [R46], RZ ;  /* 0x000000ff2e005388 */ /* 0x0001e80000000c00 */
[----:B------:R0:W-:Y:S04]  /*2a90*/  @!P1 STS.128 [R48], RZ ;  /* 0x000000ff30009388 */ /* 0x0001e80000000c00 */
[----:B---3--:R0:W-:Y:S04]  /*2aa0*/  @P1 STS.128 [R48], R32 ;  /* 0x0000002030001388 */ /* 0x0081e80000000c00 */
[----:B------:R0:W-:Y:S04]  /*2ab0*/  @!P0 STS.128 [R120], RZ ;  /* 0x000000ff78008388 */ /* 0x0001e80000000c00 */
[----:B--2---:R0:W-:Y:S04]  /*2ac0*/  @P0 STS.128 [R120], R36 ;  /* 0x0000002478000388 */ /* 0x0041e80000000c00 */
[----:B------:R0:W-:Y:S04]  /*2ad0*/  @!P6 STS.128 [R47], RZ ;  /* 0x000000ff2f00e388 */ /* 0x0001e80000000c00 */
[----:B-----5:R0:W-:Y:S01]  /*2ae0*/  @P6 STS.128 [R47], R40 ;  /* 0x000000282f006388 */ /* 0x0201e20000000c00 */
[----:B------:R-:W-:-:S13]  /*2af0*/  ISETP.GE.U32.AND P0, PT, R45, 0x400, PT ;  /* 0x000004002d00780c */ /* 0x000fda0003f06070 */
[----:B------:R-:W-:Y:S05]  /*2b00*/  @!P0 BRA `(.L_x_61) ;  /* 0xfffffffc00088947 */ /* 0x000fea000383ffff */
.L_x_53:
[----:B012---:R-:W-:Y:S05]  /*2b10*/  BSYNC.RECONVERGENT B0 ;  /* 0x0000000000007941 */ /* 0x007fea0003800200 */
.L_x_52:
[----:B------:R-:W0:Y:S01]  /*2b20*/  S2UR UR9, SR_CgaCtaId ;  /* 0x00000000000979c3 */ /* 0x000e220000008800 */
[----:B------:R-:W-:Y:S01]  /*2b30*/  UMOV UR7, 0x400 ;  /* 0x0000040000077882 */ /* 0x000fe20000000000 */
[----:B------:R-:W-:Y:S01]  /*2b40*/  LEA R55, R5, R26, 0x2 ;  /* 0x0000001a05377211 */ /* 0x000fe200078e10ff */
[----:B------:R-:W-:Y:S01]  /*2b50*/  UIADD3 UR10, UPT, UPT, UR7, 0x2000, URZ ;  /* 0x00002000070a7890 */ /* 0x000fe2000fffe0ff */
[----:B------:R-:W-:Y:S02]  /*2b60*/  LEA R54, R3, R25, 0x2 ;  /* 0x0000001903367211 */ /* 0x000fe400078e10ff */
[----:B------:R-:W-:-:S04]  /*2b70*/  IADD3 R7, PT, PT, R7, 0x1, RZ ;  /* 0x0000000107077810 */ /* 0x000fc80007ffe0ff */
[----:B------:R-:W-:Y:S01]  /*2b80*/  ISETP.NE.AND P0, PT, R7, UR6, PT ;  /* 0x0000000607007c0c */ /* 0x000fe2000bf05270 */
[----:B0-----:R-:W-:Y:S02]  /*2b90*/  ULEA UR7, UR9, UR7, 0x18 ;  /* 0x0000000709077291 */ /* 0x001fe4000f8ec0ff */
[----:B------:R-:W-:Y:S02]  /*2ba0*/  ULEA UR10, UR9, UR10, 0x18 ;  /* 0x0000000a090a7291 */ /* 0x000fe4000f8ec0ff */
[----:B------:R-:W-:Y:S02]  /*2bb0*/  ULEA UR7, UR8, UR7, 0xc ;  /* 0x0000000708077291 */ /* 0x000fe4000f8e60ff */
[----:B------:R-:W-:-:S04]  /*2bc0*/  ULEA UR8, UR8, UR10, 0xc ;  /* 0x0000000a08087291 */ /* 0x000fc8000f8e60ff */
[----:B------:R-:W-:Y:S01]  /*2bd0*/  LEA R55, R55, UR7, 0x2 ;  /* 0x0000000737377c11 */ /* 0x000fe2000f8e10ff */
[----:B------:R-:W-:Y:S01]  /*2be0*/  ULOP3.LUT UR7, UR4, 0x1, URZ, 0x3c, !UPT ;  /* 0x0000000104077892 */ /* 0x000fe2000f8e3cff */
[----:B------:R-:W-:-:S03]  /*2bf0*/  LEA R54, R54, UR8, 0x2 ;  /* 0x0000000836367c11 */ /* 0x000fc6000f8e10ff */
[----:B------:R-:W-:Y:S04]  /*2c00*/  LDS.128 R44, [R55] ;  /* 0x00000000372c7984 */ /* 0x000fe80000000c00 */
[----:B---34-:R-:W0:Y:S04]  /*2c10*/  LDS.128 R28, [R54] ;  /* 0x00000000361c7984 */ /* 0x018e280000000c00 */
[----:B------:R-:W1:Y:S04]  /*2c20*/  LDS.128 R36, [R55+0x40] ;  /* 0x0000400037247984 */ /* 0x000e680000000c00 */
[----:B------:R-:W2:Y:S04]  /*2c30*/  LDS.128 R48, [R54+0x80] ;  /* 0x0000800036307984 */ /* 0x000ea80000000c00 */
[----:B------:R-:W-:Y:S04]  /*2c40*/  LDS.128 R40, [R54+0x200] ;  /* 0x0002000036287984 */ /* 0x000fe80000000c00 */
[----:B------:R-:W-:Y:S01]  /*2c50*/  LDS.128 R32, [R54+0x280] ;  /* 0x0002800036207984 */ /* 0x000fe20000000c00 */
[-C--:B0-----:R-:W-:Y:S01]  /*2c60*/  FFMA R121, R47, R29.reuse, R106 ;  /* 0x0000001d2f797223 */ /* 0x081fe2000000006a */
[-C--:B------:R-:W-:Y:S01]  /*2c70*/  FFMA R126, R44, R28.reuse, R96 ;  /* 0x0000001c2c7e7223 */ /* 0x080fe20000000060 */
[-C--:B------:R-:W-:Y:S01]  /*2c80*/  FFMA R124, R45, R28.reuse, R97 ;  /* 0x0000001c2d7c7223 */ /* 0x080fe20000000061 */
[----:B------:R-:W-:Y:S01]  /*2c90*/  FFMA R98, R46, R28, R98 ;  /* 0x0000001c2e627223 */ /* 0x000fe20000000062 */
[CC--:B-1----:R-:W-:Y:S01]  /*2ca0*/  FFMA R106, R36.reuse, R29.reuse, R107 ;  /* 0x0000001d246a7223 */ /* 0x0c2fe2000000006b */
[C---:B------:R-:W-:Y:S01]  /*2cb0*/  FFMA R107, R36.reuse, R30, R115 ;  /* 0x0000001e246b7223 */ /* 0x040fe20000000073 */
[-C--:B------:R-:W-:Y:S01]  /*2cc0*/  FFMA R99, R47, R28.reuse, R99 ;  /* 0x0000001c2f637223 */ /* 0x080fe20000000063 */
[----:B------:R-:W-:Y:S01]  /*2cd0*/  FFMA R96, R36, R28, R100 ;  /* 0x0000001c24607223 */ /* 0x000fe20000000064 */
[-C--:B------:R-:W-:Y:S01]  /*2ce0*/  FFMA R103, R44, R29.reuse, R103 ;  /* 0x0000001d2c677223 */ /* 0x080fe20000000067 */
[CC--:B------:R-:W-:Y:S01]  /*2cf0*/  FFMA R104, R45.reuse, R29.reuse, R104 ;  /* 0x0000001d2d687223 */ /* 0x0c0fe20000000068 */
        /* <DEDUP_REMOVED lines=25> */
[----:B------:R-:W-:Y:S01]  /*2e90*/  FFMA R100, R37, R29, R108 ;  /* 0x0000001d25647223 */ /* 0x000fe2000000006c */
[----:B------:R-:W0:Y:S01]  /*2ea0*/  LDS.128 R44, [R55+0x240] ;  /* 0x00024000372c7984 */ /* 0x000e220000000c00 */
[----:B------:R-:W-:Y:S01]  /*2eb0*/  FFMA R97, R39, R30, R119 ;  /* 0x0000001e27617223 */ /* 0x000fe20000000077 */
[----:B------:R-:W-:Y:S01]  /*2ec0*/  FFMA R108, R36, R31, R88 ;  /* 0x0000001f246c7223 */ /* 0x000fe20000000058 */
[-C--:B------:R-:W-:Y:S01]  /*2ed0*/  FFMA R101, R37, R28.reuse, R101 ;  /* 0x0000001c25657223 */ /* 0x080fe20000000065 */
[CC--:B------:R-:W-:Y:S01]  /*2ee0*/  FFMA R102, R38.reuse, R28.reuse, R102 ;  /* 0x0000001c26667223 */ /* 0x0c0fe20000000066 */
[C---:B------:R-:W-:Y:S01]  /*2ef0*/  FFMA R110, R39.reuse, R28, R110 ;  /* 0x0000001c276e7223 */ /* 0x040fe2000000006e */
[CC--:B------:R-:W-:Y:S01]  /*2f00*/  FFMA R109, R38.reuse, R29.reuse, R109 ;  /* 0x0000001d266d7223 */ /* 0x0c0fe2000000006d */
[----:B------:R-:W-:Y:S01]  /*2f10*/  FFMA R118, R39, R29, R118 ;  /* 0x0000001d27767223 */ /* 0x000fe20000000076 */
[CC--:B------:R-:W-:Y:S01]  /*2f20*/  FFMA R116, R37.reuse, R30.reuse, R116 ;  /* 0x0000001e25747223 */ /* 0x0c0fe20000000074 */
[C---:B------:R-:W-:Y:S01]  /*2f30*/  FFMA R117, R38.reuse, R30, R117 ;  /* 0x0000001e26757223 */ /* 0x040fe20000000075 */
[-C--:B------:R-:W-:Y:S01]  /*2f40*/  FFMA R119, R37, R31.reuse, R89 ;  /* 0x0000001f25777223 */ /* 0x080fe20000000059 */
[-C--:B------:R-:W-:Y:S01]  /*2f50*/  FFMA R88, R38, R31.reuse, R90 ;  /* 0x0000001f26587223 */ /* 0x080fe2000000005a */
[----:B------:R-:W-:Y:S01]  /*2f60*/  FFMA R94, R39, R31, R94 ;  /* 0x0000001f275e7223 */ /* 0x000fe2000000005e */
[C---:B------:R-:W-:Y:S01]  /*2f70*/  FFMA R120, R36.reuse, R48, R64 ;  /* 0x0000003024787223 */ /* 0x040fe20000000040 */
[----:B------:R-:W1:Y:S01]  /*2f80*/  LDS.128 R28, [R55+0x200] ;  /* 0x00020000371c7984 */ /* 0x000e620000000c00 */
[C---:B------:R-:W-:Y:S01]  /*2f90*/  FFMA R65, R36.reuse, R49, R65 ;  /* 0x0000003124417223 */ /* 0x040fe20000000041 */
[C---:B------:R-:W-:Y:S01]  /*2fa0*/  FFMA R66, R36.reuse, R50, R66 ;  /* 0x0000003224427223 */ /* 0x040fe20000000042 */
[CC--:B------:R-:W-:Y:S01]  /*2fb0*/  FFMA R90, R37.reuse, R51.reuse, R75 ;  /* 0x00000033255a7223 */ /* 0x0c0fe2000000004b */
[-C--:B------:R-:W-:Y:S01]  /*2fc0*/  FFMA R36, R36, R51.reuse, R69 ;  /* 0x0000003324247223 */ /* 0x080fe20000000045 */
[-C--:B------:R-:W-:Y:S01]  /*2fd0*/  FFMA R105, R37, R48.reuse, R70 ;  /* 0x0000003025697223 */ /* 0x080fe20000000046 */
[C---:B------:R-:W-:Y:S01]  /*2fe0*/  FFMA R69, R38.reuse, R51, R80 ;  /* 0x0000003326457223 */ /* 0x040fe20000000050 */
[CC--:B------:R-:W-:Y:S01]  /*2ff0*/  FFMA R89, R38.reuse, R48.reuse, R76 ;  /* 0x0000003026597223 */ /* 0x0c0fe2000000004c */
[C---:B------:R-:W-:Y:S01]  /*3000*/  FFMA R75, R39.reuse, R48, R81 ;  /* 0x00000030274b7223 */ /* 0x040fe20000000051 */
[C---:B------:R-:W-:Y:S01]  /*3010*/  FFMA R80, R39.reuse, R49, R73 ;  /* 0x0000003127507223 */ /* 0x040fe20000000049 */
[CC--:B------:R-:W-:Y:S01]  /*3020*/  FFMA R125, R39.reuse, R50.reuse, R79 ;  /* 0x00000032277d7223 */ /* 0x0c0fe2000000004f */
[----:B------:R-:W-:Y:S01]  /*3030*/  FFMA R127, R39, R51, R82 ;  /* 0x00000033277f7223 */ /* 0x000fe20000000052 */
[CC--:B------:R-:W-:Y:S01]  /*3040*/  FFMA R71, R37.reuse, R49.reuse, R71 ;  /* 0x0000003125477223 */ /* 0x0c0fe20000000047 */
[-C--:B------:R-:W-:Y:S01]  /*3050*/  FFMA R72, R37, R50.reuse, R72 ;  /* 0x0000003225487223 */ /* 0x080fe20000000048 */
[C---:B------:R-:W-:Y:S01]  /*3060*/  FFMA R77, R38.reuse, R49, R77 ;  /* 0x00000031264d7223 */ /* 0x040fe2000000004d */
[----:B------:R-:W-:-:S02]  /*3070*/  FFMA R78, R38, R50, R78 ;  /* 0x00000032264e7223 */ /* 0x000fc4000000004e */
[----:B------:R-:W-:Y:S01]  /*3080*/  LDS.128 R48, [R55+0x400] ;  /* 0x0004000037307984 */ /* 0x000fe20000000c00 */
[C---:B0-----:R-:W-:Y:S01]  /*3090*/  FFMA R64, R44.reuse, R40, R96 ;  /* 0x000000282c407223 */ /* 0x041fe20000000060 */
        /* <DEDUP_REMOVED lines=8> */
[-C--:B------:R-:W-:Y:S01]  /*3120*/  FFMA R90, R47, R42.reuse, R97 ;  /* 0x0000002a2f5a7223 */ /* 0x080fe20000000061 */
[----:B------:R-:W-:Y:S01]  /*3130*/  FFMA R44, R44, R35, R36 ;  /* 0x000000232c2c7223 */ /* 0x000fe20000000024 */
[C---:B------:R-:W-:Y:S01]  /*3140*/  FFMA R100, R45.reuse, R41, R100 ;  /* 0x000000292d647223 */ /* 0x040fe20000000064 */
[C---:B------:R-:W-:Y:S01]  /*3150*/  FFMA R101, R45.reuse, R42, R116 ;  /* 0x0000002a2d657223 */ /* 0x040fe20000000074 */
        /* <DEDUP_REMOVED lines=40> */
[----:B------:R-:W0:Y:S01]  /*33e0*/  LDS.128 R28, [R54+0x400] ;  /* 0x00040000361c7984 */ /* 0x000e220000000c00 */
[C---:B------:R-:W-:Y:S01]  /*33f0*/  FFMA R105, R45.reuse, R32, R105 ;  /* 0x000000202d697223 */ /* 0x040fe20000000069 */
[CC--:B------:R-:W-:Y:S01]  /*3400*/  FFMA R71, R45.reuse, R33.reuse, R71 ;  /* 0x000000212d477223 */ /* 0x0c0fe20000000047 */
[----:B------:R-:W-:Y:S01]  /*3410*/  FFMA R72, R45, R34, R72 ;  /* 0x000000222d487223 */ /* 0x000fe20000000048 */
[----:B------:R-:W1:Y:S01]  /*3420*/  LDS.128 R36, [R54+0x480] ;  /* 0x0004800036247984 */ /* 0x000e620000000c00 */
[C---:B------:R-:W-:Y:S01]  /*3430*/  FFMA R89, R46.reuse, R32, R89 ;  /* 0x000000202e597223 */ /* 0x040fe20000000059 */
[C---:B------:R-:W-:Y:S01]  /*3440*/  FFMA R77, R46.reuse, R33, R77 ;  /* 0x000000212e4d7223 */ /* 0x040fe2000000004d */
[C---:B------:R-:W-:Y:S01]  /*3450*/  FFMA R78, R46.reuse, R34, R78 ;  /* 0x000000222e4e7223 */ /* 0x040fe2000000004e */
[----:B------:R-:W2:Y:S01]  /*3460*/  LDS.128 R40, [R55+0x440] ;  /* 0x0004400037287984 */ /* 0x000ea20000000c00 */
[----:B------:R-:W-:Y:S01]  /*3470*/  FFMA R69, R46, R35, R69 ;  /* 0x000000232e457223 */ /* 0x000fe20000000045 */
[C---:B------:R-:W-:Y:S01]  /*3480*/  FFMA R75, R47.reuse, R32, R75 ;  /* 0x000000202f4b7223 */ /* 0x040fe2000000004b */
[C---:B------:R-:W-:Y:S01]  /*3490*/  FFMA R80, R47.reuse, R33, R80 ;  /* 0x000000212f507223 */ /* 0x040fe20000000050 */
[C---:B------:R-:W-:Y:S01]  /*34a0*/  FFMA R94, R47.reuse, R34, R125 ;  /* 0x000000222f5e7223 */ /* 0x040fe2000000007d */
[----:B------:R-:W-:-:S02]  /*34b0*/  FFMA R98, R47, R35, R127 ;  /* 0x000000232f627223 */ /* 0x000fc4000000007f */
[----:B------:R-:W-:Y:S01]  /*34c0*/  LDS.128 R32, [R54+0x680] ;  /* 0x0006800036207984 */ /* 0x000fe20000000c00 */
[C---:B0-----:R-:W-:Y:S01]  /*34d0*/  FFMA R99, R48.reuse, R28, R126 ;  /* 0x0000001c30637223 */ /* 0x041fe2000000007e */
[C---:B------:R-:W-:Y:S01]  /*34e0*/  FFMA R103, R48.reuse, R29, R103 ;  /* 0x0000001d30677223 */ /* 0x040fe20000000067 */
[C---:B------:R-:W-:Y:S01]  /*34f0*/  FFMA R111, R48.reuse, R30, R111 ;  /* 0x0000001e306f7223 */ /* 0x040fe2000000006f */
[C---:B------:R-:W-:Y:S01]  /*3500*/  FFMA R84, R48.reuse, R31, R84 ;  /* 0x0000001f30547223 */ /* 0x040fe20000000054 */
[C---:B-1----:R-:W-:Y:S01]  /*3510*/  FFMA R91, R48.reuse, R36, R91 ;  /* 0x00000024305b7223 */ /* 0x042fe2000000005b */
        /* <DEDUP_REMOVED lines=186> */
[----:B------:R-:W1:Y:S01]  /*40c0*/  LDS.128 R44, [R55+0xa00] ;  /* 0x000a0000372c7984 */ /* 0x000e620000000c00 */
        /* <DEDUP_REMOVED lines=21> */
[----:B------:R-:W0:Y:S01]  /*4220*/  LDS.128 R48, [R55+0xc00] ;  /* 0x000c000037307984 */ /* 0x000e220000000c00 */
[C---:B------:R-:W-:Y:S01]  /*4230*/  FFMA R100, R41.reuse, R29, R100 ;  /* 0x0000001d29647223 */ /* 0x040fe20000000064 */
[C---:B------:R-:W-:Y:S01]  /*4240*/  FFMA R101, R41.reuse, R30, R101 ;  /* 0x0000001e29657223 */ /* 0x040fe20000000065 */
[----:B------:R-:W-:Y:S01]  /*4250*/  FFMA R102, R41, R31, R102 ;  /* 0x0000001f29667223 */ /* 0x000fe20000000066 */
[CC--:B------:R-:W-:Y:S01]  /*4260*/  FFMA R76, R42.reuse, R28.reuse, R76 ;  /* 0x0000001c2a4c7223 */ /* 0x0c0fe2000000004c */
[-C--:B------:R-:W-:Y:S01]  /*4270*/  FFMA R81, R42, R29.reuse, R81 ;  /* 0x0000001d2a517223 */ /* 0x080fe20000000051 */
        /* <DEDUP_REMOVED lines=14> */
[CC--:B------:R-:W-:Y:S01]  /*4360*/  FFMA R114, R47.reuse, R30.reuse, R114 ;  /* 0x0000001e2f727223 */ /* 0x0c0fe20000000072 */
[-C--:B------:R-:W-:Y:S01]  /*4370*/  FFMA R115, R47, R31.reuse, R115 ;  /* 0x0000001f2f737223 */ /* 0x080fe20000000073 */
        /* <DEDUP_REMOVED lines=22> */
[----:B------:R-:W1:Y:S01]  /*44e0*/  LDS.128 R28, [R55+0xc40] ;  /* 0x000c4000371c7984 */ /* 0x000e620000000c00 */
[C---:B0-----:R-:W-:Y:S01]  /*44f0*/  FFMA R119, R50.reuse, R36, R113 ;  /* 0x0000002432777223 */ /* 0x041fe20000000071 */
[----:B------:R-:W-:Y:S01]  /*4500*/  FFMA R113, R50, R38, R117 ;  /* 0x0000002632717223 */ /* 0x000fe20000000075 */
[C---:B------:R-:W-:Y:S01]  /*4510*/  FFMA R121, R51.reuse, R36, R87 ;  /* 0x0000002433797223 */ /* 0x040fe20000000057 */
[----:B------:R-:W0:Y:S01]  /*4520*/  LDS.128 R44, [R54+0xc80] ;  /* 0x000c8000362c7984 */ /* 0x000e220000000c00 */
        /* <DEDUP_REMOVED lines=15> */
[----:B------:R-:W-:Y:S01]  /*4620*/  LDS.128 R32, [R55+0xe40] ;  /* 0x000e400037207984 */ /* 0x000fe20000000c00 */
[C---:B------:R-:W-:Y:S01]  /*4630*/  FFMA R103, R48.reuse, R37, R103 ;  /* 0x0000002530677223 */ /* 0x040fe20000000067 */
[C---:B------:R-:W-:Y:S01]  /*4640*/  FFMA R111, R48.reuse, R38, R111 ;  /* 0x00000026306f7223 */ /* 0x040fe2000000006f */
[----:B------:R-:W-:Y:S01]  /*4650*/  FFMA R84, R48, R39, R84 ;  /* 0x0000002730547223 */ /* 0x000fe20000000054 */
[C---:B------:R-:W-:Y:S01]  /*4660*/  FFMA R118, R49.reuse, R36, R118 ;  /* 0x0000002431767223 */ /* 0x040fe20000000076 */
[C---:B------:R-:W-:Y:S01]  /*4670*/  FFMA R104, R49.reuse, R37, R104 ;  /* 0x0000002531687223 */ /* 0x040fe20000000068 */
[CC--:B------:R-:W-:Y:S01]  /*4680*/  FFMA R112, R49.reuse, R38.reuse, R112 ;  /* 0x0000002631707223 */ /* 0x0c0fe20000000070 */
[----:B------:R-:W-:Y:S01]  /*4690*/  FFMA R85, R49, R39, R85 ;  /* 0x0000002731557223 */ /* 0x000fe20000000055 */
[C---:B------:R-:W-:Y:S01]  /*46a0*/  FFMA R116, R50.reuse, R37, R116 ;  /* 0x0000002532747223 */ /* 0x040fe20000000074 */
[----:B------:R-:W-:Y:S01]  /*46b0*/  FFMA R86, R50, R39, R86 ;  /* 0x0000002732567223 */ /* 0x000fe20000000056 */
[----:B------:R-:W-:Y:S01]  /*46c0*/  FFMA R114, R51, R38, R114 ;  /* 0x0000002633727223 */ /* 0x000fe20000000072 */
[C---:B-1----:R-:W-:Y:S01]  /*46d0*/  FFMA R110, R28.reuse, R36, R64 ;  /* 0x000000241c6e7223 */ /* 0x042fe20000000040 */
[C---:B------:R-:W-:Y:S01]  /*46e0*/  FFMA R122, R28.reuse, R37, R106 ;  /* 0x000000251c7a7223 */ /* 0x040fe2000000006a */
[C---:B------:R-:W-:Y:S01]  /*46f0*/  FFMA R115, R28.reuse, R38, R107 ;  /* 0x000000261c737223 */ /* 0x040fe2000000006b */
[C---:B------:R-:W-:Y:S01]  /*4700*/  FFMA R120, R28.reuse, R39, R108 ;  /* 0x000000271c787223 */ /* 0x040fe2000000006c */
[C---:B0-----:R-:W-:Y:S01]  /*4710*/  FFMA R64, R28.reuse, R44, R109 ;  /* 0x0000002c1c407223 */ /* 0x041fe2000000006d */
[C---:B------:R-:W-:Y:S01]  /*4720*/  FFMA R65, R28.reuse, R45, R65 ;  /* 0x0000002d1c417223 */ /* 0x040fe20000000041 */
[C---:B------:R-:W-:Y:S01]  /*4730*/  FFMA R66, R28.reuse, R46, R66 ;  /* 0x0000002e1c427223 */ /* 0x040fe20000000042 */
[----:B------:R-:W-:Y:S01]  /*4740*/  FFMA R28, R28, R47, R40 ;  /* 0x0000002f1c1c7223 */ /* 0x000fe20000000028 */
[C---:B------:R-:W-:Y:S01]  /*4750*/  FFMA R91, R48.reuse, R44, R91 ;  /* 0x0000002c305b7223 */ /* 0x040fe2000000005b */
[----:B------:R0:W-:Y:S01]  /*4760*/  LDS.128 R40, [R55+0xe00] ;  /* 0x000e000037287984 */ /* 0x0001e20000000c00 */
[C---:B------:R-:W-:Y:S01]  /*4770*/  FFMA R92, R48.reuse, R45, R92 ;  /* 0x0000002d305c7223 */ /* 0x040fe2000000005c */
[C---:B------:R-:W-:Y:S01]  /*4780*/  FFMA R93, R48.reuse, R46, R93 ;  /* 0x0000002e305d7223 */ /* 0x040fe2000000005d */
[----:B------:R-:W-:Y:S01]  /*4790*/  FFMA R95, R48, R47, R95 ;  /* 0x0000002f305f7223 */ /* 0x000fe2000000005f */
[C---:B------:R-:W-:Y:S01]  /*47a0*/  FFMA R83, R49.reuse, R44, R83 ;  /* 0x0000002c31537223 */ /* 0x040fe20000000053 */
[C---:B------:R-:W-:Y:S01]  /*47b0*/  FFMA R67, R49.reuse, R45, R67 ;  /* 0x0000002d31437223 */ /* 0x040fe20000000043 */
[C---:B------:R-:W-:Y:S01]  /*47c0*/  FFMA R68, R49.reuse, R46, R68 ;  /* 0x0000002e31447223 */ /* 0x040fe20000000044 */
[----:B------:R-:W-:Y:S01]  /*47d0*/  FFMA R74, R49, R47, R74 ;  /* 0x0000002f314a7223 */ /* 0x000fe2000000004a */
[----:B0-----:R-:W-:Y:S01]  /*47e0*/  FFMA R55, R29, R39, R102 ;  /* 0x000000271d377223 */ /* 0x001fe20000000066 */
        /* <DEDUP_REMOVED lines=10> */
[----:B------:R-:W0:Y:S01]  /*4890*/  LDS.128 R48, [R54+0xe00] ;  /* 0x000e000036307984 */ /* 0x000e220000000c00 */
[C---:B------:R-:W-:Y:S01]  /*48a0*/  FFMA R82, R30.reuse, R38, R82 ;  /* 0x000000261e527223 */ /* 0x040fe20000000052 */
[C---:B------:R-:W-:Y:S01]  /*48b0*/  FFMA R81, R30.reuse, R39, R88 ;  /* 0x000000271e517223 */ /* 0x040fe20000000058 */
[C---:B------:R-:W-:Y:S01]  /*48c0*/  FFMA R76, R30.reuse, R44, R89 ;  /* 0x0000002c1e4c7223 */ /* 0x040fe20000000059 */
[C---:B------:R-:W-:Y:S01]  /*48d0*/  FFMA R77, R30.reuse, R45, R77 ;  /* 0x0000002d1e4d7223 */ /* 0x040fe2000000004d */
[C---:B------:R-:W-:Y:S01]  /*48e0*/  FFMA R78, R30.reuse, R46, R78 ;  /* 0x0000002e1e4e7223 */ /* 0x040fe2000000004e */
[----:B------:R-:W-:Y:S01]  /*48f0*/  FFMA R30, R30, R47, R69 ;  /* 0x0000002f1e1e7223 */ /* 0x000fe20000000045 */
[C---:B------:R-:W-:Y:S01]  /*4900*/  FFMA R106, R29.reuse, R36, R70 ;  /* 0x000000241d6a7223 */ /* 0x040fe20000000046 */
[CC--:B------:R-:W-:Y:S01]  /*4910*/  FFMA R108, R29.reuse, R37.reuse, R100 ;  /* 0x000000251d6c7223 */ /* 0x0c0fe20000000064 */
[----:B------:R-:W-:Y:S01]  /*4920*/  FFMA R123, R29, R38, R101 ;  /* 0x000000261d7b7223 */ /* 0x000fe20000000065 */
[C---:B------:R-:W-:Y:S01]  /*4930*/  FFMA R73, R31.reuse, R36, R73 ;  /* 0x000000241f497223 */ /* 0x040fe20000000049 */
[C---:B------:R-:W-:Y:S01]  /*4940*/  FFMA R79, R31.reuse, R37, R79 ;  /* 0x000000251f4f7223 */ /* 0x040fe2000000004f */
[C---:B------:R-:W-:Y:S01]  /*4950*/  FFMA R90, R31.reuse, R38, R90 ;  /* 0x000000261f5a7223 */ /* 0x040fe2000000005a */
[----:B------:R-:W-:Y:S01]  /*4960*/  FFMA R69, R31, R39, R97 ;  /* 0x000000271f457223 */ /* 0x000fe20000000061 */
[C---:B------:R-:W-:Y:S01]  /*4970*/  FFMA R70, R29.reuse, R44, R105 ;  /* 0x0000002c1d467223 */ /* 0x040fe20000000069 */
[----:B------:R-:W1:Y:S01]  /*4980*/  LDS.128 R36, [R54+0xe80] ;  /* 0x000e800036247984 */ /* 0x000e620000000c00 */
[CC--:B------:R-:W-:Y:S01]  /*4990*/  FFMA R71, R29.reuse, R45.reuse, R71 ;  /* 0x0000002d1d477223 */ /* 0x0c0fe20000000047 */
[----:B------:R-:W-:Y:S01]  /*49a0*/  FFMA R72, R29, R46, R72 ;  /* 0x0000002e1d487223 */ /* 0x000fe20000000048 */
[C---:B------:R-:W-:Y:S01]  /*49b0*/  FFMA R44, R31.reuse, R44, R75 ;  /* 0x0000002c1f2c7223 */ /* 0x040fe2000000004b */
[C---:B------:R-:W-:Y:S01]  /*49c0*/  FFMA R45, R31.reuse, R45, R80 ;  /* 0x0000002d1f2d7223 */ /* 0x040fe20000000050 */
[----:B------:R-:W-:Y:S01]  /*49d0*/  FFMA R46, R31, R46, R94 ;  /* 0x0000002e1f2e7223 */ /* 0x000fe2000000005e */
[-C--:B------:R-:W-:Y:S01]  /*49e0*/  FFMA R29, R29, R47.reuse, R96 ;  /* 0x0000002f1d1d7223 */ /* 0x080fe20000000060 */
[----:B------:R-:W-:Y:S01]  /*49f0*/  FFMA R31, R31, R47, R98 ;  /* 0x0000002f1f1f7223 */ /* 0x000fe20000000062 */
[-C--:B0-----:R-:W-:Y:S01]  /*4a00*/  FFMA R98, R42, R48.reuse, R119 ;  /* 0x000000302a627223 */ /* 0x081fe20000000077 */
[-C--:B------:R-:W-:Y:S01]  /*4a10*/  FFMA R101, R33, R48.reuse, R106 ;  /* 0x0000003021657223 */ /* 0x080fe2000000006a */
[-C--:B------:R-:W-:Y:S01]  /*4a20*/  FFMA R97, R41, R48.reuse, R118 ;  /* 0x0000003029617223 */ /* 0x080fe20000000076 */
[----:B------:R-:W-:Y:S01]  /*4a30*/  FFMA R100, R32, R48, R110 ;  /* 0x0000003020647223 */ /* 0x000fe2000000006e */
[-C--:B------:R-:W-:Y:S01]  /*4a40*/  FFMA R106, R43, R49.reuse, R117 ;  /* 0x000000312b6a7223 */ /* 0x080fe20000000075 */
[C---:B------:R-:W-:Y:S01]  /*4a50*/  FFMA R119, R35.reuse, R50, R90 ;  /* 0x0000003223777223 */ /* 0x040fe2000000005a */
[-C--:B------:R-:W-:Y:S01]  /*4a60*/  FFMA R96, R40, R48.reuse, R99 ;  /* 0x0000003028607223 */ /* 0x080fe20000000063 */
[C---:B------:R-:W-:Y:S01]  /*4a70*/  FFMA R110, R35.reuse, R48, R73 ;  /* 0x00000030236e7223 */ /* 0x040fe20000000049 */
[-C--:B------:R-:W-:Y:S01]  /*4a80*/  FFMA R105, R42, R49.reuse, R116 ;  /* 0x000000312a697223 */ /* 0x080fe20000000074 */
[C---:B------:R-:W-:Y:S01]  /*4a90*/  FFMA R118, R35.reuse, R49, R79 ;  /* 0x0000003123767223 */ /* 0x040fe2000000004f */
[C---:B------:R-:W-:Y:S01]  /*4aa0*/  FFMA R117, R34.reuse, R50, R82 ;  /* 0x0000003222757223 */ /* 0x040fe20000000052 */
[CC--:B------:R-:W-:Y:S01]  /*4ab0*/  FFMA R90, R34.reuse, R51.reuse, R81 ;  /* 0x00000033225a7223 */ /* 0x0c0fe20000000051 */
[----:B------:R-:W-:Y:S01]  /*4ac0*/  FFMA R94, R35, R51, R69 ;  /* 0x00000033235e7223 */ /* 0x000fe20000000045 */
[-C--:B------:R-:W-:Y:S01]  /*4ad0*/  FFMA R99, R43, R48.reuse, R121 ;  /* 0x000000302b637223 */ /* 0x080fe20000000079 */
[----:B------:R-:W-:Y:S01]  /*4ae0*/  FFMA R102, R34, R48, R102 ;  /* 0x0000003022667223 */ /* 0x000fe20000000066 */
        /* <DEDUP_REMOVED lines=49> */
[----:B------:R-:W-:Y:S06]  /*4e00*/  BAR.SYNC.DEFER_BLOCKING 0x0 ;  /* 0x0000000000007b1d */ /* 0x000fec0000010000 */
[----:B------:R-:W-:Y:S05]  /*4e10*/  @P0 BRA `(.L_x_62) ;  /* 0xffffffc8007c0947 */ /* 0x000fea000383ffff */
.L_x_51:
[----:B------:R-:W2:Y:S01]  /*4e20*/  S2UR UR9, SR_CgaCtaId ;  /* 0x00000000000979c3 */ /* 0x000ea20000008800 */
[----:B------:R-:W-:Y:S01]  /*4e30*/  UMOV UR8, 0x400 ;  /* 0x0000040000087882 */ /* 0x000fe20000000000 */
[----:B-1----:R-:W-:Y:S01]  /*4e40*/  LEA R21, R5, R26, 0x2 ;  /* 0x0000001a05157211 */ /* 0x002fe200078e10ff */
[----:B------:R-:W-:Y:S01]  /*4e50*/  UIADD3 UR10, UPT, UPT, UR8, 0x2000, URZ ;  /* 0x00002000080a7890 */ /* 0x000fe2000fffe0ff */
[----:B------:R-:W-:Y:S02]  /*4e60*/  LEA R25, R3, R25, 0x2 ;  /* 0x0000001903197211 */ /* 0x000fe400078e10ff */
[----:B------:R-:W-:Y:S02]  /*4e70*/  LEA R0, R0, R21, 0x7 ;  /* 0x0000001500007211 */ /* 0x000fe400078e38ff */
[----:B------:R-:W-:Y:S01]  /*4e80*/  LEA R33, R2, R25, 0x7 ;  /* 0x0000001902217211 */ /* 0x000fe200078e38ff */
[----:B--2---:R-:W-:Y:S02]  /*4e90*/  ULEA UR8, UR9, UR8, 0x18 ;  /* 0x0000000809087291 */ /* 0x004fe4000f8ec0ff */
[----:B------:R-:W-:-:S02]  /*4ea0*/  ULEA UR9, UR9, UR10, 0x18 ;  /* 0x0000000a09097291 */ /* 0x000fc4000f8ec0ff */
[----:B------:R-:W-:Y:S02]  /*4eb0*/  ULEA UR8, UR4, UR8, 0xc ;  /* 0x0000000804087291 */ /* 0x000fe4000f8e60ff */
[----:B------:R-:W-:-:S04]  /*4ec0*/  ULEA UR9, UR4, UR9, 0xc ;  /* 0x0000000904097291 */ /* 0x000fc8000f8e60ff */
[----:B------:R-:W-:Y:S02]  /*4ed0*/  LEA R3, R21, UR8, 0x2 ;  /* 0x0000000815037c11 */ /* 0x000fe4000f8e10ff */
[----:B------:R-:W-:-:S03]  /*4ee0*/  LEA R32, R25, UR9, 0x2 ;  /* 0x0000000919207c11 */ /* 0x000fc6000f8e10ff */
[----:B0-----:R-:W-:Y:S01]  /*4ef0*/  LDS.128 R8, [R3] ;  /* 0x0000000003087984 */ /* 0x001fe20000000c00 */
[----:B------:R-:W0:Y:S03]  /*4f00*/  LDCU UR8, c[0x0][0x398] ;  /* 0x00007300ff0877ac */ /* 0x000e260008000800 */
[----:B------:R-:W1:Y:S04]  /*4f10*/  LDS.128 R4, [R32] ;  /* 0x0000000020047984 */ /* 0x000e680000000c00 */
[----:B------:R-:W2:Y:S04]  /*4f20*/  LDS.128 R16, [R3+0x40] ;  /* 0x0000400003107984 */ /* 0x000ea80000000c00 */
[----:B------:R-:W3:Y:S04]  /*4f30*/  LDS.128 R12, [R32+0x80] ;  /* 0x00008000200c7984 */ /* 0x000ee80000000c00 */
[----:B------:R-:W-:Y:S01]  /*4f40*/  LDS.128 R20, [R3+0x200] ;  /* 0x0002000003147984 */ /* 0x000fe20000000c00 */
[----:B0-----:R-:W-:-:S03]  /*4f50*/  ISETP.GE.AND P0, PT, R0, UR8, PT ;  /* 0x0000000800007c0c */ /* 0x001fc6000bf06270 */
[----:B------:R-:W0:Y:S04]  /*4f60*/  LDS.128 R28, [R32+0x280] ;  /* 0x00028000201c7984 */ /* 0x000e280000000c00 */
[----:B------:R-:W4:Y:S01]  /*4f70*/  LDS.128 R24, [R32+0x200] ;  /* 0x0002000020187984 */ /* 0x000f220000000c00 */
[-C--:B-1----:R-:W-:Y:S01]  /*4f80*/  FFMA R39, R8, R4.reuse, R96 ;  /* 0x0000000408277223 */ /* 0x082fe20000000060 */
[-C--:B------:R-:W-:Y:S01]  /*4f90*/  FFMA R36, R9, R4.reuse, R97 ;  /* 0x0000000409247223 */ /* 0x080fe20000000061 */
[-C--:B------:R-:W-:Y:S01]  /*4fa0*/  FFMA R41, R10, R4.reuse, R98 ;  /* 0x000000040a297223 */ /* 0x080fe20000000062 */
[-C--:B------:R-:W-:Y:S01]  /*4fb0*/  FFMA R2, R11, R4.reuse, R99 ;  /* 0x000000040b027223 */ /* 0x080fe20000000063 */
[-C--:B--2---:R-:W-:Y:S01]  /*4fc0*/  FFMA R35, R16, R4.reuse, R100 ;  /* 0x0000000410237223 */ /* 0x084fe20000000064 */
        /* <DEDUP_REMOVED lines=27> */
[C---:B---3--:R-:W-:Y:S01]  /*5180*/  FFMA R83, R9.reuse, R12, R83 ;  /* 0x0000000c09537223 */ /* 0x048fe20000000053 */
[C---:B------:R-:W-:Y:S01]  /*5190*/  FFMA R54, R9.reuse, R13, R67 ;  /* 0x0000000d09367223 */ /* 0x040fe20000000043 */
[C---:B------:R-:W-:Y:S01]  /*51a0*/  FFMA R53, R9.reuse, R14, R68 ;  /* 0x0000000e09357223 */ /* 0x040fe20000000044 */
[----:B------:R-:W-:Y:S01]  /*51b0*/  FFMA R74, R9, R15, R74 ;  /* 0x0000000f094a7223 */ /* 0x000fe2000000004a */
[----:B------:R-:W1:Y:S01]  /*51c0*/  LDS.128 R4, [R3+0x240] ;  /* 0x0002400003047984 */ /* 0x000e620000000c00 */
[C---:B------:R-:W-:Y:S01]  /*51d0*/  FFMA R91, R8.reuse, R12, R91 ;  /* 0x0000000c085b7223 */ /* 0x040fe2000000005b */
[CC--:B------:R-:W-:Y:S01]  /*51e0*/  FFMA R92, R8.reuse, R13.reuse, R92 ;  /* 0x0000000d085c7223 */ /* 0x0c0fe2000000005c */
[----:B------:R-:W-:Y:S01]  /*51f0*/  FFMA R93, R8, R14, R93 ;  /* 0x0000000e085d7223 */ /* 0x000fe2000000005d */
[C---:B------:R-:W-:Y:S01]  /*5200*/  FFMA R9, R10.reuse, R12, R56 ;  /* 0x0000000c0a097223 */ /* 0x040fe20000000038 */
[C---:B------:R-:W-:Y:S01]  /*5210*/  FFMA R68, R10.reuse, R13, R57 ;  /* 0x0000000d0a447223 */ /* 0x040fe20000000039 */
[----:B------:R-:W-:Y:S01]  /*5220*/  FFMA R67, R10, R14, R58 ;  /* 0x0000000e0a437223 */ /* 0x000fe2000000003a */
        /* <DEDUP_REMOVED lines=22> */
[-C--:B0-----:R-:W-:Y:S01]  /*5390*/  FFMA R72, R20, R31.reuse, R8 ;  /* 0x0000001f14487223 */ /* 0x081fe20000000008 */
[C---:B------:R-:W-:Y:S01]  /*53a0*/  FFMA R69, R22.reuse, R28, R9 ;  /* 0x0000001c16457223 */ /* 0x040fe20000000009 */
[----:B------:R-:W-:Y:S01]  /*53b0*/  FFMA R76, R22, R31, R10 ;  /* 0x0000001f164c7223 */ /* 0x000fe2000000000a */
[----:B------:R-:W-:Y:S01]  /*53c0*/  LDS.128 R12, [R32+0x400] ;  /* 0x00040000200c7984 */ /* 0x000fe20000000c00 */
[C---:B----4-:R-:W-:Y:S01]  /*53d0*/  FFMA R39, R20.reuse, R24, R39 ;  /* 0x0000001814277223 */ /* 0x050fe20000000027 */
[C---:B------:R-:W-:Y:S01]  /*53e0*/  FFMA R42, R20.reuse, R25, R42 ;  /* 0x00000019142a7223 */ /* 0x040fe2000000002a */
[C---:B------:R-:W-:Y:S01]  /*53f0*/  FFMA R111, R20.reuse, R26, R111 ;  /* 0x0000001a146f7223 */ /* 0x040fe2000000006f */
[----:B------:R-:W0:Y:S01]  /*5400*/  LDS.128 R8, [R3+0x400] ;  /* 0x0004000003087984 */ /* 0x000e220000000c00 */
        /* <DEDUP_REMOVED lines=27> */
[C---:B-1----:R-:W-:Y:S01]  /*55c0*/  FFMA R35, R4.reuse, R24, R35 ;  /* 0x0000001804237223 */ /* 0x042fe20000000023 */
[----:B------:R-:W1:Y:S01]  /*55d0*/  LDS.128 R20, [R3+0x440] ;  /* 0x0004400003147984 */ /* 0x000e620000000c00 */
        /* <DEDUP_REMOVED lines=31> */
[----:B------:R-:W-:Y:S01]  /*57d0*/  LDS.128 R24, [R32+0x600] ;  /* 0x0006000020187984 */ /* 0x000fe20000000c00 */
[C---:B0-----:R-:W-:Y:S01]  /*57e0*/  FFMA R39, R8.reuse, R12, R39 ;  /* 0x0000000c08277223 */ /* 0x041fe20000000027 */
[C---:B------:R-:W-:Y:S01]  /*57f0*/  FFMA R42, R8.reuse, R13, R42 ;  /* 0x0000000d082a7223 */ /* 0x040fe2000000002a */
[C---:B------:R-:W-:Y:S01]  /*5800*/  FFMA R111, R8.reuse, R14, R111 ;  /* 0x0000000e086f7223 */ /* 0x040fe2000000006f */
[----:B------:R-:W0:Y:S01]  /*5810*/  LDS.128 R4, [R3+0x600] ;  /* 0x0006000003047984 */ /* 0x000e220000000c00 */
[C---:B------:R-:W-:Y:S01]  /*5820*/  FFMA R84, R8.reuse, R15, R84 ;  /* 0x0000000f08547223 */ /* 0x040fe20000000054 */
[C---:B--2---:R-:W-:Y:S01]  /*5830*/  FFMA R91, R8.reuse, R16, R91 ;  /* 0x00000010085b7223 */ /* 0x044fe2000000005b */
[C---:B------:R-:W-:Y:S01]  /*5840*/  FFMA R92, R8.reuse, R17, R92 ;  /* 0x00000011085c7223 */ /* 0x040fe2000000005c */
[----:B------:R-:W2:Y:S01]  /*5850*/  LDS.128 R28, [R32+0x680] ;  /* 0x00068000201c7984 */ /* 0x000ea20000000c00 */
        /* <DEDUP_REMOVED lines=267> */
[----:B------:R0:W-:Y:S01]  /*6910*/  LDS.128 R12, [R3+0xe00] ;  /* 0x000e0000030c7984 */ /* 0x0001e20000000c00 */
        /* <DEDUP_REMOVED lines=31> */
[C---:B0-----:R-:W-:Y:S01]  /*6b10*/  FFMA R3, R8.reuse, R17, R38 ;  /* 0x0000001108037223 */ /* 0x041fe20000000026 */
        /* <DEDUP_REMOVED lines=34> */
[C---:B------:R-:W-:Y:S01]  /*6d40*/  FFMA R23, R25.reuse, R30, R8 ;  /* 0x0000001e19177223 */ /* 0x040fe20000000008 */
[----:B------:R0:W1:Y:S01]  /*6d50*/  LDS.128 R4, [R32+0xe80] ;  /* 0x000e800020047984 */ /* 0x0000620000000c00 */
        /* <DEDUP_REMOVED lines=27> */
[----:B------:R-:W-:Y:S06]  /*6f10*/  BAR.SYNC.DEFER_BLOCKING 0x0 ;  /* 0x0000000000007b1d */ /* 0x000fec0000010000 */
[----:B0-----:R-:W-:Y:S05]  /*6f20*/  @P0 EXIT ;  /* 0x000000000000094d */ /* 0x001fea0003800000 */
[----:B------:R-:W0:Y:S01]  /*6f30*/  LDC R32, c[0x0][0x3a0] ;  /* 0x0000e800ff207b82 */ /* 0x000e220000000800 */
[----:B------:R-:W-:Y:S01]  /*6f40*/  BSSY.RECONVERGENT B0, `(.L_x_63) ;  /* 0x0000042000007945 */ /* 0x000fe20003800200 */
[C---:B-1----:R-:W-:Y:S01]  /*6f50*/  FFMA R37, R13.reuse, R4, R42 ;  /* 0x000000040d257223 */ /* 0x042fe2000000002a */
[CC--:B------:R-:W-:Y:S01]  /*6f60*/  FFMA R43, R13.reuse, R5.reuse, R54 ;  /* 0x000000050d2b7223 */ /* 0x0c0fe20000000036 */
[C---:B------:R-:W-:Y:S01]  /*6f70*/  FFMA R53, R13.reuse, R6, R53 ;  /* 0x000000060d357223 */ /* 0x040fe20000000035 */
[C---:B------:R-:W-:Y:S01]  /*6f80*/  FFMA R91, R12.reuse, R4, R91 ;  /* 0x000000040c5b7223 */ /* 0x040fe2000000005b */
[C---:B------:R-:W-:Y:S01]  /*6f90*/  FFMA R45, R12.reuse, R5, R92 ;  /* 0x000000050c2d7223 */ /* 0x040fe2000000005c */
[C---:B------:R-:W-:Y:S01]  /*6fa0*/  FFMA R93, R12.reuse, R6, R93 ;  /* 0x000000060c5d7223 */ /* 0x040fe2000000005d */
        /* <DEDUP_REMOVED lines=15> */
[----:B------:R-:W-:Y:S01]  /*70a0*/  FFMA R62, R25, R5, R62 ;  /* 0x00000005193e7223 */ /* 0x000fe2000000003e */
[----:B0-----:R-:W-:Y:S01]  /*70b0*/  ISETP.GE.AND P0, PT, R33, R32, PT ;  /* 0x000000202100720c */ /* 0x001fe20003f06270 */
        /* <DEDUP_REMOVED lines=42> */
.L_x_64:
[----:B------:R-:W-:Y:S05]  /*7360*/  BSYNC.RECONVERGENT B0 ;  /* 0x0000000000007941 */ /* 0x000fea0003800200 */
.L_x_63:
        /* <DEDUP_REMOVED lines=37> */
.L_x_66:
[----:B------:R-:W-:Y:S05]  /*75c0*/  BSYNC.RECONVERGENT B0 ;  /* 0x0000000000007941 */ /* 0x000fea0003800200 */
.L_x_65:
[----:B0-----:R-:W-:-:S04]  /*75d0*/  IADD3 R4, PT, PT, R0, 0x2, RZ ;  /* 0x0000000200047810 */ /* 0x001fc80007ffe0ff */
[----:B------:R-:W-:-:S13]  /*75e0*/  ISETP.GE.AND P1, PT, R4, UR8, PT ;  /* 0x0000000804007c0c */ /* 0x000fda000bf26270 */
[----:B------:R-:W-:Y:S05]  /*75f0*/  @P1 EXIT ;  /* 0x000000000000194d */ /* 0x000fea0003800000 */
[----:B------:R-:W-:Y:S01]  /*7600*/  BSSY.RECONVERGENT B0, `(.L_x_67) ;  /* 0x0000022000007945 */ /* 0x000fe20003800200 */
[----:B------:R-:W-:-:S03]  /*7610*/  IADD3 R6, PT, PT, R6, R32, RZ ;  /* 0x0000002006067210 */ /* 0x000fc60007ffe0ff */
        /* <DEDUP_REMOVED lines=32> */
.L_x_68:
[----:B------:R-:W-:Y:S05]  /*7820*/  BSYNC.RECONVERGENT B0 ;  /* 0x0000000000007941 */ /* 0x000fea0003800200 */
.L_x_67:
        /* <DEDUP_REMOVED lines=37> */
.L_x_70:
[----:B------:R-:W-:Y:S05]  /*7a80*/  BSYNC.RECONVERGENT B0 ;  /* 0x0000000000007941 */ /* 0x000fea0003800200 */
.L_x_69:
[----:B------:R-:W-:-:S04]  /*7a90*/  IADD3 R2, PT, PT, R0, 0x10, RZ ;  /* 0x0000001000027810 */ /* 0x000fc80007ffe0ff */
[----:B------:R-:W-:-:S13]  /*7aa0*/  ISETP.GE.AND P1, PT, R2, UR8, PT ;  /* 0x0000000802007c0c */ /* 0x000fda000bf26270 */
[----:B------:R-:W-:Y:S05]  /*7ab0*/  @P1 EXIT ;  /* 0x000000000000194d */ /* 0x000fea0003800000 */
[----:B------:R-:W-:Y:S01]  /*7ac0*/  BSSY.RECONVERGENT B0, `(.L_x_71) ;  /* 0x0000022000007945 */ /* 0x000fe20003800200 */
[----:B------:R-:W-:-:S03]  /*7ad0*/  IMAD R6, R32, 0xd, R6 ;  /* 0x0000000d20067824 */ /* 0x000fc600078e0206 */
        /* <DEDUP_REMOVED lines=32> */
.L_x_72:
[----:B------:R-:W-:Y:S05]  /*7ce0*/  BSYNC.RECONVERGENT B0 ;  /* 0x0000000000007941 */ /* 0x000fea0003800200 */
.L_x_71:
[----:B------:R-:W-:-:S04]  /*7cf0*/  IADD3 R2, PT, PT, R0, 0x11, RZ ;  /* 0x0000001100027810 */ /* 0x000fc80007ffe0ff */
[----:B------:R-:W-:-:S13]  /*7d00*/  ISETP.GE.AND P1, PT, R2, UR8, PT ;  /* 0x0000000802007c0c */ /* 0x000fda000bf26270 */
[----:B------:R-:W-:Y:S05]  /*7d10*/  @P1 EXIT ;  /* 0x000000000000194d */ /* 0x000fea0003800000 */
[----:B------:R-:W-:Y:S01]  /*7d20*/  BSSY.RECONVERGENT B0, `(.L_x_73) ;  /* 0x0000022000007945 */ /* 0x000fe20003800200 */
[----:B------:R-:W-:-:S03]  /*7d30*/  IADD3 R6, PT, PT, R6, R32, RZ ;  /* 0x0000002006067210 */ /* 0x000fc60007ffe0ff */
[----:B------:R-:W-:Y:S05]  /*7d40*/  @P0 BRA `(.L_x_74) ;  /* 0x00000000007c0947 */ /* 0x000fea0003800000 */
[----:B------:R-:W2:Y:S01]  /*7d50*/  LDC.64 R2, c[0x0][0x390] ;  /* 0x0000e400ff027b82 */ /* 0x000ea20000000a00 */
[----:B01----:R-:W-:-:S05]  /*7d60*/  IADD3 R5, PT, PT, R33, R6, RZ ;  /* 0x0000000621057210 */ /* 0x003fca0007ffe0ff */
[----:B--2---:R-:W-:Y:S01]  /*7d70*/  IMAD.WIDE R2, R5, 0x4, R2 ;  /* 0x0000000405027825 */ /* 0x004fe200078e0202 */
        /* <DEDUP_REMOVED lines=28> */
.L_x_74:
[----:B------:R-:W-:Y:S05]  /*7f40*/  BSYNC.RECONVERGENT B0 ;  /* 0x0000000000007941 */ /* 0x000fea0003800200 */
.L_x_73:
[----:B--2---:R-:W-:-:S04]  /*7f50*/  IADD3 R2, PT, PT, R0, 0x12, RZ ;  /* 0x0000001200027810 */ /* 0x004fc80007ffe0ff */
        /* <DEDUP_REMOVED lines=36> */
.L_x_76:
[----:B------:R-:W-:Y:S05]  /*81a0*/  BSYNC.RECONVERGENT B0 ;  /* 0x0000000000007941 */ /* 0x000fea0003800200 */
.L_x_75:
[----:B------:R-:W-:-:S04]  /*81b0*/  IADD3 R0, PT, PT, R0, 0x13, RZ ;  /* 0x0000001300007810 */ /* 0x000fc80007ffe0ff */
[----:B------:R-:W-:-:S13]  /*81c0*/  ISETP.GE.AND P1, PT, R0, UR8, PT ;  /* 0x0000000800007c0c */ /* 0x000fda000bf26270 */
[----:B------:R-:W-:Y:S05]  /*81d0*/  @P1 EXIT ;  /* 0x000000000000194d */ /* 0x000fea0003800000 */
[----:B------:R-:W-:Y:S05]  /*81e0*/  @P0 EXIT ;  /* 0x000000000000094d */ /* 0x000fea0003800000 */
[----:B--2---:R-:W2:Y:S01]  /*81f0*/  LDC.64 R2, c[0x0][0x390] ;  /* 0x0000e400ff027b82 */ /* 0x004ea20000000a00 */
[C---:B------:R-:W-:Y:S02]  /*8200*/  IADD3 R7, PT, PT, R33.reuse, 0x1, RZ ;  /* 0x0000000121077810 */ /* 0x040fe40007ffe0ff */
[-C--:B01----:R-:W-:Y:S02]  /*8210*/  IADD3 R5, PT, PT, R33, R32.reuse, R6 ;  /* 0x0000002021057210 */ /* 0x083fe40007ffe006 */
[----:B------:R-:W-:-:S03]  /*8220*/  ISETP.GE.AND P0, PT, R7, R32, PT ;  /* 0x000000200700720c */ /* 0x000fc60003f06270 */
[----:B--2---:R-:W-:-:S05]  /*8230*/  IMAD.WIDE R2, R5, 0x4, R2 ;  /* 0x0000000405027825 */ /* 0x004fca00078e0202 */
        /* <DEDUP_REMOVED lines=28> */
.L_x_77:
        /* <DEDUP_REMOVED lines=16> */
.L_x_79:


//--------------------- .nv.shared._Z15sgemm_v6_nonvecILi128ELi8ELi128ELi32ELi64ELi8ELi8EEvPfS0_S0_iii --------------------------
	.section	.nv.shared._Z15sgemm_v6_nonvecILi128ELi8ELi128ELi32ELi64ELi8ELi8EEvPfS0_S0_iii,"aw",@nobits
	.sectionflags	@""
	.align	4
.nv.shared._Z15sgemm_v6_nonvecILi128ELi8ELi128ELi32ELi64ELi8ELi8EEvPfS0_S0_iii:
	.zero		17408


//--------------------- .nv.shared.reserved.0     --------------------------
	.section	.nv.shared.reserved.0,"aw",@nobits
	.weak		__nv_reservedSMEM_offset_0_alias
	.size		__nv_reservedSMEM_offset_0_alias, 0, 64
	.other		__nv_reservedSMEM_offset_0_alias,@"STO_CUDA_RESERVED_SHARED STV_DEFAULT"
__nv_reservedSMEM_offset_0_alias:
	.zero		0
	.zero		64


//--------------------- .nv.shared._Z12sgemm_v6_vecILi128ELi8ELi128ELi32ELi64ELi8ELi8EEvPfS0_S0_iii --------------------------
	.section	.nv.shared._Z12sgemm_v6_vecILi128ELi8ELi128ELi32ELi64ELi8ELi8EEvPfS0_S0_iii,"aw",@nobits
	.sectionflags	@""
	.align	4
.nv.shared._Z12sgemm_v6_vecILi128ELi8ELi128ELi32ELi64ELi8ELi8EEvPfS0_S0_iii:
	.zero		17408


//--------------------- .nv.constant0._Z15sgemm_v6_nonvecILi128ELi8ELi128ELi32ELi64ELi8ELi8EEvPfS0_S0_iii --------------------------
	.section	.nv.constant0._Z15sgemm_v6_nonvecILi128ELi8ELi128ELi32ELi64ELi8ELi8EEvPfS0_S0_iii,"a",@progbits
	.sectionflags	@""
	.align	4
.nv.constant0._Z15sgemm_v6_nonvecILi128ELi8ELi128ELi32ELi64ELi8ELi8EEvPfS0_S0_iii:
	.zero		932


//--------------------- .nv.constant0._Z12sgemm_v6_vecILi128ELi8ELi128ELi32ELi64ELi8ELi8EEvPfS0_S0_iii --------------------------
	.section	.nv.constant0._Z12sgemm_v6_vecILi128ELi8ELi128ELi32ELi64ELi8ELi8EEvPfS0_S0_iii,"a",@progbits
	.sectionflags	@""
	.align	4
.nv.constant0._Z12sgemm_v6_vecILi128ELi8ELi128ELi32ELi64ELi8ELi8EEvPfS0_S0_iii:
	.zero		932


//--------------------- SYMBOLS --------------------------

	.type		.nv.reservedSmem.offset0,@object
	.size		.nv.reservedSmem.offset0,0x4
	.type		.nv.reservedSmem.cap,@object
	.size		.nv.reservedSmem.cap,0x4
